//
// Generated by NVIDIA NVVM Compiler
//
// Compiler Build ID: CL-36424714
// Cuda compilation tools, release 13.0, V13.0.88
// Based on NVVM 20.0.0
//

.version 9.0
.target sm_100
.address_size 64

	// .globl	_Z22cuda_node_calc_const_rPfS_PbS_PxPiS1_S2_S1_S2_PcS3_S_S_S2_S_
.func  (.param .b64 func_retval0) __internal_accurate_pow
(
	.param .b64 __internal_accurate_pow_param_0,
	.param .b64 __internal_accurate_pow_param_1
)
;
.const .align 4 .b8 BOUNDING[24];
.const .align 4 .b8 XYZ_CELL_NUM[12];
.const .align 8 .b8 START_END_LIST_SIZE[16];
.const .align 4 .b8 PARTICLES_NUM_MIN_DEPTH[8];
.const .align 4 .b8 RADIUS_INF_FACTOR_ISO_MIN_MAX_SCALAR_CELL_SIZE[24];

.visible .entry _Z22cuda_node_calc_const_rPfS_PbS_PxPiS1_S2_S1_S2_PcS3_S_S_S2_S_(
	.param .u64 .ptr .align 1 _Z22cuda_node_calc_const_rPfS_PbS_PxPiS1_S2_S1_S2_PcS3_S_S_S2_S__param_0,
	.param .u64 .ptr .align 1 _Z22cuda_node_calc_const_rPfS_PbS_PxPiS1_S2_S1_S2_PcS3_S_S_S2_S__param_1,
	.param .u64 .ptr .align 1 _Z22cuda_node_calc_const_rPfS_PbS_PxPiS1_S2_S1_S2_PcS3_S_S_S2_S__param_2,
	.param .u64 .ptr .align 1 _Z22cuda_node_calc_const_rPfS_PbS_PxPiS1_S2_S1_S2_PcS3_S_S_S2_S__param_3,
	.param .u64 .ptr .align 1 _Z22cuda_node_calc_const_rPfS_PbS_PxPiS1_S2_S1_S2_PcS3_S_S_S2_S__param_4,
	.param .u64 .ptr .align 1 _Z22cuda_node_calc_const_rPfS_PbS_PxPiS1_S2_S1_S2_PcS3_S_S_S2_S__param_5,
	.param .u64 .ptr .align 1 _Z22cuda_node_calc_const_rPfS_PbS_PxPiS1_S2_S1_S2_PcS3_S_S_S2_S__param_6,
	.param .u64 .ptr .align 1 _Z22cuda_node_calc_const_rPfS_PbS_PxPiS1_S2_S1_S2_PcS3_S_S_S2_S__param_7,
	.param .u64 .ptr .align 1 _Z22cuda_node_calc_const_rPfS_PbS_PxPiS1_S2_S1_S2_PcS3_S_S_S2_S__param_8,
	.param .u64 .ptr .align 1 _Z22cuda_node_calc_const_rPfS_PbS_PxPiS1_S2_S1_S2_PcS3_S_S_S2_S__param_9,
	.param .u64 .ptr .align 1 _Z22cuda_node_calc_const_rPfS_PbS_PxPiS1_S2_S1_S2_PcS3_S_S_S2_S__param_10,
	.param .u64 .ptr .align 1 _Z22cuda_node_calc_const_rPfS_PbS_PxPiS1_S2_S1_S2_PcS3_S_S_S2_S__param_11,
	.param .u64 .ptr .align 1 _Z22cuda_node_calc_const_rPfS_PbS_PxPiS1_S2_S1_S2_PcS3_S_S_S2_S__param_12,
	.param .u64 .ptr .align 1 _Z22cuda_node_calc_const_rPfS_PbS_PxPiS1_S2_S1_S2_PcS3_S_S_S2_S__param_13,
	.param .u64 .ptr .align 1 _Z22cuda_node_calc_const_rPfS_PbS_PxPiS1_S2_S1_S2_PcS3_S_S_S2_S__param_14,
	.param .u64 .ptr .align 1 _Z22cuda_node_calc_const_rPfS_PbS_PxPiS1_S2_S1_S2_PcS3_S_S_S2_S__param_15
)
{
	.local .align 16 .b8 	__local_depot0[3168];
	.reg .b64 	%SP;
	.reg .b64 	%SPL;
	.reg .pred 	%p<496>;
	.reg .b16 	%rs<448>;
	.reg .b32 	%r<642>;
	.reg .b32 	%f<3453>;
	.reg .b64 	%rd<1023>;
	.reg .b64 	%fd<59>;

	mov.u64 	%SPL, __local_depot0;
	cvta.local.u64 	%SP, %SPL;
	ld.param.u64 	%rd298, [_Z22cuda_node_calc_const_rPfS_PbS_PxPiS1_S2_S1_S2_PcS3_S_S_S2_S__param_0];
	ld.param.u64 	%rd299, [_Z22cuda_node_calc_const_rPfS_PbS_PxPiS1_S2_S1_S2_PcS3_S_S_S2_S__param_2];
	ld.param.u64 	%rd300, [_Z22cuda_node_calc_const_rPfS_PbS_PxPiS1_S2_S1_S2_PcS3_S_S_S2_S__param_3];
	ld.param.u64 	%rd301, [_Z22cuda_node_calc_const_rPfS_PbS_PxPiS1_S2_S1_S2_PcS3_S_S_S2_S__param_6];
	ld.param.u64 	%rd302, [_Z22cuda_node_calc_const_rPfS_PbS_PxPiS1_S2_S1_S2_PcS3_S_S_S2_S__param_8];
	ld.param.u64 	%rd303, [_Z22cuda_node_calc_const_rPfS_PbS_PxPiS1_S2_S1_S2_PcS3_S_S_S2_S__param_10];
	ld.param.u64 	%rd295, [_Z22cuda_node_calc_const_rPfS_PbS_PxPiS1_S2_S1_S2_PcS3_S_S_S2_S__param_11];
	ld.param.u64 	%rd296, [_Z22cuda_node_calc_const_rPfS_PbS_PxPiS1_S2_S1_S2_PcS3_S_S_S2_S__param_12];
	ld.param.u64 	%rd297, [_Z22cuda_node_calc_const_rPfS_PbS_PxPiS1_S2_S1_S2_PcS3_S_S_S2_S__param_13];
	ld.param.u64 	%rd304, [_Z22cuda_node_calc_const_rPfS_PbS_PxPiS1_S2_S1_S2_PcS3_S_S_S2_S__param_14];
	ld.param.u64 	%rd305, [_Z22cuda_node_calc_const_rPfS_PbS_PxPiS1_S2_S1_S2_PcS3_S_S_S2_S__param_15];
	cvta.to.global.u64 	%rd1, %rd305;
	cvta.to.global.u64 	%rd2, %rd303;
	cvta.to.global.u64 	%rd3, %rd300;
	cvta.to.global.u64 	%rd4, %rd298;
	cvta.to.global.u64 	%rd5, %rd299;
	cvta.to.global.u64 	%rd6, %rd302;
	cvta.to.global.u64 	%rd7, %rd301;
	cvta.to.global.u64 	%rd306, %rd304;
	add.u64 	%rd8, %SPL, 1084;
	add.u64 	%rd9, %SPL, 1072;
	add.u64 	%rd10, %SPL, 1056;
	add.u64 	%rd11, %SPL, 1104;
	add.u64 	%rd12, %SPL, 768;
	add.u64 	%rd13, %SPL, 912;
	add.u64 	%rd14, %SPL, 1120;
	add.u64 	%rd15, %SPL, 0;
	add.u64 	%rd16, %SPL, 1120;
	mov.u32 	%r78, %ctaid.x;
	mov.u32 	%r79, %ntid.x;
	mov.u32 	%r80, %tid.x;
	mad.lo.s32 	%r1, %r78, %r79, %r80;
	ld.const.f32 	%f1, [RADIUS_INF_FACTOR_ISO_MIN_MAX_SCALAR_CELL_SIZE];
	ld.const.f32 	%f394, [RADIUS_INF_FACTOR_ISO_MIN_MAX_SCALAR_CELL_SIZE+4];
	mul.f32 	%f2, %f1, %f394;
	ld.const.f32 	%f3, [RADIUS_INF_FACTOR_ISO_MIN_MAX_SCALAR_CELL_SIZE+20];
	ld.global.u32 	%r81, [%rd306];
	setp.ge.s32 	%p9, %r1, %r81;
	@%p9 bra 	$L__BB0_403;
	ld.const.u32 	%r2, [PARTICLES_NUM_MIN_DEPTH+4];
	cvta.to.global.u64 	%rd316, %rd297;
	cvta.to.global.u64 	%rd317, %rd296;
	mov.f32 	%f3345, 0f00000000;
	st.local.v4.f32 	[%rd14], {%f3345, %f3345, %f3345, %f3345};
	st.local.v4.f32 	[%rd14+16], {%f3345, %f3345, %f3345, %f3345};
	st.local.v4.f32 	[%rd14+32], {%f3345, %f3345, %f3345, %f3345};
	st.local.v4.f32 	[%rd14+48], {%f3345, %f3345, %f3345, %f3345};
	st.local.v4.f32 	[%rd14+64], {%f3345, %f3345, %f3345, %f3345};
	st.local.v4.f32 	[%rd14+80], {%f3345, %f3345, %f3345, %f3345};
	st.local.v4.f32 	[%rd14+96], {%f3345, %f3345, %f3345, %f3345};
	st.local.v4.f32 	[%rd14+112], {%f3345, %f3345, %f3345, %f3345};
	st.local.v4.f32 	[%rd14+128], {%f3345, %f3345, %f3345, %f3345};
	st.local.v4.f32 	[%rd14+144], {%f3345, %f3345, %f3345, %f3345};
	st.local.v4.f32 	[%rd14+160], {%f3345, %f3345, %f3345, %f3345};
	st.local.v4.f32 	[%rd14+176], {%f3345, %f3345, %f3345, %f3345};
	st.local.v4.f32 	[%rd14+192], {%f3345, %f3345, %f3345, %f3345};
	st.local.v4.f32 	[%rd14+208], {%f3345, %f3345, %f3345, %f3345};
	st.local.v4.f32 	[%rd14+224], {%f3345, %f3345, %f3345, %f3345};
	st.local.v4.f32 	[%rd14+240], {%f3345, %f3345, %f3345, %f3345};
	st.local.v4.f32 	[%rd14+256], {%f3345, %f3345, %f3345, %f3345};
	st.local.v4.f32 	[%rd14+272], {%f3345, %f3345, %f3345, %f3345};
	st.local.v4.f32 	[%rd14+288], {%f3345, %f3345, %f3345, %f3345};
	st.local.v4.f32 	[%rd14+304], {%f3345, %f3345, %f3345, %f3345};
	st.local.v4.f32 	[%rd14+320], {%f3345, %f3345, %f3345, %f3345};
	st.local.v4.f32 	[%rd14+336], {%f3345, %f3345, %f3345, %f3345};
	st.local.v4.f32 	[%rd14+352], {%f3345, %f3345, %f3345, %f3345};
	st.local.v4.f32 	[%rd14+368], {%f3345, %f3345, %f3345, %f3345};
	st.local.v4.f32 	[%rd14+384], {%f3345, %f3345, %f3345, %f3345};
	st.local.v4.f32 	[%rd14+400], {%f3345, %f3345, %f3345, %f3345};
	st.local.v4.f32 	[%rd14+416], {%f3345, %f3345, %f3345, %f3345};
	st.local.v4.f32 	[%rd14+432], {%f3345, %f3345, %f3345, %f3345};
	st.local.v4.f32 	[%rd14+448], {%f3345, %f3345, %f3345, %f3345};
	st.local.v4.f32 	[%rd14+464], {%f3345, %f3345, %f3345, %f3345};
	st.local.v4.f32 	[%rd14+480], {%f3345, %f3345, %f3345, %f3345};
	st.local.v4.f32 	[%rd14+496], {%f3345, %f3345, %f3345, %f3345};
	st.local.v4.f32 	[%rd14+512], {%f3345, %f3345, %f3345, %f3345};
	st.local.v4.f32 	[%rd14+528], {%f3345, %f3345, %f3345, %f3345};
	st.local.v4.f32 	[%rd14+544], {%f3345, %f3345, %f3345, %f3345};
	st.local.v4.f32 	[%rd14+560], {%f3345, %f3345, %f3345, %f3345};
	st.local.v4.f32 	[%rd14+576], {%f3345, %f3345, %f3345, %f3345};
	st.local.v4.f32 	[%rd14+592], {%f3345, %f3345, %f3345, %f3345};
	st.local.v4.f32 	[%rd14+608], {%f3345, %f3345, %f3345, %f3345};
	st.local.v4.f32 	[%rd14+624], {%f3345, %f3345, %f3345, %f3345};
	st.local.v4.f32 	[%rd14+640], {%f3345, %f3345, %f3345, %f3345};
	st.local.v4.f32 	[%rd14+656], {%f3345, %f3345, %f3345, %f3345};
	st.local.v4.f32 	[%rd14+672], {%f3345, %f3345, %f3345, %f3345};
	st.local.v4.f32 	[%rd14+688], {%f3345, %f3345, %f3345, %f3345};
	st.local.v4.f32 	[%rd14+704], {%f3345, %f3345, %f3345, %f3345};
	st.local.v4.f32 	[%rd14+720], {%f3345, %f3345, %f3345, %f3345};
	st.local.v4.f32 	[%rd14+736], {%f3345, %f3345, %f3345, %f3345};
	st.local.v4.f32 	[%rd14+752], {%f3345, %f3345, %f3345, %f3345};
	st.local.v4.f32 	[%rd14+768], {%f3345, %f3345, %f3345, %f3345};
	st.local.v4.f32 	[%rd14+784], {%f3345, %f3345, %f3345, %f3345};
	st.local.v4.f32 	[%rd14+800], {%f3345, %f3345, %f3345, %f3345};
	st.local.v4.f32 	[%rd14+816], {%f3345, %f3345, %f3345, %f3345};
	st.local.v4.f32 	[%rd14+832], {%f3345, %f3345, %f3345, %f3345};
	st.local.v4.f32 	[%rd14+848], {%f3345, %f3345, %f3345, %f3345};
	st.local.v4.f32 	[%rd14+864], {%f3345, %f3345, %f3345, %f3345};
	st.local.v4.f32 	[%rd14+880], {%f3345, %f3345, %f3345, %f3345};
	st.local.v4.f32 	[%rd14+896], {%f3345, %f3345, %f3345, %f3345};
	st.local.v4.f32 	[%rd14+912], {%f3345, %f3345, %f3345, %f3345};
	st.local.v4.f32 	[%rd14+928], {%f3345, %f3345, %f3345, %f3345};
	st.local.v4.f32 	[%rd14+944], {%f3345, %f3345, %f3345, %f3345};
	st.local.v4.f32 	[%rd14+960], {%f3345, %f3345, %f3345, %f3345};
	st.local.v4.f32 	[%rd14+976], {%f3345, %f3345, %f3345, %f3345};
	st.local.v4.f32 	[%rd14+992], {%f3345, %f3345, %f3345, %f3345};
	st.local.v4.f32 	[%rd14+1008], {%f3345, %f3345, %f3345, %f3345};
	st.local.v4.f32 	[%rd15], {%f3345, %f3345, %f3345, %f3345};
	st.local.v4.f32 	[%rd15+16], {%f3345, %f3345, %f3345, %f3345};
	st.local.v4.f32 	[%rd15+32], {%f3345, %f3345, %f3345, %f3345};
	st.local.v4.f32 	[%rd15+48], {%f3345, %f3345, %f3345, %f3345};
	st.local.v4.f32 	[%rd15+64], {%f3345, %f3345, %f3345, %f3345};
	st.local.v4.f32 	[%rd15+80], {%f3345, %f3345, %f3345, %f3345};
	st.local.v4.f32 	[%rd15+96], {%f3345, %f3345, %f3345, %f3345};
	st.local.v4.f32 	[%rd15+112], {%f3345, %f3345, %f3345, %f3345};
	st.local.v4.f32 	[%rd15+128], {%f3345, %f3345, %f3345, %f3345};
	st.local.v4.f32 	[%rd15+144], {%f3345, %f3345, %f3345, %f3345};
	st.local.v4.f32 	[%rd15+160], {%f3345, %f3345, %f3345, %f3345};
	st.local.v4.f32 	[%rd15+176], {%f3345, %f3345, %f3345, %f3345};
	st.local.v4.f32 	[%rd15+192], {%f3345, %f3345, %f3345, %f3345};
	st.local.v4.f32 	[%rd15+208], {%f3345, %f3345, %f3345, %f3345};
	st.local.v4.f32 	[%rd15+224], {%f3345, %f3345, %f3345, %f3345};
	st.local.v4.f32 	[%rd15+240], {%f3345, %f3345, %f3345, %f3345};
	st.local.v4.f32 	[%rd15+256], {%f3345, %f3345, %f3345, %f3345};
	st.local.v4.f32 	[%rd15+272], {%f3345, %f3345, %f3345, %f3345};
	st.local.v4.f32 	[%rd15+288], {%f3345, %f3345, %f3345, %f3345};
	st.local.v4.f32 	[%rd15+304], {%f3345, %f3345, %f3345, %f3345};
	st.local.v4.f32 	[%rd15+320], {%f3345, %f3345, %f3345, %f3345};
	st.local.v4.f32 	[%rd15+336], {%f3345, %f3345, %f3345, %f3345};
	st.local.v4.f32 	[%rd15+352], {%f3345, %f3345, %f3345, %f3345};
	st.local.v4.f32 	[%rd15+368], {%f3345, %f3345, %f3345, %f3345};
	add.s64 	%rd1012, %rd15, 384;
	st.local.v4.f32 	[%rd15+384], {%f3345, %f3345, %f3345, %f3345};
	st.local.v4.f32 	[%rd15+400], {%f3345, %f3345, %f3345, %f3345};
	st.local.v4.f32 	[%rd15+416], {%f3345, %f3345, %f3345, %f3345};
	st.local.v4.f32 	[%rd15+432], {%f3345, %f3345, %f3345, %f3345};
	st.local.v4.f32 	[%rd15+448], {%f3345, %f3345, %f3345, %f3345};
	st.local.v4.f32 	[%rd15+464], {%f3345, %f3345, %f3345, %f3345};
	st.local.v4.f32 	[%rd15+480], {%f3345, %f3345, %f3345, %f3345};
	st.local.v4.f32 	[%rd15+496], {%f3345, %f3345, %f3345, %f3345};
	st.local.v4.f32 	[%rd15+512], {%f3345, %f3345, %f3345, %f3345};
	st.local.v4.f32 	[%rd15+528], {%f3345, %f3345, %f3345, %f3345};
	st.local.v4.f32 	[%rd15+544], {%f3345, %f3345, %f3345, %f3345};
	st.local.v4.f32 	[%rd15+560], {%f3345, %f3345, %f3345, %f3345};
	st.local.v4.f32 	[%rd15+576], {%f3345, %f3345, %f3345, %f3345};
	st.local.v4.f32 	[%rd15+592], {%f3345, %f3345, %f3345, %f3345};
	st.local.v4.f32 	[%rd15+608], {%f3345, %f3345, %f3345, %f3345};
	st.local.v4.f32 	[%rd15+624], {%f3345, %f3345, %f3345, %f3345};
	st.local.v4.f32 	[%rd15+640], {%f3345, %f3345, %f3345, %f3345};
	st.local.v4.f32 	[%rd15+656], {%f3345, %f3345, %f3345, %f3345};
	st.local.v4.f32 	[%rd15+672], {%f3345, %f3345, %f3345, %f3345};
	st.local.v4.f32 	[%rd15+688], {%f3345, %f3345, %f3345, %f3345};
	st.local.v4.f32 	[%rd15+704], {%f3345, %f3345, %f3345, %f3345};
	st.local.v4.f32 	[%rd15+720], {%f3345, %f3345, %f3345, %f3345};
	st.local.v4.f32 	[%rd15+736], {%f3345, %f3345, %f3345, %f3345};
	st.local.v4.f32 	[%rd15+752], {%f3345, %f3345, %f3345, %f3345};
	mul.wide.s32 	%rd318, %r1, 4;
	add.s64 	%rd18, %rd316, %rd318;
	ld.global.f32 	%f4, [%rd18];
	mul.lo.s32 	%r3, %r1, 3;
	mul.wide.s32 	%rd319, %r3, 4;
	add.s64 	%rd19, %rd317, %rd319;
	ld.global.f32 	%f396, [%rd19];
	sub.f32 	%f5, %f396, %f4;
	ld.global.f32 	%f397, [%rd19+4];
	sub.f32 	%f6, %f397, %f4;
	ld.global.f32 	%f398, [%rd19+8];
	sub.f32 	%f7, %f398, %f4;
	add.f32 	%f8, %f4, %f396;
	add.f32 	%f9, %f397, %f4;
	add.f32 	%f10, %f4, %f398;
	ld.const.f32 	%f11, [BOUNDING];
	sub.f32 	%f399, %f5, %f11;
	div.rn.f32 	%f400, %f399, %f3;
	cvt.rzi.s32.f32 	%r82, %f400;
	ld.const.f32 	%f12, [BOUNDING+8];
	ld.const.f32 	%f13, [BOUNDING+16];
	sub.f32 	%f401, %f8, %f11;
	div.rn.f32 	%f402, %f401, %f3;
	cvt.rzi.s32.f32 	%r4, %f402;
	sub.f32 	%f403, %f9, %f12;
	div.rn.f32 	%f404, %f403, %f3;
	cvt.rzi.s32.f32 	%r5, %f404;
	sub.f32 	%f405, %f10, %f13;
	div.rn.f32 	%f406, %f405, %f3;
	cvt.rzi.s32.f32 	%r6, %f406;
	add.s32 	%r624, %r82, -1;
	setp.gt.s32 	%p11, %r624, %r4;
	mov.pred 	%p495, 0;
	mov.f32 	%f3346, %f3345;
	mov.f32 	%f3347, %f3345;
	mov.f32 	%f3348, %f3345;
	@%p11 bra 	$L__BB0_81;
	sub.f32 	%f408, %f7, %f13;
	div.rn.f32 	%f409, %f408, %f3;
	cvt.rzi.s32.f32 	%r84, %f409;
	sub.f32 	%f410, %f6, %f12;
	div.rn.f32 	%f411, %f410, %f3;
	cvt.rzi.s32.f32 	%r85, %f411;
	add.s32 	%r8, %r85, -1;
	add.s32 	%r9, %r84, -1;
	ld.const.u32 	%r10, [XYZ_CELL_NUM];
	ld.const.u32 	%r11, [XYZ_CELL_NUM+4];
	ld.const.u32 	%r12, [XYZ_CELL_NUM+8];
	mul.wide.u32 	%rd20, %r10, %r11;
	ld.const.u64 	%rd320, [START_END_LIST_SIZE];
	and.b64  	%rd21, %rd320, 4294967295;
	ld.const.u32 	%rd22, [START_END_LIST_SIZE+8];
	sub.f32 	%f14, %f5, %f2;
	add.f32 	%f15, %f2, %f8;
	sub.f32 	%f16, %f6, %f2;
	add.f32 	%f17, %f2, %f9;
	sub.f32 	%f18, %f7, %f2;
	add.f32 	%f19, %f2, %f10;
	mov.b16 	%rs344, 0;
	mov.b16 	%rs345, 1;
	mov.b32 	%r630, 0;
	mov.f32 	%f3345, 0f00000000;
$L__BB0_3:
	setp.gt.s32 	%p12, %r8, %r5;
	@%p12 bra 	$L__BB0_79;
	cvt.u64.u32 	%rd23, %r624;
	mov.u32 	%r626, %r8;
$L__BB0_5:
	mov.u32 	%r15, %r626;
	setp.gt.s32 	%p13, %r9, %r6;
	@%p13 bra 	$L__BB0_78;
	setp.lt.u32 	%p14, %r624, %r10;
	setp.eq.s64 	%p15, %rd21, 0;
	or.b32  	%r86, %r15, %r624;
	setp.gt.s32 	%p16, %r86, -1;
	setp.lt.u32 	%p17, %r15, %r11;
	and.pred  	%p18, %p14, %p17;
	and.pred  	%p1, %p18, %p16;
	@%p15 bra 	$L__BB0_52;
	mul.wide.u32 	%rd322, %r10, %r15;
	add.s64 	%rd24, %rd322, %rd23;
	not.pred 	%p20, %p1;
	mov.u32 	%r631, %r9;
$L__BB0_8:
	mov.u16 	%rs357, %rs344;
	mov.u32 	%r28, %r631;
	setp.lt.s32 	%p19, %r28, 0;
	or.pred  	%p21, %p19, %p20;
	setp.ge.u32 	%p22, %r28, %r12;
	or.pred  	%p23, %p21, %p22;
	@%p23 bra 	$L__BB0_51;
	cvt.u64.u32 	%rd324, %r28;
	mad.lo.s64 	%rd34, %rd20, %rd324, %rd24;
	mov.b64 	%rd918, 0;
$L__BB0_10:
	shl.b64 	%rd325, %rd918, 3;
	add.s64 	%rd326, %rd7, %rd325;
	ld.global.u64 	%rd327, [%rd326];
	setp.eq.s64 	%p24, %rd327, %rd34;
	mov.u64 	%rd924, %rd918;
	@%p24 bra 	$L__BB0_12;
	add.s64 	%rd918, %rd918, 1;
	setp.ne.s64 	%p25, %rd918, %rd21;
	mov.b64 	%rd924, -1;
	@%p25 bra 	$L__BB0_10;
$L__BB0_12:
	setp.eq.s64 	%p26, %rd22, 0;
	mov.b64 	%rd329, -1;
	mov.u64 	%rd921, %rd329;
	@%p26 bra 	$L__BB0_16;
	mov.b64 	%rd920, 0;
$L__BB0_14:
	shl.b64 	%rd331, %rd920, 3;
	add.s64 	%rd332, %rd6, %rd331;
	ld.global.u64 	%rd333, [%rd332];
	setp.eq.s64 	%p27, %rd333, %rd34;
	mov.u64 	%rd921, %rd920;
	@%p27 bra 	$L__BB0_16;
	add.s64 	%rd920, %rd920, 1;
	setp.ne.s64 	%p28, %rd920, %rd22;
	mov.u64 	%rd921, %rd329;
	@%p28 bra 	$L__BB0_14;
$L__BB0_16:
	setp.eq.s64 	%p29, %rd921, -1;
	setp.ge.u64 	%p30, %rd924, %rd921;
	or.pred  	%p31, %p30, %p29;
	@%p31 bra 	$L__BB0_28;
	sub.s64 	%rd41, %rd921, %rd924;
	and.b64  	%rd42, %rd41, 7;
	sub.s64 	%rd335, %rd924, %rd921;
	setp.gt.u64 	%p32, %rd335, -8;
	@%p32 bra 	$L__BB0_20;
	and.b64  	%rd43, %rd41, -8;
	mov.b64 	%rd923, 0;
$L__BB0_19:
	.pragma "nounroll";
	cvt.u32.u64 	%r87, %rd924;
	add.s16 	%rs158, %rs357, 1;
	cvt.u32.u16 	%r88, %rs357;
	and.b32  	%r89, %r88, 255;
	mul.wide.u32 	%rd337, %r89, 4;
	add.s64 	%rd338, %rd16, %rd337;
	st.local.u32 	[%rd338], %r87;
	add.s32 	%r90, %r87, 1;
	add.s16 	%rs159, %rs357, 2;
	cvt.u32.u16 	%r91, %rs158;
	and.b32  	%r92, %r91, 255;
	mul.wide.u32 	%rd339, %r92, 4;
	add.s64 	%rd340, %rd16, %rd339;
	st.local.u32 	[%rd340], %r90;
	add.s32 	%r93, %r87, 2;
	add.s16 	%rs160, %rs357, 3;
	cvt.u32.u16 	%r94, %rs159;
	and.b32  	%r95, %r94, 255;
	mul.wide.u32 	%rd341, %r95, 4;
	add.s64 	%rd342, %rd16, %rd341;
	st.local.u32 	[%rd342], %r93;
	add.s32 	%r96, %r87, 3;
	add.s16 	%rs161, %rs357, 4;
	cvt.u32.u16 	%r97, %rs160;
	and.b32  	%r98, %r97, 255;
	mul.wide.u32 	%rd343, %r98, 4;
	add.s64 	%rd344, %rd16, %rd343;
	st.local.u32 	[%rd344], %r96;
	add.s32 	%r99, %r87, 4;
	add.s16 	%rs162, %rs357, 5;
	cvt.u32.u16 	%r100, %rs161;
	and.b32  	%r101, %r100, 255;
	mul.wide.u32 	%rd345, %r101, 4;
	add.s64 	%rd346, %rd16, %rd345;
	st.local.u32 	[%rd346], %r99;
	add.s32 	%r102, %r87, 5;
	add.s16 	%rs163, %rs357, 6;
	cvt.u32.u16 	%r103, %rs162;
	and.b32  	%r104, %r103, 255;
	mul.wide.u32 	%rd347, %r104, 4;
	add.s64 	%rd348, %rd16, %rd347;
	st.local.u32 	[%rd348], %r102;
	add.s32 	%r105, %r87, 6;
	add.s16 	%rs164, %rs357, 7;
	cvt.u32.u16 	%r106, %rs163;
	and.b32  	%r107, %r106, 255;
	mul.wide.u32 	%rd349, %r107, 4;
	add.s64 	%rd350, %rd16, %rd349;
	st.local.u32 	[%rd350], %r105;
	add.s32 	%r108, %r87, 7;
	add.s16 	%rs357, %rs357, 8;
	cvt.u32.u16 	%r109, %rs164;
	and.b32  	%r110, %r109, 255;
	mul.wide.u32 	%rd351, %r110, 4;
	add.s64 	%rd352, %rd16, %rd351;
	st.local.u32 	[%rd352], %r108;
	add.s64 	%rd924, %rd924, 8;
	add.s64 	%rd923, %rd923, 8;
	setp.ne.s64 	%p33, %rd923, %rd43;
	@%p33 bra 	$L__BB0_19;
$L__BB0_20:
	setp.eq.s64 	%p34, %rd42, 0;
	@%p34 bra 	$L__BB0_28;
	and.b64  	%rd49, %rd41, 3;
	setp.lt.u64 	%p35, %rd42, 4;
	@%p35 bra 	$L__BB0_23;
	cvt.u32.u64 	%r111, %rd924;
	add.s16 	%rs166, %rs357, 1;
	cvt.u32.u16 	%r112, %rs357;
	and.b32  	%r113, %r112, 255;
	mul.wide.u32 	%rd353, %r113, 4;
	add.s64 	%rd354, %rd16, %rd353;
	st.local.u32 	[%rd354], %r111;
	add.s32 	%r114, %r111, 1;
	add.s16 	%rs167, %rs357, 2;
	cvt.u32.u16 	%r115, %rs166;
	and.b32  	%r116, %r115, 255;
	mul.wide.u32 	%rd355, %r116, 4;
	add.s64 	%rd356, %rd16, %rd355;
	st.local.u32 	[%rd356], %r114;
	add.s32 	%r117, %r111, 2;
	add.s16 	%rs168, %rs357, 3;
	cvt.u32.u16 	%r118, %rs167;
	and.b32  	%r119, %r118, 255;
	mul.wide.u32 	%rd357, %r119, 4;
	add.s64 	%rd358, %rd16, %rd357;
	st.local.u32 	[%rd358], %r117;
	add.s32 	%r120, %r111, 3;
	cvt.u32.u16 	%r121, %rs168;
	and.b32  	%r122, %r121, 255;
	mul.wide.u32 	%rd359, %r122, 4;
	add.s64 	%rd360, %rd16, %rd359;
	st.local.u32 	[%rd360], %r120;
	add.s16 	%rs357, %rs357, 4;
	add.s64 	%rd924, %rd924, 4;
$L__BB0_23:
	setp.eq.s64 	%p36, %rd49, 0;
	@%p36 bra 	$L__BB0_28;
	setp.eq.s64 	%p37, %rd49, 1;
	@%p37 bra 	$L__BB0_26;
	cvt.u32.u64 	%r123, %rd924;
	add.s16 	%rs170, %rs357, 1;
	cvt.u32.u16 	%r124, %rs357;
	and.b32  	%r125, %r124, 255;
	mul.wide.u32 	%rd361, %r125, 4;
	add.s64 	%rd362, %rd16, %rd361;
	st.local.u32 	[%rd362], %r123;
	add.s32 	%r126, %r123, 1;
	cvt.u32.u16 	%r127, %rs170;
	and.b32  	%r128, %r127, 255;
	mul.wide.u32 	%rd363, %r128, 4;
	add.s64 	%rd364, %rd16, %rd363;
	st.local.u32 	[%rd364], %r126;
	add.s16 	%rs357, %rs357, 2;
	add.s64 	%rd924, %rd924, 2;
$L__BB0_26:
	and.b64  	%rd365, %rd41, 1;
	setp.eq.b64 	%p38, %rd365, 1;
	not.pred 	%p39, %p38;
	@%p39 bra 	$L__BB0_28;
	add.s16 	%rs26, %rs357, 1;
	cvt.u32.u16 	%r129, %rs357;
	and.b32  	%r130, %r129, 255;
	mul.wide.u32 	%rd366, %r130, 4;
	add.s64 	%rd367, %rd16, %rd366;
	st.local.u32 	[%rd367], %rd924;
	mov.u16 	%rs357, %rs26;
$L__BB0_28:
	and.b16  	%rs172, %rs357, 255;
	cvt.u32.u16 	%r131, %rs357;
	and.b32  	%r132, %r131, 255;
	add.s32 	%r630, %r630, %r132;
	setp.eq.s16 	%p40, %rs172, 0;
	mov.b16 	%rs344, 0;
	@%p40 bra 	$L__BB0_51;
	cvt.u64.u16 	%rd369, %rs357;
	and.b64  	%rd54, %rd369, 255;
	and.b16  	%rs174, %rs357, 255;
	setp.eq.s16 	%p41, %rs174, 1;
	mov.b64 	%rd928, 0;
	@%p41 bra 	$L__BB0_44;
	and.b64  	%rd928, %rd54, 254;
	mov.b64 	%rd927, 0;
$L__BB0_31:
	shl.b64 	%rd371, %rd927, 2;
	add.s64 	%rd57, %rd16, %rd371;
	ld.local.u32 	%r31, [%rd57];
	cvt.s64.s32 	%rd372, %r31;
	add.s64 	%rd373, %rd5, %rd372;
	ld.global.u8 	%rs175, [%rd373];
	setp.ne.s16 	%p42, %rs175, 0;
	@%p42 bra 	$L__BB0_37;
	mul.lo.s32 	%r32, %r31, 3;
	mul.wide.s32 	%rd374, %r32, 4;
	add.s64 	%rd58, %rd4, %rd374;
	ld.global.f32 	%f413, [%rd58];
	setp.leu.f32 	%p43, %f413, %f14;
	setp.geu.f32 	%p44, %f413, %f15;
	or.pred  	%p45, %p43, %p44;
	@%p45 bra 	$L__BB0_37;
	ld.global.f32 	%f415, [%rd58+4];
	setp.leu.f32 	%p46, %f415, %f16;
	setp.geu.f32 	%p47, %f415, %f17;
	or.pred  	%p48, %p46, %p47;
	@%p48 bra 	$L__BB0_37;
	ld.global.f32 	%f417, [%rd58+8];
	setp.leu.f32 	%p49, %f417, %f18;
	setp.geu.f32 	%p50, %f417, %f19;
	or.pred  	%p51, %p49, %p50;
	@%p51 bra 	$L__BB0_37;
	mul.wide.s32 	%rd375, %r32, 4;
	add.s64 	%rd376, %rd3, %rd375;
	ld.global.f32 	%f85, [%rd376];
	ld.global.f32 	%f419, [%rd376+4];
	ld.global.f32 	%f420, [%rd376+8];
	setp.eq.f32 	%p52, %f85, 0f00000000;
	setp.eq.f32 	%p53, %f419, 0f00000000;
	and.pred  	%p54, %p52, %p53;
	setp.eq.f32 	%p55, %f420, 0f00000000;
	and.pred  	%p56, %p54, %p55;
	@%p56 bra 	$L__BB0_37;
	add.f32 	%f3347, %f85, %f3347;
	add.f32 	%f3346, %f419, %f3346;
	add.f32 	%f3345, %f420, %f3345;
	fma.rn.f32 	%f421, %f85, %f85, 0f00000000;
	fma.rn.f32 	%f422, %f419, %f419, %f421;
	fma.rn.f32 	%f423, %f420, %f420, %f422;
	sqrt.rn.f32 	%f424, %f423;
	add.f32 	%f3348, %f3348, %f424;
	mov.b16 	%rs345, 0;
$L__BB0_37:
	ld.local.u32 	%r33, [%rd57+4];
	cvt.s64.s32 	%rd377, %r33;
	add.s64 	%rd378, %rd5, %rd377;
	ld.global.u8 	%rs177, [%rd378];
	setp.ne.s16 	%p57, %rs177, 0;
	@%p57 bra 	$L__BB0_43;
	mul.lo.s32 	%r34, %r33, 3;
	mul.wide.s32 	%rd379, %r34, 4;
	add.s64 	%rd59, %rd4, %rd379;
	ld.global.f32 	%f425, [%rd59];
	setp.leu.f32 	%p58, %f425, %f14;
	setp.geu.f32 	%p59, %f425, %f15;
	or.pred  	%p60, %p58, %p59;
	@%p60 bra 	$L__BB0_43;
	ld.global.f32 	%f427, [%rd59+4];
	setp.leu.f32 	%p61, %f427, %f16;
	setp.geu.f32 	%p62, %f427, %f17;
	or.pred  	%p63, %p61, %p62;
	@%p63 bra 	$L__BB0_43;
	ld.global.f32 	%f429, [%rd59+8];
	setp.leu.f32 	%p64, %f429, %f18;
	setp.geu.f32 	%p65, %f429, %f19;
	or.pred  	%p66, %p64, %p65;
	@%p66 bra 	$L__BB0_43;
	mul.wide.s32 	%rd380, %r34, 4;
	add.s64 	%rd381, %rd3, %rd380;
	ld.global.f32 	%f96, [%rd381];
	ld.global.f32 	%f431, [%rd381+4];
	ld.global.f32 	%f432, [%rd381+8];
	setp.eq.f32 	%p67, %f96, 0f00000000;
	setp.eq.f32 	%p68, %f431, 0f00000000;
	and.pred  	%p69, %p67, %p68;
	setp.eq.f32 	%p70, %f432, 0f00000000;
	and.pred  	%p71, %p69, %p70;
	@%p71 bra 	$L__BB0_43;
	add.f32 	%f3347, %f96, %f3347;
	add.f32 	%f3346, %f431, %f3346;
	add.f32 	%f3345, %f432, %f3345;
	fma.rn.f32 	%f433, %f96, %f96, 0f00000000;
	fma.rn.f32 	%f434, %f431, %f431, %f433;
	fma.rn.f32 	%f435, %f432, %f432, %f434;
	sqrt.rn.f32 	%f436, %f435;
	add.f32 	%f3348, %f3348, %f436;
	mov.b16 	%rs345, 0;
$L__BB0_43:
	add.s64 	%rd927, %rd927, 2;
	setp.ne.s64 	%p72, %rd927, %rd928;
	@%p72 bra 	$L__BB0_31;
$L__BB0_44:
	and.b64  	%rd382, %rd54, 1;
	setp.eq.b64 	%p73, %rd382, 1;
	not.pred 	%p74, %p73;
	mov.u16 	%rs344, %rs357;
	@%p74 bra 	$L__BB0_51;
	shl.b64 	%rd383, %rd928, 2;
	add.s64 	%rd384, %rd16, %rd383;
	ld.local.u32 	%r35, [%rd384];
	cvt.s64.s32 	%rd385, %r35;
	add.s64 	%rd386, %rd5, %rd385;
	ld.global.u8 	%rs179, [%rd386];
	setp.ne.s16 	%p75, %rs179, 0;
	mov.u16 	%rs344, %rs357;
	@%p75 bra 	$L__BB0_51;
	mul.lo.s32 	%r36, %r35, 3;
	mul.wide.s32 	%rd387, %r36, 4;
	add.s64 	%rd62, %rd4, %rd387;
	ld.global.f32 	%f437, [%rd62];
	setp.leu.f32 	%p76, %f437, %f14;
	setp.geu.f32 	%p77, %f437, %f15;
	or.pred  	%p78, %p76, %p77;
	mov.u16 	%rs344, %rs357;
	@%p78 bra 	$L__BB0_51;
	ld.global.f32 	%f439, [%rd62+4];
	setp.leu.f32 	%p79, %f439, %f16;
	setp.geu.f32 	%p80, %f439, %f17;
	or.pred  	%p81, %p79, %p80;
	mov.u16 	%rs344, %rs357;
	@%p81 bra 	$L__BB0_51;
	ld.global.f32 	%f441, [%rd62+8];
	setp.leu.f32 	%p82, %f441, %f18;
	setp.geu.f32 	%p83, %f441, %f19;
	or.pred  	%p84, %p82, %p83;
	mov.u16 	%rs344, %rs357;
	@%p84 bra 	$L__BB0_51;
	mul.wide.s32 	%rd388, %r36, 4;
	add.s64 	%rd389, %rd3, %rd388;
	ld.global.f32 	%f115, [%rd389];
	ld.global.f32 	%f443, [%rd389+4];
	ld.global.f32 	%f444, [%rd389+8];
	setp.eq.f32 	%p85, %f115, 0f00000000;
	setp.eq.f32 	%p86, %f443, 0f00000000;
	and.pred  	%p87, %p85, %p86;
	setp.eq.f32 	%p88, %f444, 0f00000000;
	and.pred  	%p89, %p87, %p88;
	mov.u16 	%rs344, %rs357;
	@%p89 bra 	$L__BB0_51;
	add.f32 	%f3347, %f115, %f3347;
	add.f32 	%f3346, %f443, %f3346;
	add.f32 	%f3345, %f444, %f3345;
	fma.rn.f32 	%f445, %f115, %f115, 0f00000000;
	fma.rn.f32 	%f446, %f443, %f443, %f445;
	fma.rn.f32 	%f447, %f444, %f444, %f446;
	sqrt.rn.f32 	%f448, %f447;
	add.f32 	%f3348, %f3348, %f448;
	mov.b16 	%rs345, 0;
	mov.u16 	%rs344, %rs357;
$L__BB0_51:
	add.s32 	%r631, %r28, 1;
	setp.lt.s32 	%p90, %r28, %r6;
	@%p90 bra 	$L__BB0_8;
	bra.uni 	$L__BB0_78;
$L__BB0_52:
	not.pred 	%p92, %p1;
	mov.u32 	%r628, %r9;
$L__BB0_53:
	mov.u16 	%rs6, %rs344;
	mov.u32 	%r17, %r628;
	setp.lt.s32 	%p91, %r17, 0;
	or.pred  	%p93, %p91, %p92;
	setp.ge.u32 	%p94, %r17, %r12;
	or.pred  	%p95, %p93, %p94;
	@%p95 bra 	$L__BB0_77;
	and.b16  	%rs182, %rs6, 255;
	cvt.u32.u16 	%r133, %rs6;
	and.b32  	%r134, %r133, 255;
	add.s32 	%r630, %r630, %r134;
	setp.eq.s16 	%p96, %rs182, 0;
	mov.b16 	%rs344, 0;
	@%p96 bra 	$L__BB0_77;
	cvt.u64.u16 	%rd391, %rs6;
	and.b64  	%rd25, %rd391, 255;
	and.b16  	%rs184, %rs6, 255;
	setp.eq.s16 	%p97, %rs184, 1;
	mov.b64 	%rd917, 0;
	@%p97 bra 	$L__BB0_70;
	and.b64  	%rd917, %rd25, 254;
	mov.b64 	%rd916, 0;
$L__BB0_57:
	shl.b64 	%rd393, %rd916, 2;
	add.s64 	%rd28, %rd16, %rd393;
	ld.local.u32 	%r20, [%rd28];
	cvt.s64.s32 	%rd394, %r20;
	add.s64 	%rd395, %rd5, %rd394;
	ld.global.u8 	%rs185, [%rd395];
	setp.ne.s16 	%p98, %rs185, 0;
	@%p98 bra 	$L__BB0_63;
	mul.lo.s32 	%r21, %r20, 3;
	mul.wide.s32 	%rd396, %r21, 4;
	add.s64 	%rd29, %rd4, %rd396;
	ld.global.f32 	%f450, [%rd29];
	setp.leu.f32 	%p99, %f450, %f14;
	setp.geu.f32 	%p100, %f450, %f15;
	or.pred  	%p101, %p99, %p100;
	@%p101 bra 	$L__BB0_63;
	ld.global.f32 	%f452, [%rd29+4];
	setp.leu.f32 	%p102, %f452, %f16;
	setp.geu.f32 	%p103, %f452, %f17;
	or.pred  	%p104, %p102, %p103;
	@%p104 bra 	$L__BB0_63;
	ld.global.f32 	%f454, [%rd29+8];
	setp.leu.f32 	%p105, %f454, %f18;
	setp.geu.f32 	%p106, %f454, %f19;
	or.pred  	%p107, %p105, %p106;
	@%p107 bra 	$L__BB0_63;
	mul.wide.s32 	%rd397, %r21, 4;
	add.s64 	%rd398, %rd3, %rd397;
	ld.global.f32 	%f36, [%rd398];
	ld.global.f32 	%f456, [%rd398+4];
	ld.global.f32 	%f457, [%rd398+8];
	setp.eq.f32 	%p108, %f36, 0f00000000;
	setp.eq.f32 	%p109, %f456, 0f00000000;
	and.pred  	%p110, %p108, %p109;
	setp.eq.f32 	%p111, %f457, 0f00000000;
	and.pred  	%p112, %p110, %p111;
	@%p112 bra 	$L__BB0_63;
	add.f32 	%f3347, %f36, %f3347;
	add.f32 	%f3346, %f456, %f3346;
	add.f32 	%f3345, %f457, %f3345;
	fma.rn.f32 	%f458, %f36, %f36, 0f00000000;
	fma.rn.f32 	%f459, %f456, %f456, %f458;
	fma.rn.f32 	%f460, %f457, %f457, %f459;
	sqrt.rn.f32 	%f461, %f460;
	add.f32 	%f3348, %f3348, %f461;
	mov.b16 	%rs345, 0;
$L__BB0_63:
	ld.local.u32 	%r22, [%rd28+4];
	cvt.s64.s32 	%rd399, %r22;
	add.s64 	%rd400, %rd5, %rd399;
	ld.global.u8 	%rs187, [%rd400];
	setp.ne.s16 	%p113, %rs187, 0;
	@%p113 bra 	$L__BB0_69;
	mul.lo.s32 	%r23, %r22, 3;
	mul.wide.s32 	%rd401, %r23, 4;
	add.s64 	%rd30, %rd4, %rd401;
	ld.global.f32 	%f462, [%rd30];
	setp.leu.f32 	%p114, %f462, %f14;
	setp.geu.f32 	%p115, %f462, %f15;
	or.pred  	%p116, %p114, %p115;
	@%p116 bra 	$L__BB0_69;
	ld.global.f32 	%f464, [%rd30+4];
	setp.leu.f32 	%p117, %f464, %f16;
	setp.geu.f32 	%p118, %f464, %f17;
	or.pred  	%p119, %p117, %p118;
	@%p119 bra 	$L__BB0_69;
	ld.global.f32 	%f466, [%rd30+8];
	setp.leu.f32 	%p120, %f466, %f18;
	setp.geu.f32 	%p121, %f466, %f19;
	or.pred  	%p122, %p120, %p121;
	@%p122 bra 	$L__BB0_69;
	mul.wide.s32 	%rd402, %r23, 4;
	add.s64 	%rd403, %rd3, %rd402;
	ld.global.f32 	%f47, [%rd403];
	ld.global.f32 	%f468, [%rd403+4];
	ld.global.f32 	%f469, [%rd403+8];
	setp.eq.f32 	%p123, %f47, 0f00000000;
	setp.eq.f32 	%p124, %f468, 0f00000000;
	and.pred  	%p125, %p123, %p124;
	setp.eq.f32 	%p126, %f469, 0f00000000;
	and.pred  	%p127, %p125, %p126;
	@%p127 bra 	$L__BB0_69;
	add.f32 	%f3347, %f47, %f3347;
	add.f32 	%f3346, %f468, %f3346;
	add.f32 	%f3345, %f469, %f3345;
	fma.rn.f32 	%f470, %f47, %f47, 0f00000000;
	fma.rn.f32 	%f471, %f468, %f468, %f470;
	fma.rn.f32 	%f472, %f469, %f469, %f471;
	sqrt.rn.f32 	%f473, %f472;
	add.f32 	%f3348, %f3348, %f473;
	mov.b16 	%rs345, 0;
$L__BB0_69:
	add.s64 	%rd916, %rd916, 2;
	setp.eq.s64 	%p128, %rd916, %rd917;
	@%p128 bra 	$L__BB0_70;
	bra.uni 	$L__BB0_57;
$L__BB0_70:
	and.b64  	%rd404, %rd25, 1;
	setp.eq.b64 	%p129, %rd404, 1;
	not.pred 	%p130, %p129;
	mov.u16 	%rs344, %rs6;
	@%p130 bra 	$L__BB0_77;
	shl.b64 	%rd405, %rd917, 2;
	add.s64 	%rd406, %rd16, %rd405;
	ld.local.u32 	%r26, [%rd406];
	cvt.s64.s32 	%rd407, %r26;
	add.s64 	%rd408, %rd5, %rd407;
	ld.global.u8 	%rs189, [%rd408];
	setp.ne.s16 	%p131, %rs189, 0;
	mov.u16 	%rs344, %rs6;
	@%p131 bra 	$L__BB0_77;
	mul.lo.s32 	%r27, %r26, 3;
	mul.wide.s32 	%rd409, %r27, 4;
	add.s64 	%rd33, %rd4, %rd409;
	ld.global.f32 	%f474, [%rd33];
	setp.leu.f32 	%p132, %f474, %f14;
	setp.geu.f32 	%p133, %f474, %f15;
	or.pred  	%p134, %p132, %p133;
	mov.u16 	%rs344, %rs6;
	@%p134 bra 	$L__BB0_77;
	ld.global.f32 	%f476, [%rd33+4];
	setp.leu.f32 	%p135, %f476, %f16;
	setp.geu.f32 	%p136, %f476, %f17;
	or.pred  	%p137, %p135, %p136;
	mov.u16 	%rs344, %rs6;
	@%p137 bra 	$L__BB0_77;
	ld.global.f32 	%f478, [%rd33+8];
	setp.leu.f32 	%p138, %f478, %f18;
	setp.geu.f32 	%p139, %f478, %f19;
	or.pred  	%p140, %p138, %p139;
	mov.u16 	%rs344, %rs6;
	@%p140 bra 	$L__BB0_77;
	mul.wide.s32 	%rd410, %r27, 4;
	add.s64 	%rd411, %rd3, %rd410;
	ld.global.f32 	%f70, [%rd411];
	ld.global.f32 	%f480, [%rd411+4];
	ld.global.f32 	%f481, [%rd411+8];
	setp.eq.f32 	%p141, %f70, 0f00000000;
	setp.eq.f32 	%p142, %f480, 0f00000000;
	and.pred  	%p143, %p141, %p142;
	setp.eq.f32 	%p144, %f481, 0f00000000;
	and.pred  	%p145, %p143, %p144;
	mov.u16 	%rs344, %rs6;
	@%p145 bra 	$L__BB0_77;
	add.f32 	%f3347, %f70, %f3347;
	add.f32 	%f3346, %f480, %f3346;
	add.f32 	%f3345, %f481, %f3345;
	fma.rn.f32 	%f482, %f70, %f70, 0f00000000;
	fma.rn.f32 	%f483, %f480, %f480, %f482;
	fma.rn.f32 	%f484, %f481, %f481, %f483;
	sqrt.rn.f32 	%f485, %f484;
	add.f32 	%f3348, %f3348, %f485;
	mov.b16 	%rs345, 0;
	mov.u16 	%rs344, %rs6;
$L__BB0_77:
	add.s32 	%r628, %r17, 1;
	setp.lt.s32 	%p146, %r17, %r6;
	@%p146 bra 	$L__BB0_53;
$L__BB0_78:
	add.s32 	%r626, %r15, 1;
	setp.lt.s32 	%p147, %r15, %r5;
	@%p147 bra 	$L__BB0_5;
$L__BB0_79:
	add.s32 	%r42, %r624, 1;
	setp.lt.s32 	%p148, %r624, %r4;
	mov.u32 	%r624, %r42;
	@%p148 bra 	$L__BB0_3;
	setp.ne.s32 	%p149, %r630, 0;
	and.b16  	%rs191, %rs345, 255;
	setp.eq.s16 	%p150, %rs191, 0;
	and.pred  	%p495, %p149, %p150;
$L__BB0_81:
	setp.eq.f32 	%p151, %f3348, 0f00000000;
	mov.f32 	%f139, 0f00000000;
	@%p151 bra 	$L__BB0_83;
	fma.rn.f32 	%f487, %f3347, %f3347, 0f00000000;
	fma.rn.f32 	%f488, %f3346, %f3346, %f487;
	fma.rn.f32 	%f489, %f3345, %f3345, %f488;
	sqrt.rn.f32 	%f490, %f489;
	div.rn.f32 	%f139, %f490, %f3348;
$L__BB0_83:
	@%p495 bra 	$L__BB0_85;
	cvt.s64.s32 	%rd412, %r1;
	add.s64 	%rd413, %rd2, %rd412;
	mov.b16 	%rs192, 0;
	st.global.u8 	[%rd413], %rs192;
	ld.global.f32 	%f491, [%rd19];
	shl.b32 	%r135, %r1, 2;
	mul.wide.s32 	%rd414, %r135, 4;
	add.s64 	%rd415, %rd1, %rd414;
	st.global.f32 	[%rd415], %f491;
	bra.uni 	$L__BB0_403;
$L__BB0_85:
	cvt.s64.s32 	%rd416, %r1;
	cvta.to.global.u64 	%rd417, %rd295;
	add.s64 	%rd418, %rd417, %rd416;
	ld.global.s8 	%r136, [%rd418];
	setp.gt.s32 	%p152, %r2, %r136;
	@%p152 bra 	$L__BB0_404;
	fma.rn.f32 	%f493, %f8, 0f00000000, %f5;
	fma.rn.f32 	%f494, %f9, 0f00000000, %f6;
	fma.rn.f32 	%f495, %f10, 0f00000000, %f7;
	mov.f32 	%f3401, 0f00000000;
	st.local.v4.f32 	[%rd14], {%f493, %f494, %f495, %f3401};
	mul.f32 	%f496, %f10, 0f3EAAAAAB;
	fma.rn.f32 	%f497, %f7, 0f3F2AAAAA, %f496;
	st.local.v4.f32 	[%rd14+256], {%f493, %f494, %f497, %f3401};
	mul.f32 	%f498, %f10, 0f3F2AAAAB;
	fma.rn.f32 	%f499, %f7, 0f3EAAAAAA, %f498;
	st.local.v4.f32 	[%rd14+512], {%f493, %f494, %f499, %f3401};
	fma.rn.f32 	%f500, %f7, 0f00000000, %f10;
	st.local.v4.f32 	[%rd14+768], {%f493, %f494, %f500, %f3401};
	mul.f32 	%f501, %f9, 0f3EAAAAAB;
	fma.rn.f32 	%f502, %f6, 0f3F2AAAAA, %f501;
	st.local.v4.f32 	[%rd14+64], {%f493, %f502, %f495, %f3401};
	st.local.v4.f32 	[%rd14+320], {%f493, %f502, %f497, %f3401};
	st.local.v4.f32 	[%rd14+576], {%f493, %f502, %f499, %f3401};
	st.local.v4.f32 	[%rd14+832], {%f493, %f502, %f500, %f3401};
	mul.f32 	%f503, %f9, 0f3F2AAAAB;
	fma.rn.f32 	%f504, %f6, 0f3EAAAAAA, %f503;
	st.local.v4.f32 	[%rd14+128], {%f493, %f504, %f495, %f3401};
	st.local.v4.f32 	[%rd14+384], {%f493, %f504, %f497, %f3401};
	st.local.v4.f32 	[%rd14+640], {%f493, %f504, %f499, %f3401};
	st.local.v4.f32 	[%rd14+896], {%f493, %f504, %f500, %f3401};
	fma.rn.f32 	%f505, %f6, 0f00000000, %f9;
	st.local.v4.f32 	[%rd14+192], {%f493, %f505, %f495, %f3401};
	st.local.v4.f32 	[%rd14+448], {%f493, %f505, %f497, %f3401};
	st.local.v4.f32 	[%rd14+704], {%f493, %f505, %f499, %f3401};
	st.local.v4.f32 	[%rd14+960], {%f493, %f505, %f500, %f3401};
	mul.f32 	%f506, %f8, 0f3EAAAAAB;
	fma.rn.f32 	%f507, %f5, 0f3F2AAAAA, %f506;
	st.local.v4.f32 	[%rd14+16], {%f507, %f494, %f495, %f3401};
	st.local.v4.f32 	[%rd14+272], {%f507, %f494, %f497, %f3401};
	st.local.v4.f32 	[%rd14+528], {%f507, %f494, %f499, %f3401};
	st.local.v4.f32 	[%rd14+784], {%f507, %f494, %f500, %f3401};
	st.local.v4.f32 	[%rd14+80], {%f507, %f502, %f495, %f3401};
	st.local.v4.f32 	[%rd14+336], {%f507, %f502, %f497, %f3401};
	st.local.v4.f32 	[%rd14+592], {%f507, %f502, %f499, %f3401};
	st.local.v4.f32 	[%rd14+848], {%f507, %f502, %f500, %f3401};
	st.local.v4.f32 	[%rd14+144], {%f507, %f504, %f495, %f3401};
	st.local.v4.f32 	[%rd14+400], {%f507, %f504, %f497, %f3401};
	st.local.v4.f32 	[%rd14+656], {%f507, %f504, %f499, %f3401};
	st.local.v4.f32 	[%rd14+912], {%f507, %f504, %f500, %f3401};
	st.local.v4.f32 	[%rd14+208], {%f507, %f505, %f495, %f3401};
	st.local.v4.f32 	[%rd14+464], {%f507, %f505, %f497, %f3401};
	st.local.v4.f32 	[%rd14+720], {%f507, %f505, %f499, %f3401};
	st.local.v4.f32 	[%rd14+976], {%f507, %f505, %f500, %f3401};
	mul.f32 	%f508, %f8, 0f3F2AAAAB;
	fma.rn.f32 	%f509, %f5, 0f3EAAAAAA, %f508;
	st.local.v4.f32 	[%rd14+32], {%f509, %f494, %f495, %f3401};
	st.local.v4.f32 	[%rd14+288], {%f509, %f494, %f497, %f3401};
	st.local.v4.f32 	[%rd14+544], {%f509, %f494, %f499, %f3401};
	st.local.v4.f32 	[%rd14+800], {%f509, %f494, %f500, %f3401};
	st.local.v4.f32 	[%rd14+96], {%f509, %f502, %f495, %f3401};
	st.local.v4.f32 	[%rd14+352], {%f509, %f502, %f497, %f3401};
	st.local.v4.f32 	[%rd14+608], {%f509, %f502, %f499, %f3401};
	st.local.v4.f32 	[%rd14+864], {%f509, %f502, %f500, %f3401};
	st.local.v4.f32 	[%rd14+160], {%f509, %f504, %f495, %f3401};
	st.local.v4.f32 	[%rd14+416], {%f509, %f504, %f497, %f3401};
	st.local.v4.f32 	[%rd14+672], {%f509, %f504, %f499, %f3401};
	st.local.v4.f32 	[%rd14+928], {%f509, %f504, %f500, %f3401};
	st.local.v4.f32 	[%rd14+224], {%f509, %f505, %f495, %f3401};
	st.local.v4.f32 	[%rd14+480], {%f509, %f505, %f497, %f3401};
	st.local.v4.f32 	[%rd14+736], {%f509, %f505, %f499, %f3401};
	st.local.v4.f32 	[%rd14+992], {%f509, %f505, %f500, %f3401};
	fma.rn.f32 	%f510, %f5, 0f00000000, %f8;
	st.local.v4.f32 	[%rd14+48], {%f510, %f494, %f495, %f3401};
	st.local.v4.f32 	[%rd14+304], {%f510, %f494, %f497, %f3401};
	st.local.v4.f32 	[%rd14+560], {%f510, %f494, %f499, %f3401};
	st.local.v4.f32 	[%rd14+816], {%f510, %f494, %f500, %f3401};
	st.local.v4.f32 	[%rd14+112], {%f510, %f502, %f495, %f3401};
	st.local.v4.f32 	[%rd14+368], {%f510, %f502, %f497, %f3401};
	st.local.v4.f32 	[%rd14+624], {%f510, %f502, %f499, %f3401};
	st.local.v4.f32 	[%rd14+880], {%f510, %f502, %f500, %f3401};
	st.local.v4.f32 	[%rd14+176], {%f510, %f504, %f495, %f3401};
	st.local.v4.f32 	[%rd14+432], {%f510, %f504, %f497, %f3401};
	st.local.v4.f32 	[%rd14+688], {%f510, %f504, %f499, %f3401};
	st.local.v4.f32 	[%rd14+944], {%f510, %f504, %f500, %f3401};
	st.local.v4.f32 	[%rd14+240], {%f510, %f505, %f495, %f3401};
	st.local.v4.f32 	[%rd14+496], {%f510, %f505, %f497, %f3401};
	st.local.v4.f32 	[%rd14+752], {%f510, %f505, %f499, %f3401};
	st.local.v4.f32 	[%rd14+1008], {%f510, %f505, %f500, %f3401};
	mov.b32 	%r137, 0;
	st.local.v4.u32 	[%rd16], {%r137, %r137, %r137, %r137};
	st.local.v4.u32 	[%rd16+16], {%r137, %r137, %r137, %r137};
	st.local.v4.u32 	[%rd16+32], {%r137, %r137, %r137, %r137};
	st.local.v4.u32 	[%rd16+48], {%r137, %r137, %r137, %r137};
	st.local.v4.u32 	[%rd16+64], {%r137, %r137, %r137, %r137};
	st.local.v4.u32 	[%rd16+80], {%r137, %r137, %r137, %r137};
	st.local.v4.u32 	[%rd16+96], {%r137, %r137, %r137, %r137};
	st.local.v4.u32 	[%rd16+112], {%r137, %r137, %r137, %r137};
	st.local.v4.u32 	[%rd16+128], {%r137, %r137, %r137, %r137};
	st.local.v4.u32 	[%rd16+144], {%r137, %r137, %r137, %r137};
	st.local.v4.u32 	[%rd16+160], {%r137, %r137, %r137, %r137};
	st.local.v4.u32 	[%rd16+176], {%r137, %r137, %r137, %r137};
	st.local.v4.u32 	[%rd16+192], {%r137, %r137, %r137, %r137};
	st.local.v4.u32 	[%rd16+208], {%r137, %r137, %r137, %r137};
	st.local.v4.u32 	[%rd16+224], {%r137, %r137, %r137, %r137};
	st.local.v4.u32 	[%rd16+240], {%r137, %r137, %r137, %r137};
	st.local.v4.u32 	[%rd16+256], {%r137, %r137, %r137, %r137};
	st.local.v4.u32 	[%rd16+272], {%r137, %r137, %r137, %r137};
	st.local.v4.u32 	[%rd16+288], {%r137, %r137, %r137, %r137};
	st.local.v4.u32 	[%rd16+304], {%r137, %r137, %r137, %r137};
	st.local.v4.u32 	[%rd16+320], {%r137, %r137, %r137, %r137};
	st.local.v4.u32 	[%rd16+336], {%r137, %r137, %r137, %r137};
	st.local.v4.u32 	[%rd16+352], {%r137, %r137, %r137, %r137};
	st.local.v4.u32 	[%rd16+368], {%r137, %r137, %r137, %r137};
	st.local.v4.u32 	[%rd16+384], {%r137, %r137, %r137, %r137};
	st.local.v4.u32 	[%rd16+400], {%r137, %r137, %r137, %r137};
	st.local.v4.u32 	[%rd16+416], {%r137, %r137, %r137, %r137};
	st.local.v4.u32 	[%rd16+432], {%r137, %r137, %r137, %r137};
	st.local.v4.u32 	[%rd16+448], {%r137, %r137, %r137, %r137};
	st.local.v4.u32 	[%rd16+464], {%r137, %r137, %r137, %r137};
	st.local.v4.u32 	[%rd16+480], {%r137, %r137, %r137, %r137};
	st.local.v4.u32 	[%rd16+496], {%r137, %r137, %r137, %r137};
	st.local.v4.u32 	[%rd16+512], {%r137, %r137, %r137, %r137};
	st.local.v4.u32 	[%rd16+528], {%r137, %r137, %r137, %r137};
	st.local.v4.u32 	[%rd16+544], {%r137, %r137, %r137, %r137};
	st.local.v4.u32 	[%rd16+560], {%r137, %r137, %r137, %r137};
	st.local.v4.u32 	[%rd16+576], {%r137, %r137, %r137, %r137};
	st.local.v4.u32 	[%rd16+592], {%r137, %r137, %r137, %r137};
	st.local.v4.u32 	[%rd16+608], {%r137, %r137, %r137, %r137};
	st.local.v4.u32 	[%rd16+624], {%r137, %r137, %r137, %r137};
	st.local.v4.u32 	[%rd16+640], {%r137, %r137, %r137, %r137};
	st.local.v4.u32 	[%rd16+656], {%r137, %r137, %r137, %r137};
	st.local.v4.u32 	[%rd16+672], {%r137, %r137, %r137, %r137};
	st.local.v4.u32 	[%rd16+688], {%r137, %r137, %r137, %r137};
	st.local.v4.u32 	[%rd16+704], {%r137, %r137, %r137, %r137};
	st.local.v4.u32 	[%rd16+720], {%r137, %r137, %r137, %r137};
	st.local.v4.u32 	[%rd16+736], {%r137, %r137, %r137, %r137};
	st.local.v4.u32 	[%rd16+752], {%r137, %r137, %r137, %r137};
	st.local.v4.u32 	[%rd16+768], {%r137, %r137, %r137, %r137};
	st.local.v4.u32 	[%rd16+784], {%r137, %r137, %r137, %r137};
	st.local.v4.u32 	[%rd16+800], {%r137, %r137, %r137, %r137};
	st.local.v4.u32 	[%rd16+816], {%r137, %r137, %r137, %r137};
	st.local.v4.u32 	[%rd16+832], {%r137, %r137, %r137, %r137};
	st.local.v4.u32 	[%rd16+848], {%r137, %r137, %r137, %r137};
	st.local.v4.u32 	[%rd16+864], {%r137, %r137, %r137, %r137};
	st.local.v4.u32 	[%rd16+880], {%r137, %r137, %r137, %r137};
	st.local.v4.u32 	[%rd16+896], {%r137, %r137, %r137, %r137};
	st.local.v4.u32 	[%rd16+912], {%r137, %r137, %r137, %r137};
	st.local.v4.u32 	[%rd16+928], {%r137, %r137, %r137, %r137};
	st.local.v4.u32 	[%rd16+944], {%r137, %r137, %r137, %r137};
	st.local.v4.u32 	[%rd16+960], {%r137, %r137, %r137, %r137};
	st.local.v4.u32 	[%rd16+976], {%r137, %r137, %r137, %r137};
	st.local.v4.u32 	[%rd16+992], {%r137, %r137, %r137, %r137};
	st.local.v4.u32 	[%rd16+1008], {%r137, %r137, %r137, %r137};
	st.local.v4.u32 	[%rd16+1024], {%r137, %r137, %r137, %r137};
	st.local.v4.u32 	[%rd16+1040], {%r137, %r137, %r137, %r137};
	st.local.v4.u32 	[%rd16+1056], {%r137, %r137, %r137, %r137};
	st.local.v4.u32 	[%rd16+1072], {%r137, %r137, %r137, %r137};
	st.local.v4.u32 	[%rd16+1088], {%r137, %r137, %r137, %r137};
	st.local.v4.u32 	[%rd16+1104], {%r137, %r137, %r137, %r137};
	st.local.v4.u32 	[%rd16+1120], {%r137, %r137, %r137, %r137};
	st.local.v4.u32 	[%rd16+1136], {%r137, %r137, %r137, %r137};
	st.local.v4.u32 	[%rd16+1152], {%r137, %r137, %r137, %r137};
	st.local.v4.u32 	[%rd16+1168], {%r137, %r137, %r137, %r137};
	st.local.v4.u32 	[%rd16+1184], {%r137, %r137, %r137, %r137};
	st.local.v4.u32 	[%rd16+1200], {%r137, %r137, %r137, %r137};
	st.local.v4.u32 	[%rd16+1216], {%r137, %r137, %r137, %r137};
	st.local.v4.u32 	[%rd16+1232], {%r137, %r137, %r137, %r137};
	st.local.v4.u32 	[%rd16+1248], {%r137, %r137, %r137, %r137};
	st.local.v4.u32 	[%rd16+1264], {%r137, %r137, %r137, %r137};
	st.local.v4.u32 	[%rd16+1280], {%r137, %r137, %r137, %r137};
	st.local.v4.u32 	[%rd16+1296], {%r137, %r137, %r137, %r137};
	st.local.v4.u32 	[%rd16+1312], {%r137, %r137, %r137, %r137};
	st.local.v4.u32 	[%rd16+1328], {%r137, %r137, %r137, %r137};
	st.local.v4.u32 	[%rd16+1344], {%r137, %r137, %r137, %r137};
	st.local.v4.u32 	[%rd16+1360], {%r137, %r137, %r137, %r137};
	st.local.v4.u32 	[%rd16+1376], {%r137, %r137, %r137, %r137};
	st.local.v4.u32 	[%rd16+1392], {%r137, %r137, %r137, %r137};
	st.local.v4.u32 	[%rd16+1408], {%r137, %r137, %r137, %r137};
	st.local.v4.u32 	[%rd16+1424], {%r137, %r137, %r137, %r137};
	st.local.v4.u32 	[%rd16+1440], {%r137, %r137, %r137, %r137};
	st.local.v4.u32 	[%rd16+1456], {%r137, %r137, %r137, %r137};
	st.local.v4.u32 	[%rd16+1472], {%r137, %r137, %r137, %r137};
	st.local.v4.u32 	[%rd16+1488], {%r137, %r137, %r137, %r137};
	st.local.v4.u32 	[%rd16+1504], {%r137, %r137, %r137, %r137};
	st.local.v4.u32 	[%rd16+1520], {%r137, %r137, %r137, %r137};
	st.local.v4.u32 	[%rd16+1536], {%r137, %r137, %r137, %r137};
	st.local.v4.u32 	[%rd16+1552], {%r137, %r137, %r137, %r137};
	st.local.v4.u32 	[%rd16+1568], {%r137, %r137, %r137, %r137};
	st.local.v4.u32 	[%rd16+1584], {%r137, %r137, %r137, %r137};
	st.local.v4.u32 	[%rd16+1600], {%r137, %r137, %r137, %r137};
	st.local.v4.u32 	[%rd16+1616], {%r137, %r137, %r137, %r137};
	st.local.v4.u32 	[%rd16+1632], {%r137, %r137, %r137, %r137};
	st.local.v4.u32 	[%rd16+1648], {%r137, %r137, %r137, %r137};
	st.local.v4.u32 	[%rd16+1664], {%r137, %r137, %r137, %r137};
	st.local.v4.u32 	[%rd16+1680], {%r137, %r137, %r137, %r137};
	st.local.v4.u32 	[%rd16+1696], {%r137, %r137, %r137, %r137};
	st.local.v4.u32 	[%rd16+1712], {%r137, %r137, %r137, %r137};
	st.local.v4.u32 	[%rd16+1728], {%r137, %r137, %r137, %r137};
	st.local.v4.u32 	[%rd16+1744], {%r137, %r137, %r137, %r137};
	st.local.v4.u32 	[%rd16+1760], {%r137, %r137, %r137, %r137};
	st.local.v4.u32 	[%rd16+1776], {%r137, %r137, %r137, %r137};
	st.local.v4.u32 	[%rd16+1792], {%r137, %r137, %r137, %r137};
	st.local.v4.u32 	[%rd16+1808], {%r137, %r137, %r137, %r137};
	st.local.v4.u32 	[%rd16+1824], {%r137, %r137, %r137, %r137};
	st.local.v4.u32 	[%rd16+1840], {%r137, %r137, %r137, %r137};
	st.local.v4.u32 	[%rd16+1856], {%r137, %r137, %r137, %r137};
	st.local.v4.u32 	[%rd16+1872], {%r137, %r137, %r137, %r137};
	st.local.v4.u32 	[%rd16+1888], {%r137, %r137, %r137, %r137};
	st.local.v4.u32 	[%rd16+1904], {%r137, %r137, %r137, %r137};
	st.local.v4.u32 	[%rd16+1920], {%r137, %r137, %r137, %r137};
	st.local.v4.u32 	[%rd16+1936], {%r137, %r137, %r137, %r137};
	st.local.v4.u32 	[%rd16+1952], {%r137, %r137, %r137, %r137};
	st.local.v4.u32 	[%rd16+1968], {%r137, %r137, %r137, %r137};
	st.local.v4.u32 	[%rd16+1984], {%r137, %r137, %r137, %r137};
	st.local.v4.u32 	[%rd16+2000], {%r137, %r137, %r137, %r137};
	st.local.v4.u32 	[%rd16+2016], {%r137, %r137, %r137, %r137};
	st.local.v4.u32 	[%rd16+2032], {%r137, %r137, %r137, %r137};
	ld.const.u32 	%r43, [XYZ_CELL_NUM];
	ld.const.u32 	%r44, [XYZ_CELL_NUM+4];
	ld.const.u32 	%r45, [XYZ_CELL_NUM+8];
	ld.const.u64 	%rd420, [START_END_LIST_SIZE];
	and.b64  	%rd63, %rd420, 4294967295;
	ld.const.u64 	%rd422, [START_END_LIST_SIZE+8];
	and.b64  	%rd64, %rd422, 4294967295;
	mov.f64 	%fd14, 0d4008000000000000;
	{
	.reg .b32 %temp; 
	mov.b64 	{%temp, %r46}, %fd14;
	}
	and.b32  	%r47, %r46, 2146435072;
	setp.eq.s32 	%p153, %r47, 1073741824;
	setp.lt.s32 	%p155, %r46, 0;
	selp.b32 	%r48, 0, 2146435072, %p155;
	and.b32  	%r138, %r46, 2147483647;
	setp.ne.s32 	%p156, %r138, 1071644672;
	and.pred  	%p157, %p153, %p156;
	or.b32  	%r49, %r48, -2147483648;
	cvt.f64.f32 	%fd15, %f2;
	{
	.reg .b32 %temp; 
	mov.b64 	{%temp, %r139}, %fd15;
	}
	mov.f64 	%fd16, 0d4022000000000000;
	{
	.reg .b32 %temp; 
	mov.b64 	{%temp, %r140}, %fd16;
	}
	and.b32  	%r141, %r140, 2146435072;
	setp.eq.s32 	%p159, %r141, 1075838976;
	abs.f64 	%fd1, %fd15;
	setp.lt.s32 	%p161, %r139, 0;
	and.pred  	%p4, %p161, %p159;
	selp.b32 	%r142, %r139, 0, %p159;
	setp.lt.s32 	%p162, %r140, 0;
	or.b32  	%r143, %r142, 2146435072;
	selp.b32 	%r144, %r143, %r142, %p162;
	mov.b64 	%fd2, {%r137, %r144};
	add.f64 	%fd17, %fd15, 0d4022000000000000;
	{
	.reg .b32 %temp; 
	mov.b64 	{%temp, %r145}, %fd17;
	}
	and.b32  	%r50, %r145, 2146435072;
	selp.b32 	%r146, 0, 2146435072, %p162;
	and.b32  	%r147, %r140, 2147483647;
	setp.ne.s32 	%p163, %r147, 1071644672;
	and.pred  	%p164, %p159, %p163;
	or.b32  	%r148, %r146, -2147483648;
	selp.b32 	%r149, %r148, %r146, %p164;
	selp.b32 	%r150, %r149, %r146, %p161;
	mov.b64 	%fd3, {%r137, %r150};
	cvt.f64.f32 	%fd18, %f1;
	{
	.reg .b32 %temp; 
	mov.b64 	{%temp, %r151}, %fd18;
	}
	abs.f64 	%fd4, %fd18;
	setp.lt.s32 	%p166, %r151, 0;
	and.pred  	%p5, %p166, %p153;
	selp.b32 	%r152, %r151, 0, %p153;
	or.b32  	%r153, %r152, 2146435072;
	selp.b32 	%r154, %r153, %r152, %p155;
	mov.b64 	%fd5, {%r137, %r154};
	add.f64 	%fd19, %fd18, 0d4008000000000000;
	{
	.reg .b32 %temp; 
	mov.b64 	{%temp, %r155}, %fd19;
	}
	and.b32  	%r51, %r155, 2146435072;
	selp.b32 	%r156, %r49, %r48, %p157;
	selp.b32 	%r157, %r156, %r48, %p166;
	mov.b64 	%fd6, {%r137, %r157};
	mov.b16 	%rs369, 0;
	mov.b64 	%rd929, 0;
	mul.wide.u32 	%rd426, %r43, %r44;
	ld.const.f32 	%f554, [RADIUS_INF_FACTOR_ISO_MIN_MAX_SCALAR_CELL_SIZE+12];
	ld.const.f32 	%f556, [RADIUS_INF_FACTOR_ISO_MIN_MAX_SCALAR_CELL_SIZE+16];
	ld.const.f32 	%f558, [RADIUS_INF_FACTOR_ISO_MIN_MAX_SCALAR_CELL_SIZE+8];
$L__BB0_87:
	shl.b64 	%rd424, %rd929, 4;
	add.s64 	%rd66, %rd14, %rd424;
	.pragma "used_bytes_mask 4095";
	ld.local.v4.f32 	{%f141, %f142, %f511, %f512}, [%rd66];
	sub.f32 	%f513, %f141, %f11;
	div.rn.f32 	%f514, %f513, %f3;
	cvt.rzi.s32.f32 	%r52, %f514;
	sub.f32 	%f515, %f142, %f12;
	div.rn.f32 	%f516, %f515, %f3;
	cvt.rzi.s32.f32 	%r53, %f516;
	sub.f32 	%f517, %f511, %f13;
	div.rn.f32 	%f518, %f517, %f3;
	cvt.rzi.s32.f32 	%r54, %f518;
	add.s32 	%r55, %r53, -1;
	add.s32 	%r56, %r54, -1;
	cvt.u64.u32 	%rd425, %r56;
	mul.lo.s64 	%rd67, %rd426, %rd425;
	cvt.u64.u32 	%rd427, %r54;
	mul.lo.s64 	%rd68, %rd426, %rd427;
	add.s32 	%r57, %r54, 1;
	cvt.u64.u32 	%rd428, %r57;
	mul.lo.s64 	%rd69, %rd426, %rd428;
	add.s32 	%r58, %r53, 1;
	mov.b16 	%rs418, 0;
	mov.b32 	%r636, -1;
$L__BB0_88:
	add.s32 	%r159, %r52, %r636;
	setp.gt.s32 	%p167, %r159, -1;
	setp.lt.u32 	%p168, %r159, %r43;
	and.pred  	%p6, %p167, %p168;
	cvt.u64.u32 	%rd70, %r159;
	mul.wide.u32 	%rd429, %r43, %r55;
	add.s64 	%rd71, %rd429, %rd70;
	setp.eq.s64 	%p169, %rd63, 0;
	setp.eq.s64 	%p170, %rd64, 0;
	or.pred  	%p171, %p169, %p170;
	@%p171 bra 	$L__BB0_146;
	setp.ge.u32 	%p172, %r56, %r45;
	setp.lt.s32 	%p173, %r54, 1;
	setp.lt.s32 	%p174, %r53, 1;
	not.pred 	%p175, %p6;
	or.pred  	%p176, %p175, %p174;
	setp.ge.u32 	%p177, %r55, %r44;
	or.pred  	%p178, %p176, %p177;
	or.pred  	%p179, %p178, %p173;
	or.pred  	%p180, %p179, %p172;
	@%p180 bra 	$L__BB0_108;
	add.s64 	%rd72, %rd67, %rd71;
	mov.b64 	%rd930, 0;
$L__BB0_91:
	shl.b64 	%rd431, %rd930, 3;
	add.s64 	%rd432, %rd7, %rd431;
	ld.global.u64 	%rd433, [%rd432];
	setp.eq.s64 	%p181, %rd433, %rd72;
	mov.u64 	%rd936, %rd930;
	@%p181 bra 	$L__BB0_93;
	add.s64 	%rd930, %rd930, 1;
	setp.ne.s64 	%p182, %rd930, %rd63;
	mov.b64 	%rd936, -1;
	@%p182 bra 	$L__BB0_91;
$L__BB0_93:
	mov.b64 	%rd932, 0;
$L__BB0_94:
	shl.b64 	%rd436, %rd932, 3;
	add.s64 	%rd437, %rd6, %rd436;
	ld.global.u64 	%rd438, [%rd437];
	setp.eq.s64 	%p183, %rd438, %rd72;
	mov.u64 	%rd933, %rd932;
	@%p183 bra 	$L__BB0_96;
	add.s64 	%rd932, %rd932, 1;
	setp.ne.s64 	%p184, %rd932, %rd64;
	mov.b64 	%rd933, -1;
	@%p184 bra 	$L__BB0_94;
$L__BB0_96:
	setp.eq.s64 	%p185, %rd933, -1;
	setp.ge.u64 	%p186, %rd936, %rd933;
	or.pred  	%p187, %p186, %p185;
	@%p187 bra 	$L__BB0_108;
	sub.s64 	%rd79, %rd933, %rd936;
	and.b64  	%rd80, %rd79, 7;
	sub.s64 	%rd440, %rd936, %rd933;
	setp.gt.u64 	%p188, %rd440, -8;
	@%p188 bra 	$L__BB0_100;
	mov.b64 	%rd935, 0;
$L__BB0_99:
	.pragma "nounroll";
	cvt.u32.u64 	%r160, %rd936;
	add.s16 	%rs196, %rs418, 1;
	cvt.u32.u16 	%r161, %rs418;
	and.b32  	%r162, %r161, 255;
	mul.wide.u32 	%rd442, %r162, 4;
	add.s64 	%rd443, %rd16, %rd442;
	st.local.u32 	[%rd443], %r160;
	add.s32 	%r163, %r160, 1;
	add.s16 	%rs197, %rs418, 2;
	cvt.u32.u16 	%r164, %rs196;
	and.b32  	%r165, %r164, 255;
	mul.wide.u32 	%rd444, %r165, 4;
	add.s64 	%rd445, %rd16, %rd444;
	st.local.u32 	[%rd445], %r163;
	add.s32 	%r166, %r160, 2;
	add.s16 	%rs198, %rs418, 3;
	cvt.u32.u16 	%r167, %rs197;
	and.b32  	%r168, %r167, 255;
	mul.wide.u32 	%rd446, %r168, 4;
	add.s64 	%rd447, %rd16, %rd446;
	st.local.u32 	[%rd447], %r166;
	add.s32 	%r169, %r160, 3;
	add.s16 	%rs199, %rs418, 4;
	cvt.u32.u16 	%r170, %rs198;
	and.b32  	%r171, %r170, 255;
	mul.wide.u32 	%rd448, %r171, 4;
	add.s64 	%rd449, %rd16, %rd448;
	st.local.u32 	[%rd449], %r169;
	add.s32 	%r172, %r160, 4;
	add.s16 	%rs200, %rs418, 5;
	cvt.u32.u16 	%r173, %rs199;
	and.b32  	%r174, %r173, 255;
	mul.wide.u32 	%rd450, %r174, 4;
	add.s64 	%rd451, %rd16, %rd450;
	st.local.u32 	[%rd451], %r172;
	add.s32 	%r175, %r160, 5;
	add.s16 	%rs201, %rs418, 6;
	cvt.u32.u16 	%r176, %rs200;
	and.b32  	%r177, %r176, 255;
	mul.wide.u32 	%rd452, %r177, 4;
	add.s64 	%rd453, %rd16, %rd452;
	st.local.u32 	[%rd453], %r175;
	add.s32 	%r178, %r160, 6;
	add.s16 	%rs202, %rs418, 7;
	cvt.u32.u16 	%r179, %rs201;
	and.b32  	%r180, %r179, 255;
	mul.wide.u32 	%rd454, %r180, 4;
	add.s64 	%rd455, %rd16, %rd454;
	st.local.u32 	[%rd455], %r178;
	add.s32 	%r181, %r160, 7;
	add.s16 	%rs418, %rs418, 8;
	cvt.u32.u16 	%r182, %rs202;
	and.b32  	%r183, %r182, 255;
	mul.wide.u32 	%rd456, %r183, 4;
	add.s64 	%rd457, %rd16, %rd456;
	st.local.u32 	[%rd457], %r181;
	add.s64 	%rd936, %rd936, 8;
	add.s64 	%rd935, %rd935, 8;
	and.b64  	%rd458, %rd79, -8;
	setp.ne.s64 	%p189, %rd935, %rd458;
	@%p189 bra 	$L__BB0_99;
$L__BB0_100:
	setp.eq.s64 	%p190, %rd80, 0;
	@%p190 bra 	$L__BB0_108;
	and.b64  	%rd86, %rd79, 3;
	setp.lt.u64 	%p191, %rd80, 4;
	@%p191 bra 	$L__BB0_103;
	cvt.u32.u64 	%r184, %rd936;
	add.s16 	%rs204, %rs418, 1;
	cvt.u32.u16 	%r185, %rs418;
	and.b32  	%r186, %r185, 255;
	mul.wide.u32 	%rd459, %r186, 4;
	add.s64 	%rd460, %rd16, %rd459;
	st.local.u32 	[%rd460], %r184;
	add.s32 	%r187, %r184, 1;
	add.s16 	%rs205, %rs418, 2;
	cvt.u32.u16 	%r188, %rs204;
	and.b32  	%r189, %r188, 255;
	mul.wide.u32 	%rd461, %r189, 4;
	add.s64 	%rd462, %rd16, %rd461;
	st.local.u32 	[%rd462], %r187;
	add.s32 	%r190, %r184, 2;
	add.s16 	%rs206, %rs418, 3;
	cvt.u32.u16 	%r191, %rs205;
	and.b32  	%r192, %r191, 255;
	mul.wide.u32 	%rd463, %r192, 4;
	add.s64 	%rd464, %rd16, %rd463;
	st.local.u32 	[%rd464], %r190;
	add.s32 	%r193, %r184, 3;
	cvt.u32.u16 	%r194, %rs206;
	and.b32  	%r195, %r194, 255;
	mul.wide.u32 	%rd465, %r195, 4;
	add.s64 	%rd466, %rd16, %rd465;
	st.local.u32 	[%rd466], %r193;
	add.s64 	%rd936, %rd936, 4;
	add.s16 	%rs418, %rs418, 4;
$L__BB0_103:
	setp.eq.s64 	%p192, %rd86, 0;
	@%p192 bra 	$L__BB0_108;
	setp.eq.s64 	%p193, %rd86, 1;
	@%p193 bra 	$L__BB0_106;
	cvt.u32.u64 	%r196, %rd936;
	add.s16 	%rs208, %rs418, 1;
	cvt.u32.u16 	%r197, %rs418;
	and.b32  	%r198, %r197, 255;
	mul.wide.u32 	%rd467, %r198, 4;
	add.s64 	%rd468, %rd16, %rd467;
	st.local.u32 	[%rd468], %r196;
	add.s32 	%r199, %r196, 1;
	cvt.u32.u16 	%r200, %rs208;
	and.b32  	%r201, %r200, 255;
	mul.wide.u32 	%rd469, %r201, 4;
	add.s64 	%rd470, %rd16, %rd469;
	st.local.u32 	[%rd470], %r199;
	add.s64 	%rd936, %rd936, 2;
	add.s16 	%rs418, %rs418, 2;
$L__BB0_106:
	and.b64  	%rd471, %rd79, 1;
	setp.eq.b64 	%p194, %rd471, 1;
	not.pred 	%p195, %p194;
	@%p195 bra 	$L__BB0_108;
	add.s16 	%rs51, %rs418, 1;
	cvt.u32.u16 	%r202, %rs418;
	and.b32  	%r203, %r202, 255;
	mul.wide.u32 	%rd472, %r203, 4;
	add.s64 	%rd473, %rd16, %rd472;
	st.local.u32 	[%rd473], %rd936;
	mov.u16 	%rs418, %rs51;
$L__BB0_108:
	setp.ge.u32 	%p196, %r54, %r45;
	setp.lt.s32 	%p197, %r54, 0;
	setp.lt.s32 	%p198, %r53, 1;
	not.pred 	%p199, %p6;
	or.pred  	%p200, %p199, %p198;
	setp.ge.u32 	%p201, %r55, %r44;
	or.pred  	%p202, %p200, %p201;
	or.pred  	%p203, %p202, %p197;
	or.pred  	%p204, %p203, %p196;
	@%p204 bra 	$L__BB0_127;
	add.s64 	%rd91, %rd68, %rd71;
	mov.b64 	%rd939, 0;
$L__BB0_110:
	shl.b64 	%rd475, %rd939, 3;
	add.s64 	%rd476, %rd7, %rd475;
	ld.global.u64 	%rd477, [%rd476];
	setp.eq.s64 	%p205, %rd477, %rd91;
	mov.u64 	%rd945, %rd939;
	@%p205 bra 	$L__BB0_112;
	add.s64 	%rd939, %rd939, 1;
	setp.ne.s64 	%p206, %rd939, %rd63;
	mov.b64 	%rd945, -1;
	@%p206 bra 	$L__BB0_110;
$L__BB0_112:
	mov.b64 	%rd941, 0;
$L__BB0_113:
	shl.b64 	%rd480, %rd941, 3;
	add.s64 	%rd481, %rd6, %rd480;
	ld.global.u64 	%rd482, [%rd481];
	setp.eq.s64 	%p207, %rd482, %rd91;
	mov.u64 	%rd942, %rd941;
	@%p207 bra 	$L__BB0_115;
	add.s64 	%rd941, %rd941, 1;
	setp.ne.s64 	%p208, %rd941, %rd64;
	mov.b64 	%rd942, -1;
	@%p208 bra 	$L__BB0_113;
$L__BB0_115:
	setp.eq.s64 	%p209, %rd942, -1;
	setp.ge.u64 	%p210, %rd945, %rd942;
	or.pred  	%p211, %p210, %p209;
	@%p211 bra 	$L__BB0_127;
	sub.s64 	%rd98, %rd942, %rd945;
	and.b64  	%rd99, %rd98, 7;
	sub.s64 	%rd484, %rd945, %rd942;
	setp.gt.u64 	%p212, %rd484, -8;
	@%p212 bra 	$L__BB0_119;
	mov.b64 	%rd944, 0;
$L__BB0_118:
	.pragma "nounroll";
	cvt.u32.u64 	%r204, %rd945;
	add.s16 	%rs210, %rs418, 1;
	cvt.u32.u16 	%r205, %rs418;
	and.b32  	%r206, %r205, 255;
	mul.wide.u32 	%rd486, %r206, 4;
	add.s64 	%rd487, %rd16, %rd486;
	st.local.u32 	[%rd487], %r204;
	add.s32 	%r207, %r204, 1;
	add.s16 	%rs211, %rs418, 2;
	cvt.u32.u16 	%r208, %rs210;
	and.b32  	%r209, %r208, 255;
	mul.wide.u32 	%rd488, %r209, 4;
	add.s64 	%rd489, %rd16, %rd488;
	st.local.u32 	[%rd489], %r207;
	add.s32 	%r210, %r204, 2;
	add.s16 	%rs212, %rs418, 3;
	cvt.u32.u16 	%r211, %rs211;
	and.b32  	%r212, %r211, 255;
	mul.wide.u32 	%rd490, %r212, 4;
	add.s64 	%rd491, %rd16, %rd490;
	st.local.u32 	[%rd491], %r210;
	add.s32 	%r213, %r204, 3;
	add.s16 	%rs213, %rs418, 4;
	cvt.u32.u16 	%r214, %rs212;
	and.b32  	%r215, %r214, 255;
	mul.wide.u32 	%rd492, %r215, 4;
	add.s64 	%rd493, %rd16, %rd492;
	st.local.u32 	[%rd493], %r213;
	add.s32 	%r216, %r204, 4;
	add.s16 	%rs214, %rs418, 5;
	cvt.u32.u16 	%r217, %rs213;
	and.b32  	%r218, %r217, 255;
	mul.wide.u32 	%rd494, %r218, 4;
	add.s64 	%rd495, %rd16, %rd494;
	st.local.u32 	[%rd495], %r216;
	add.s32 	%r219, %r204, 5;
	add.s16 	%rs215, %rs418, 6;
	cvt.u32.u16 	%r220, %rs214;
	and.b32  	%r221, %r220, 255;
	mul.wide.u32 	%rd496, %r221, 4;
	add.s64 	%rd497, %rd16, %rd496;
	st.local.u32 	[%rd497], %r219;
	add.s32 	%r222, %r204, 6;
	add.s16 	%rs216, %rs418, 7;
	cvt.u32.u16 	%r223, %rs215;
	and.b32  	%r224, %r223, 255;
	mul.wide.u32 	%rd498, %r224, 4;
	add.s64 	%rd499, %rd16, %rd498;
	st.local.u32 	[%rd499], %r222;
	add.s32 	%r225, %r204, 7;
	add.s16 	%rs418, %rs418, 8;
	cvt.u32.u16 	%r226, %rs216;
	and.b32  	%r227, %r226, 255;
	mul.wide.u32 	%rd500, %r227, 4;
	add.s64 	%rd501, %rd16, %rd500;
	st.local.u32 	[%rd501], %r225;
	add.s64 	%rd945, %rd945, 8;
	add.s64 	%rd944, %rd944, 8;
	and.b64  	%rd502, %rd98, -8;
	setp.ne.s64 	%p213, %rd944, %rd502;
	@%p213 bra 	$L__BB0_118;
$L__BB0_119:
	setp.eq.s64 	%p214, %rd99, 0;
	@%p214 bra 	$L__BB0_127;
	and.b64  	%rd105, %rd98, 3;
	setp.lt.u64 	%p215, %rd99, 4;
	@%p215 bra 	$L__BB0_122;
	cvt.u32.u64 	%r228, %rd945;
	add.s16 	%rs218, %rs418, 1;
	cvt.u32.u16 	%r229, %rs418;
	and.b32  	%r230, %r229, 255;
	mul.wide.u32 	%rd503, %r230, 4;
	add.s64 	%rd504, %rd16, %rd503;
	st.local.u32 	[%rd504], %r228;
	add.s32 	%r231, %r228, 1;
	add.s16 	%rs219, %rs418, 2;
	cvt.u32.u16 	%r232, %rs218;
	and.b32  	%r233, %r232, 255;
	mul.wide.u32 	%rd505, %r233, 4;
	add.s64 	%rd506, %rd16, %rd505;
	st.local.u32 	[%rd506], %r231;
	add.s32 	%r234, %r228, 2;
	add.s16 	%rs220, %rs418, 3;
	cvt.u32.u16 	%r235, %rs219;
	and.b32  	%r236, %r235, 255;
	mul.wide.u32 	%rd507, %r236, 4;
	add.s64 	%rd508, %rd16, %rd507;
	st.local.u32 	[%rd508], %r234;
	add.s32 	%r237, %r228, 3;
	cvt.u32.u16 	%r238, %rs220;
	and.b32  	%r239, %r238, 255;
	mul.wide.u32 	%rd509, %r239, 4;
	add.s64 	%rd510, %rd16, %rd509;
	st.local.u32 	[%rd510], %r237;
	add.s64 	%rd945, %rd945, 4;
	add.s16 	%rs418, %rs418, 4;
$L__BB0_122:
	setp.eq.s64 	%p216, %rd105, 0;
	@%p216 bra 	$L__BB0_127;
	setp.eq.s64 	%p217, %rd105, 1;
	@%p217 bra 	$L__BB0_125;
	cvt.u32.u64 	%r240, %rd945;
	add.s16 	%rs222, %rs418, 1;
	cvt.u32.u16 	%r241, %rs418;
	and.b32  	%r242, %r241, 255;
	mul.wide.u32 	%rd511, %r242, 4;
	add.s64 	%rd512, %rd16, %rd511;
	st.local.u32 	[%rd512], %r240;
	add.s32 	%r243, %r240, 1;
	cvt.u32.u16 	%r244, %rs222;
	and.b32  	%r245, %r244, 255;
	mul.wide.u32 	%rd513, %r245, 4;
	add.s64 	%rd514, %rd16, %rd513;
	st.local.u32 	[%rd514], %r243;
	add.s64 	%rd945, %rd945, 2;
	add.s16 	%rs418, %rs418, 2;
$L__BB0_125:
	and.b64  	%rd515, %rd98, 1;
	setp.eq.b64 	%p218, %rd515, 1;
	not.pred 	%p219, %p218;
	@%p219 bra 	$L__BB0_127;
	add.s16 	%rs63, %rs418, 1;
	cvt.u32.u16 	%r246, %rs418;
	and.b32  	%r247, %r246, 255;
	mul.wide.u32 	%rd516, %r247, 4;
	add.s64 	%rd517, %rd16, %rd516;
	st.local.u32 	[%rd517], %rd945;
	mov.u16 	%rs418, %rs63;
$L__BB0_127:
	setp.ge.u32 	%p220, %r57, %r45;
	setp.lt.s32 	%p221, %r54, -1;
	setp.lt.s32 	%p222, %r53, 1;
	not.pred 	%p223, %p6;
	or.pred  	%p224, %p223, %p222;
	setp.ge.u32 	%p225, %r55, %r44;
	or.pred  	%p226, %p224, %p225;
	or.pred  	%p227, %p226, %p221;
	or.pred  	%p228, %p227, %p220;
	@%p228 bra 	$L__BB0_146;
	add.s64 	%rd110, %rd69, %rd71;
	mov.b64 	%rd948, 0;
$L__BB0_129:
	shl.b64 	%rd519, %rd948, 3;
	add.s64 	%rd520, %rd7, %rd519;
	ld.global.u64 	%rd521, [%rd520];
	setp.eq.s64 	%p229, %rd521, %rd110;
	mov.u64 	%rd954, %rd948;
	@%p229 bra 	$L__BB0_131;
	add.s64 	%rd948, %rd948, 1;
	setp.ne.s64 	%p230, %rd948, %rd63;
	mov.b64 	%rd954, -1;
	@%p230 bra 	$L__BB0_129;
$L__BB0_131:
	mov.b64 	%rd950, 0;
$L__BB0_132:
	shl.b64 	%rd524, %rd950, 3;
	add.s64 	%rd525, %rd6, %rd524;
	ld.global.u64 	%rd526, [%rd525];
	setp.eq.s64 	%p231, %rd526, %rd110;
	mov.u64 	%rd951, %rd950;
	@%p231 bra 	$L__BB0_134;
	add.s64 	%rd950, %rd950, 1;
	setp.ne.s64 	%p232, %rd950, %rd64;
	mov.b64 	%rd951, -1;
	@%p232 bra 	$L__BB0_132;
$L__BB0_134:
	setp.eq.s64 	%p233, %rd951, -1;
	setp.ge.u64 	%p234, %rd954, %rd951;
	or.pred  	%p235, %p234, %p233;
	@%p235 bra 	$L__BB0_146;
	sub.s64 	%rd117, %rd951, %rd954;
	and.b64  	%rd118, %rd117, 7;
	sub.s64 	%rd528, %rd954, %rd951;
	setp.gt.u64 	%p236, %rd528, -8;
	@%p236 bra 	$L__BB0_138;
	mov.b64 	%rd953, 0;
$L__BB0_137:
	.pragma "nounroll";
	cvt.u32.u64 	%r248, %rd954;
	add.s16 	%rs224, %rs418, 1;
	cvt.u32.u16 	%r249, %rs418;
	and.b32  	%r250, %r249, 255;
	mul.wide.u32 	%rd530, %r250, 4;
	add.s64 	%rd531, %rd16, %rd530;
	st.local.u32 	[%rd531], %r248;
	add.s32 	%r251, %r248, 1;
	add.s16 	%rs225, %rs418, 2;
	cvt.u32.u16 	%r252, %rs224;
	and.b32  	%r253, %r252, 255;
	mul.wide.u32 	%rd532, %r253, 4;
	add.s64 	%rd533, %rd16, %rd532;
	st.local.u32 	[%rd533], %r251;
	add.s32 	%r254, %r248, 2;
	add.s16 	%rs226, %rs418, 3;
	cvt.u32.u16 	%r255, %rs225;
	and.b32  	%r256, %r255, 255;
	mul.wide.u32 	%rd534, %r256, 4;
	add.s64 	%rd535, %rd16, %rd534;
	st.local.u32 	[%rd535], %r254;
	add.s32 	%r257, %r248, 3;
	add.s16 	%rs227, %rs418, 4;
	cvt.u32.u16 	%r258, %rs226;
	and.b32  	%r259, %r258, 255;
	mul.wide.u32 	%rd536, %r259, 4;
	add.s64 	%rd537, %rd16, %rd536;
	st.local.u32 	[%rd537], %r257;
	add.s32 	%r260, %r248, 4;
	add.s16 	%rs228, %rs418, 5;
	cvt.u32.u16 	%r261, %rs227;
	and.b32  	%r262, %r261, 255;
	mul.wide.u32 	%rd538, %r262, 4;
	add.s64 	%rd539, %rd16, %rd538;
	st.local.u32 	[%rd539], %r260;
	add.s32 	%r263, %r248, 5;
	add.s16 	%rs229, %rs418, 6;
	cvt.u32.u16 	%r264, %rs228;
	and.b32  	%r265, %r264, 255;
	mul.wide.u32 	%rd540, %r265, 4;
	add.s64 	%rd541, %rd16, %rd540;
	st.local.u32 	[%rd541], %r263;
	add.s32 	%r266, %r248, 6;
	add.s16 	%rs230, %rs418, 7;
	cvt.u32.u16 	%r267, %rs229;
	and.b32  	%r268, %r267, 255;
	mul.wide.u32 	%rd542, %r268, 4;
	add.s64 	%rd543, %rd16, %rd542;
	st.local.u32 	[%rd543], %r266;
	add.s32 	%r269, %r248, 7;
	add.s16 	%rs418, %rs418, 8;
	cvt.u32.u16 	%r270, %rs230;
	and.b32  	%r271, %r270, 255;
	mul.wide.u32 	%rd544, %r271, 4;
	add.s64 	%rd545, %rd16, %rd544;
	st.local.u32 	[%rd545], %r269;
	add.s64 	%rd954, %rd954, 8;
	add.s64 	%rd953, %rd953, 8;
	and.b64  	%rd546, %rd117, -8;
	setp.ne.s64 	%p237, %rd953, %rd546;
	@%p237 bra 	$L__BB0_137;
$L__BB0_138:
	setp.eq.s64 	%p238, %rd118, 0;
	@%p238 bra 	$L__BB0_146;
	and.b64  	%rd124, %rd117, 3;
	setp.lt.u64 	%p239, %rd118, 4;
	@%p239 bra 	$L__BB0_141;
	cvt.u32.u64 	%r272, %rd954;
	add.s16 	%rs232, %rs418, 1;
	cvt.u32.u16 	%r273, %rs418;
	and.b32  	%r274, %r273, 255;
	mul.wide.u32 	%rd547, %r274, 4;
	add.s64 	%rd548, %rd16, %rd547;
	st.local.u32 	[%rd548], %r272;
	add.s32 	%r275, %r272, 1;
	add.s16 	%rs233, %rs418, 2;
	cvt.u32.u16 	%r276, %rs232;
	and.b32  	%r277, %r276, 255;
	mul.wide.u32 	%rd549, %r277, 4;
	add.s64 	%rd550, %rd16, %rd549;
	st.local.u32 	[%rd550], %r275;
	add.s32 	%r278, %r272, 2;
	add.s16 	%rs234, %rs418, 3;
	cvt.u32.u16 	%r279, %rs233;
	and.b32  	%r280, %r279, 255;
	mul.wide.u32 	%rd551, %r280, 4;
	add.s64 	%rd552, %rd16, %rd551;
	st.local.u32 	[%rd552], %r278;
	add.s32 	%r281, %r272, 3;
	cvt.u32.u16 	%r282, %rs234;
	and.b32  	%r283, %r282, 255;
	mul.wide.u32 	%rd553, %r283, 4;
	add.s64 	%rd554, %rd16, %rd553;
	st.local.u32 	[%rd554], %r281;
	add.s64 	%rd954, %rd954, 4;
	add.s16 	%rs418, %rs418, 4;
$L__BB0_141:
	setp.eq.s64 	%p240, %rd124, 0;
	@%p240 bra 	$L__BB0_146;
	setp.eq.s64 	%p241, %rd124, 1;
	@%p241 bra 	$L__BB0_144;
	cvt.u32.u64 	%r284, %rd954;
	add.s16 	%rs236, %rs418, 1;
	cvt.u32.u16 	%r285, %rs418;
	and.b32  	%r286, %r285, 255;
	mul.wide.u32 	%rd555, %r286, 4;
	add.s64 	%rd556, %rd16, %rd555;
	st.local.u32 	[%rd556], %r284;
	add.s32 	%r287, %r284, 1;
	cvt.u32.u16 	%r288, %rs236;
	and.b32  	%r289, %r288, 255;
	mul.wide.u32 	%rd557, %r289, 4;
	add.s64 	%rd558, %rd16, %rd557;
	st.local.u32 	[%rd558], %r287;
	add.s64 	%rd954, %rd954, 2;
	add.s16 	%rs418, %rs418, 2;
$L__BB0_144:
	and.b64  	%rd559, %rd117, 1;
	setp.eq.b64 	%p242, %rd559, 1;
	not.pred 	%p243, %p242;
	@%p243 bra 	$L__BB0_146;
	add.s16 	%rs75, %rs418, 1;
	cvt.u32.u16 	%r290, %rs418;
	and.b32  	%r291, %r290, 255;
	mul.wide.u32 	%rd560, %r291, 4;
	add.s64 	%rd561, %rd16, %rd560;
	st.local.u32 	[%rd561], %rd954;
	mov.u16 	%rs418, %rs75;
$L__BB0_146:
	mul.wide.u32 	%rd562, %r43, %r53;
	add.s64 	%rd129, %rd562, %rd70;
	setp.eq.s64 	%p244, %rd63, 0;
	setp.eq.s64 	%p245, %rd64, 0;
	or.pred  	%p246, %p244, %p245;
	@%p246 bra 	$L__BB0_204;
	setp.ge.u32 	%p247, %r56, %r45;
	setp.lt.s32 	%p248, %r54, 1;
	setp.lt.s32 	%p249, %r53, 0;
	not.pred 	%p250, %p6;
	or.pred  	%p251, %p250, %p249;
	setp.ge.u32 	%p252, %r53, %r44;
	or.pred  	%p253, %p251, %p252;
	or.pred  	%p254, %p253, %p248;
	or.pred  	%p255, %p254, %p247;
	@%p255 bra 	$L__BB0_166;
	add.s64 	%rd130, %rd67, %rd129;
	mov.b64 	%rd957, 0;
$L__BB0_149:
	shl.b64 	%rd564, %rd957, 3;
	add.s64 	%rd565, %rd7, %rd564;
	ld.global.u64 	%rd566, [%rd565];
	setp.eq.s64 	%p256, %rd566, %rd130;
	mov.u64 	%rd963, %rd957;
	@%p256 bra 	$L__BB0_151;
	add.s64 	%rd957, %rd957, 1;
	setp.ne.s64 	%p257, %rd957, %rd63;
	mov.b64 	%rd963, -1;
	@%p257 bra 	$L__BB0_149;
$L__BB0_151:
	mov.b64 	%rd959, 0;
$L__BB0_152:
	shl.b64 	%rd569, %rd959, 3;
	add.s64 	%rd570, %rd6, %rd569;
	ld.global.u64 	%rd571, [%rd570];
	setp.eq.s64 	%p258, %rd571, %rd130;
	mov.u64 	%rd960, %rd959;
	@%p258 bra 	$L__BB0_154;
	add.s64 	%rd959, %rd959, 1;
	setp.ne.s64 	%p259, %rd959, %rd64;
	mov.b64 	%rd960, -1;
	@%p259 bra 	$L__BB0_152;
$L__BB0_154:
	setp.eq.s64 	%p260, %rd960, -1;
	setp.ge.u64 	%p261, %rd963, %rd960;
	or.pred  	%p262, %p261, %p260;
	@%p262 bra 	$L__BB0_166;
	sub.s64 	%rd137, %rd960, %rd963;
	and.b64  	%rd138, %rd137, 7;
	sub.s64 	%rd573, %rd963, %rd960;
	setp.gt.u64 	%p263, %rd573, -8;
	@%p263 bra 	$L__BB0_158;
	mov.b64 	%rd962, 0;
$L__BB0_157:
	.pragma "nounroll";
	cvt.u32.u64 	%r292, %rd963;
	add.s16 	%rs238, %rs418, 1;
	cvt.u32.u16 	%r293, %rs418;
	and.b32  	%r294, %r293, 255;
	mul.wide.u32 	%rd575, %r294, 4;
	add.s64 	%rd576, %rd16, %rd575;
	st.local.u32 	[%rd576], %r292;
	add.s32 	%r295, %r292, 1;
	add.s16 	%rs239, %rs418, 2;
	cvt.u32.u16 	%r296, %rs238;
	and.b32  	%r297, %r296, 255;
	mul.wide.u32 	%rd577, %r297, 4;
	add.s64 	%rd578, %rd16, %rd577;
	st.local.u32 	[%rd578], %r295;
	add.s32 	%r298, %r292, 2;
	add.s16 	%rs240, %rs418, 3;
	cvt.u32.u16 	%r299, %rs239;
	and.b32  	%r300, %r299, 255;
	mul.wide.u32 	%rd579, %r300, 4;
	add.s64 	%rd580, %rd16, %rd579;
	st.local.u32 	[%rd580], %r298;
	add.s32 	%r301, %r292, 3;
	add.s16 	%rs241, %rs418, 4;
	cvt.u32.u16 	%r302, %rs240;
	and.b32  	%r303, %r302, 255;
	mul.wide.u32 	%rd581, %r303, 4;
	add.s64 	%rd582, %rd16, %rd581;
	st.local.u32 	[%rd582], %r301;
	add.s32 	%r304, %r292, 4;
	add.s16 	%rs242, %rs418, 5;
	cvt.u32.u16 	%r305, %rs241;
	and.b32  	%r306, %r305, 255;
	mul.wide.u32 	%rd583, %r306, 4;
	add.s64 	%rd584, %rd16, %rd583;
	st.local.u32 	[%rd584], %r304;
	add.s32 	%r307, %r292, 5;
	add.s16 	%rs243, %rs418, 6;
	cvt.u32.u16 	%r308, %rs242;
	and.b32  	%r309, %r308, 255;
	mul.wide.u32 	%rd585, %r309, 4;
	add.s64 	%rd586, %rd16, %rd585;
	st.local.u32 	[%rd586], %r307;
	add.s32 	%r310, %r292, 6;
	add.s16 	%rs244, %rs418, 7;
	cvt.u32.u16 	%r311, %rs243;
	and.b32  	%r312, %r311, 255;
	mul.wide.u32 	%rd587, %r312, 4;
	add.s64 	%rd588, %rd16, %rd587;
	st.local.u32 	[%rd588], %r310;
	add.s32 	%r313, %r292, 7;
	add.s16 	%rs418, %rs418, 8;
	cvt.u32.u16 	%r314, %rs244;
	and.b32  	%r315, %r314, 255;
	mul.wide.u32 	%rd589, %r315, 4;
	add.s64 	%rd590, %rd16, %rd589;
	st.local.u32 	[%rd590], %r313;
	add.s64 	%rd963, %rd963, 8;
	add.s64 	%rd962, %rd962, 8;
	and.b64  	%rd591, %rd137, -8;
	setp.ne.s64 	%p264, %rd962, %rd591;
	@%p264 bra 	$L__BB0_157;
$L__BB0_158:
	setp.eq.s64 	%p265, %rd138, 0;
	@%p265 bra 	$L__BB0_166;
	and.b64  	%rd144, %rd137, 3;
	setp.lt.u64 	%p266, %rd138, 4;
	@%p266 bra 	$L__BB0_161;
	cvt.u32.u64 	%r316, %rd963;
	add.s16 	%rs246, %rs418, 1;
	cvt.u32.u16 	%r317, %rs418;
	and.b32  	%r318, %r317, 255;
	mul.wide.u32 	%rd592, %r318, 4;
	add.s64 	%rd593, %rd16, %rd592;
	st.local.u32 	[%rd593], %r316;
	add.s32 	%r319, %r316, 1;
	add.s16 	%rs247, %rs418, 2;
	cvt.u32.u16 	%r320, %rs246;
	and.b32  	%r321, %r320, 255;
	mul.wide.u32 	%rd594, %r321, 4;
	add.s64 	%rd595, %rd16, %rd594;
	st.local.u32 	[%rd595], %r319;
	add.s32 	%r322, %r316, 2;
	add.s16 	%rs248, %rs418, 3;
	cvt.u32.u16 	%r323, %rs247;
	and.b32  	%r324, %r323, 255;
	mul.wide.u32 	%rd596, %r324, 4;
	add.s64 	%rd597, %rd16, %rd596;
	st.local.u32 	[%rd597], %r322;
	add.s32 	%r325, %r316, 3;
	cvt.u32.u16 	%r326, %rs248;
	and.b32  	%r327, %r326, 255;
	mul.wide.u32 	%rd598, %r327, 4;
	add.s64 	%rd599, %rd16, %rd598;
	st.local.u32 	[%rd599], %r325;
	add.s64 	%rd963, %rd963, 4;
	add.s16 	%rs418, %rs418, 4;
$L__BB0_161:
	setp.eq.s64 	%p267, %rd144, 0;
	@%p267 bra 	$L__BB0_166;
	setp.eq.s64 	%p268, %rd144, 1;
	@%p268 bra 	$L__BB0_164;
	cvt.u32.u64 	%r328, %rd963;
	add.s16 	%rs250, %rs418, 1;
	cvt.u32.u16 	%r329, %rs418;
	and.b32  	%r330, %r329, 255;
	mul.wide.u32 	%rd600, %r330, 4;
	add.s64 	%rd601, %rd16, %rd600;
	st.local.u32 	[%rd601], %r328;
	add.s32 	%r331, %r328, 1;
	cvt.u32.u16 	%r332, %rs250;
	and.b32  	%r333, %r332, 255;
	mul.wide.u32 	%rd602, %r333, 4;
	add.s64 	%rd603, %rd16, %rd602;
	st.local.u32 	[%rd603], %r331;
	add.s64 	%rd963, %rd963, 2;
	add.s16 	%rs418, %rs418, 2;
$L__BB0_164:
	and.b64  	%rd604, %rd137, 1;
	setp.eq.b64 	%p269, %rd604, 1;
	not.pred 	%p270, %p269;
	@%p270 bra 	$L__BB0_166;
	add.s16 	%rs87, %rs418, 1;
	cvt.u32.u16 	%r334, %rs418;
	and.b32  	%r335, %r334, 255;
	mul.wide.u32 	%rd605, %r335, 4;
	add.s64 	%rd606, %rd16, %rd605;
	st.local.u32 	[%rd606], %rd963;
	mov.u16 	%rs418, %rs87;
$L__BB0_166:
	setp.ge.u32 	%p271, %r54, %r45;
	setp.lt.s32 	%p272, %r54, 0;
	setp.lt.s32 	%p273, %r53, 0;
	not.pred 	%p274, %p6;
	or.pred  	%p275, %p274, %p273;
	setp.ge.u32 	%p276, %r53, %r44;
	or.pred  	%p277, %p275, %p276;
	or.pred  	%p278, %p277, %p272;
	or.pred  	%p279, %p278, %p271;
	@%p279 bra 	$L__BB0_185;
	add.s64 	%rd149, %rd68, %rd129;
	mov.b64 	%rd966, 0;
$L__BB0_168:
	shl.b64 	%rd608, %rd966, 3;
	add.s64 	%rd609, %rd7, %rd608;
	ld.global.u64 	%rd610, [%rd609];
	setp.eq.s64 	%p280, %rd610, %rd149;
	mov.u64 	%rd972, %rd966;
	@%p280 bra 	$L__BB0_170;
	add.s64 	%rd966, %rd966, 1;
	setp.ne.s64 	%p281, %rd966, %rd63;
	mov.b64 	%rd972, -1;
	@%p281 bra 	$L__BB0_168;
$L__BB0_170:
	mov.b64 	%rd968, 0;
$L__BB0_171:
	shl.b64 	%rd613, %rd968, 3;
	add.s64 	%rd614, %rd6, %rd613;
	ld.global.u64 	%rd615, [%rd614];
	setp.eq.s64 	%p282, %rd615, %rd149;
	mov.u64 	%rd969, %rd968;
	@%p282 bra 	$L__BB0_173;
	add.s64 	%rd968, %rd968, 1;
	setp.ne.s64 	%p283, %rd968, %rd64;
	mov.b64 	%rd969, -1;
	@%p283 bra 	$L__BB0_171;
$L__BB0_173:
	setp.eq.s64 	%p284, %rd969, -1;
	setp.ge.u64 	%p285, %rd972, %rd969;
	or.pred  	%p286, %p285, %p284;
	@%p286 bra 	$L__BB0_185;
	sub.s64 	%rd156, %rd969, %rd972;
	and.b64  	%rd157, %rd156, 7;
	sub.s64 	%rd617, %rd972, %rd969;
	setp.gt.u64 	%p287, %rd617, -8;
	@%p287 bra 	$L__BB0_177;
	mov.b64 	%rd971, 0;
$L__BB0_176:
	.pragma "nounroll";
	cvt.u32.u64 	%r336, %rd972;
	add.s16 	%rs252, %rs418, 1;
	cvt.u32.u16 	%r337, %rs418;
	and.b32  	%r338, %r337, 255;
	mul.wide.u32 	%rd619, %r338, 4;
	add.s64 	%rd620, %rd16, %rd619;
	st.local.u32 	[%rd620], %r336;
	add.s32 	%r339, %r336, 1;
	add.s16 	%rs253, %rs418, 2;
	cvt.u32.u16 	%r340, %rs252;
	and.b32  	%r341, %r340, 255;
	mul.wide.u32 	%rd621, %r341, 4;
	add.s64 	%rd622, %rd16, %rd621;
	st.local.u32 	[%rd622], %r339;
	add.s32 	%r342, %r336, 2;
	add.s16 	%rs254, %rs418, 3;
	cvt.u32.u16 	%r343, %rs253;
	and.b32  	%r344, %r343, 255;
	mul.wide.u32 	%rd623, %r344, 4;
	add.s64 	%rd624, %rd16, %rd623;
	st.local.u32 	[%rd624], %r342;
	add.s32 	%r345, %r336, 3;
	add.s16 	%rs255, %rs418, 4;
	cvt.u32.u16 	%r346, %rs254;
	and.b32  	%r347, %r346, 255;
	mul.wide.u32 	%rd625, %r347, 4;
	add.s64 	%rd626, %rd16, %rd625;
	st.local.u32 	[%rd626], %r345;
	add.s32 	%r348, %r336, 4;
	add.s16 	%rs256, %rs418, 5;
	cvt.u32.u16 	%r349, %rs255;
	and.b32  	%r350, %r349, 255;
	mul.wide.u32 	%rd627, %r350, 4;
	add.s64 	%rd628, %rd16, %rd627;
	st.local.u32 	[%rd628], %r348;
	add.s32 	%r351, %r336, 5;
	add.s16 	%rs257, %rs418, 6;
	cvt.u32.u16 	%r352, %rs256;
	and.b32  	%r353, %r352, 255;
	mul.wide.u32 	%rd629, %r353, 4;
	add.s64 	%rd630, %rd16, %rd629;
	st.local.u32 	[%rd630], %r351;
	add.s32 	%r354, %r336, 6;
	add.s16 	%rs258, %rs418, 7;
	cvt.u32.u16 	%r355, %rs257;
	and.b32  	%r356, %r355, 255;
	mul.wide.u32 	%rd631, %r356, 4;
	add.s64 	%rd632, %rd16, %rd631;
	st.local.u32 	[%rd632], %r354;
	add.s32 	%r357, %r336, 7;
	add.s16 	%rs418, %rs418, 8;
	cvt.u32.u16 	%r358, %rs258;
	and.b32  	%r359, %r358, 255;
	mul.wide.u32 	%rd633, %r359, 4;
	add.s64 	%rd634, %rd16, %rd633;
	st.local.u32 	[%rd634], %r357;
	add.s64 	%rd972, %rd972, 8;
	add.s64 	%rd971, %rd971, 8;
	and.b64  	%rd635, %rd156, -8;
	setp.ne.s64 	%p288, %rd971, %rd635;
	@%p288 bra 	$L__BB0_176;
$L__BB0_177:
	setp.eq.s64 	%p289, %rd157, 0;
	@%p289 bra 	$L__BB0_185;
	and.b64  	%rd163, %rd156, 3;
	setp.lt.u64 	%p290, %rd157, 4;
	@%p290 bra 	$L__BB0_180;
	cvt.u32.u64 	%r360, %rd972;
	add.s16 	%rs260, %rs418, 1;
	cvt.u32.u16 	%r361, %rs418;
	and.b32  	%r362, %r361, 255;
	mul.wide.u32 	%rd636, %r362, 4;
	add.s64 	%rd637, %rd16, %rd636;
	st.local.u32 	[%rd637], %r360;
	add.s32 	%r363, %r360, 1;
	add.s16 	%rs261, %rs418, 2;
	cvt.u32.u16 	%r364, %rs260;
	and.b32  	%r365, %r364, 255;
	mul.wide.u32 	%rd638, %r365, 4;
	add.s64 	%rd639, %rd16, %rd638;
	st.local.u32 	[%rd639], %r363;
	add.s32 	%r366, %r360, 2;
	add.s16 	%rs262, %rs418, 3;
	cvt.u32.u16 	%r367, %rs261;
	and.b32  	%r368, %r367, 255;
	mul.wide.u32 	%rd640, %r368, 4;
	add.s64 	%rd641, %rd16, %rd640;
	st.local.u32 	[%rd641], %r366;
	add.s32 	%r369, %r360, 3;
	cvt.u32.u16 	%r370, %rs262;
	and.b32  	%r371, %r370, 255;
	mul.wide.u32 	%rd642, %r371, 4;
	add.s64 	%rd643, %rd16, %rd642;
	st.local.u32 	[%rd643], %r369;
	add.s64 	%rd972, %rd972, 4;
	add.s16 	%rs418, %rs418, 4;
$L__BB0_180:
	setp.eq.s64 	%p291, %rd163, 0;
	@%p291 bra 	$L__BB0_185;
	setp.eq.s64 	%p292, %rd163, 1;
	@%p292 bra 	$L__BB0_183;
	cvt.u32.u64 	%r372, %rd972;
	add.s16 	%rs264, %rs418, 1;
	cvt.u32.u16 	%r373, %rs418;
	and.b32  	%r374, %r373, 255;
	mul.wide.u32 	%rd644, %r374, 4;
	add.s64 	%rd645, %rd16, %rd644;
	st.local.u32 	[%rd645], %r372;
	add.s32 	%r375, %r372, 1;
	cvt.u32.u16 	%r376, %rs264;
	and.b32  	%r377, %r376, 255;
	mul.wide.u32 	%rd646, %r377, 4;
	add.s64 	%rd647, %rd16, %rd646;
	st.local.u32 	[%rd647], %r375;
	add.s64 	%rd972, %rd972, 2;
	add.s16 	%rs418, %rs418, 2;
$L__BB0_183:
	and.b64  	%rd648, %rd156, 1;
	setp.eq.b64 	%p293, %rd648, 1;
	not.pred 	%p294, %p293;
	@%p294 bra 	$L__BB0_185;
	add.s16 	%rs99, %rs418, 1;
	cvt.u32.u16 	%r378, %rs418;
	and.b32  	%r379, %r378, 255;
	mul.wide.u32 	%rd649, %r379, 4;
	add.s64 	%rd650, %rd16, %rd649;
	st.local.u32 	[%rd650], %rd972;
	mov.u16 	%rs418, %rs99;
$L__BB0_185:
	setp.ge.u32 	%p295, %r57, %r45;
	setp.lt.s32 	%p296, %r54, -1;
	setp.lt.s32 	%p297, %r53, 0;
	not.pred 	%p298, %p6;
	or.pred  	%p299, %p298, %p297;
	setp.ge.u32 	%p300, %r53, %r44;
	or.pred  	%p301, %p299, %p300;
	or.pred  	%p302, %p301, %p296;
	or.pred  	%p303, %p302, %p295;
	@%p303 bra 	$L__BB0_204;
	add.s64 	%rd168, %rd69, %rd129;
	mov.b64 	%rd975, 0;
$L__BB0_187:
	shl.b64 	%rd652, %rd975, 3;
	add.s64 	%rd653, %rd7, %rd652;
	ld.global.u64 	%rd654, [%rd653];
	setp.eq.s64 	%p304, %rd654, %rd168;
	mov.u64 	%rd981, %rd975;
	@%p304 bra 	$L__BB0_189;
	add.s64 	%rd975, %rd975, 1;
	setp.ne.s64 	%p305, %rd975, %rd63;
	mov.b64 	%rd981, -1;
	@%p305 bra 	$L__BB0_187;
$L__BB0_189:
	mov.b64 	%rd977, 0;
$L__BB0_190:
	shl.b64 	%rd657, %rd977, 3;
	add.s64 	%rd658, %rd6, %rd657;
	ld.global.u64 	%rd659, [%rd658];
	setp.eq.s64 	%p306, %rd659, %rd168;
	mov.u64 	%rd978, %rd977;
	@%p306 bra 	$L__BB0_192;
	add.s64 	%rd977, %rd977, 1;
	setp.ne.s64 	%p307, %rd977, %rd64;
	mov.b64 	%rd978, -1;
	@%p307 bra 	$L__BB0_190;
$L__BB0_192:
	setp.eq.s64 	%p308, %rd978, -1;
	setp.ge.u64 	%p309, %rd981, %rd978;
	or.pred  	%p310, %p309, %p308;
	@%p310 bra 	$L__BB0_204;
	sub.s64 	%rd175, %rd978, %rd981;
	and.b64  	%rd176, %rd175, 7;
	sub.s64 	%rd661, %rd981, %rd978;
	setp.gt.u64 	%p311, %rd661, -8;
	@%p311 bra 	$L__BB0_196;
	mov.b64 	%rd980, 0;
$L__BB0_195:
	.pragma "nounroll";
	cvt.u32.u64 	%r380, %rd981;
	add.s16 	%rs266, %rs418, 1;
	cvt.u32.u16 	%r381, %rs418;
	and.b32  	%r382, %r381, 255;
	mul.wide.u32 	%rd663, %r382, 4;
	add.s64 	%rd664, %rd16, %rd663;
	st.local.u32 	[%rd664], %r380;
	add.s32 	%r383, %r380, 1;
	add.s16 	%rs267, %rs418, 2;
	cvt.u32.u16 	%r384, %rs266;
	and.b32  	%r385, %r384, 255;
	mul.wide.u32 	%rd665, %r385, 4;
	add.s64 	%rd666, %rd16, %rd665;
	st.local.u32 	[%rd666], %r383;
	add.s32 	%r386, %r380, 2;
	add.s16 	%rs268, %rs418, 3;
	cvt.u32.u16 	%r387, %rs267;
	and.b32  	%r388, %r387, 255;
	mul.wide.u32 	%rd667, %r388, 4;
	add.s64 	%rd668, %rd16, %rd667;
	st.local.u32 	[%rd668], %r386;
	add.s32 	%r389, %r380, 3;
	add.s16 	%rs269, %rs418, 4;
	cvt.u32.u16 	%r390, %rs268;
	and.b32  	%r391, %r390, 255;
	mul.wide.u32 	%rd669, %r391, 4;
	add.s64 	%rd670, %rd16, %rd669;
	st.local.u32 	[%rd670], %r389;
	add.s32 	%r392, %r380, 4;
	add.s16 	%rs270, %rs418, 5;
	cvt.u32.u16 	%r393, %rs269;
	and.b32  	%r394, %r393, 255;
	mul.wide.u32 	%rd671, %r394, 4;
	add.s64 	%rd672, %rd16, %rd671;
	st.local.u32 	[%rd672], %r392;
	add.s32 	%r395, %r380, 5;
	add.s16 	%rs271, %rs418, 6;
	cvt.u32.u16 	%r396, %rs270;
	and.b32  	%r397, %r396, 255;
	mul.wide.u32 	%rd673, %r397, 4;
	add.s64 	%rd674, %rd16, %rd673;
	st.local.u32 	[%rd674], %r395;
	add.s32 	%r398, %r380, 6;
	add.s16 	%rs272, %rs418, 7;
	cvt.u32.u16 	%r399, %rs271;
	and.b32  	%r400, %r399, 255;
	mul.wide.u32 	%rd675, %r400, 4;
	add.s64 	%rd676, %rd16, %rd675;
	st.local.u32 	[%rd676], %r398;
	add.s32 	%r401, %r380, 7;
	add.s16 	%rs418, %rs418, 8;
	cvt.u32.u16 	%r402, %rs272;
	and.b32  	%r403, %r402, 255;
	mul.wide.u32 	%rd677, %r403, 4;
	add.s64 	%rd678, %rd16, %rd677;
	st.local.u32 	[%rd678], %r401;
	add.s64 	%rd981, %rd981, 8;
	add.s64 	%rd980, %rd980, 8;
	and.b64  	%rd679, %rd175, -8;
	setp.ne.s64 	%p312, %rd980, %rd679;
	@%p312 bra 	$L__BB0_195;
$L__BB0_196:
	setp.eq.s64 	%p313, %rd176, 0;
	@%p313 bra 	$L__BB0_204;
	and.b64  	%rd182, %rd175, 3;
	setp.lt.u64 	%p314, %rd176, 4;
	@%p314 bra 	$L__BB0_199;
	cvt.u32.u64 	%r404, %rd981;
	add.s16 	%rs274, %rs418, 1;
	cvt.u32.u16 	%r405, %rs418;
	and.b32  	%r406, %r405, 255;
	mul.wide.u32 	%rd680, %r406, 4;
	add.s64 	%rd681, %rd16, %rd680;
	st.local.u32 	[%rd681], %r404;
	add.s32 	%r407, %r404, 1;
	add.s16 	%rs275, %rs418, 2;
	cvt.u32.u16 	%r408, %rs274;
	and.b32  	%r409, %r408, 255;
	mul.wide.u32 	%rd682, %r409, 4;
	add.s64 	%rd683, %rd16, %rd682;
	st.local.u32 	[%rd683], %r407;
	add.s32 	%r410, %r404, 2;
	add.s16 	%rs276, %rs418, 3;
	cvt.u32.u16 	%r411, %rs275;
	and.b32  	%r412, %r411, 255;
	mul.wide.u32 	%rd684, %r412, 4;
	add.s64 	%rd685, %rd16, %rd684;
	st.local.u32 	[%rd685], %r410;
	add.s32 	%r413, %r404, 3;
	cvt.u32.u16 	%r414, %rs276;
	and.b32  	%r415, %r414, 255;
	mul.wide.u32 	%rd686, %r415, 4;
	add.s64 	%rd687, %rd16, %rd686;
	st.local.u32 	[%rd687], %r413;
	add.s64 	%rd981, %rd981, 4;
	add.s16 	%rs418, %rs418, 4;
$L__BB0_199:
	setp.eq.s64 	%p315, %rd182, 0;
	@%p315 bra 	$L__BB0_204;
	setp.eq.s64 	%p316, %rd182, 1;
	@%p316 bra 	$L__BB0_202;
	cvt.u32.u64 	%r416, %rd981;
	add.s16 	%rs278, %rs418, 1;
	cvt.u32.u16 	%r417, %rs418;
	and.b32  	%r418, %r417, 255;
	mul.wide.u32 	%rd688, %r418, 4;
	add.s64 	%rd689, %rd16, %rd688;
	st.local.u32 	[%rd689], %r416;
	add.s32 	%r419, %r416, 1;
	cvt.u32.u16 	%r420, %rs278;
	and.b32  	%r421, %r420, 255;
	mul.wide.u32 	%rd690, %r421, 4;
	add.s64 	%rd691, %rd16, %rd690;
	st.local.u32 	[%rd691], %r419;
	add.s64 	%rd981, %rd981, 2;
	add.s16 	%rs418, %rs418, 2;
$L__BB0_202:
	and.b64  	%rd692, %rd175, 1;
	setp.eq.b64 	%p317, %rd692, 1;
	not.pred 	%p318, %p317;
	@%p318 bra 	$L__BB0_204;
	add.s16 	%rs111, %rs418, 1;
	cvt.u32.u16 	%r422, %rs418;
	and.b32  	%r423, %r422, 255;
	mul.wide.u32 	%rd693, %r423, 4;
	add.s64 	%rd694, %rd16, %rd693;
	st.local.u32 	[%rd694], %rd981;
	mov.u16 	%rs418, %rs111;
$L__BB0_204:
	setp.lt.u32 	%p319, %r58, %r44;
	setp.gt.s32 	%p320, %r53, -2;
	and.pred  	%p321, %p6, %p320;
	and.pred  	%p7, %p321, %p319;
	mul.wide.u32 	%rd695, %r43, %r58;
	add.s64 	%rd187, %rd695, %rd70;
	setp.eq.s64 	%p322, %rd63, 0;
	setp.eq.s64 	%p323, %rd64, 0;
	or.pred  	%p324, %p322, %p323;
	@%p324 bra 	$L__BB0_262;
	setp.ge.u32 	%p325, %r56, %r45;
	setp.lt.s32 	%p326, %r54, 1;
	not.pred 	%p327, %p7;
	or.pred  	%p328, %p327, %p326;
	or.pred  	%p329, %p328, %p325;
	@%p329 bra 	$L__BB0_224;
	add.s64 	%rd188, %rd67, %rd187;
	mov.b64 	%rd984, 0;
$L__BB0_207:
	shl.b64 	%rd697, %rd984, 3;
	add.s64 	%rd698, %rd7, %rd697;
	ld.global.u64 	%rd699, [%rd698];
	setp.eq.s64 	%p330, %rd699, %rd188;
	mov.u64 	%rd990, %rd984;
	@%p330 bra 	$L__BB0_209;
	add.s64 	%rd984, %rd984, 1;
	setp.ne.s64 	%p331, %rd984, %rd63;
	mov.b64 	%rd990, -1;
	@%p331 bra 	$L__BB0_207;
$L__BB0_209:
	mov.b64 	%rd986, 0;
$L__BB0_210:
	shl.b64 	%rd702, %rd986, 3;
	add.s64 	%rd703, %rd6, %rd702;
	ld.global.u64 	%rd704, [%rd703];
	setp.eq.s64 	%p332, %rd704, %rd188;
	mov.u64 	%rd987, %rd986;
	@%p332 bra 	$L__BB0_212;
	add.s64 	%rd986, %rd986, 1;
	setp.ne.s64 	%p333, %rd986, %rd64;
	mov.b64 	%rd987, -1;
	@%p333 bra 	$L__BB0_210;
$L__BB0_212:
	setp.eq.s64 	%p334, %rd987, -1;
	setp.ge.u64 	%p335, %rd990, %rd987;
	or.pred  	%p336, %p335, %p334;
	@%p336 bra 	$L__BB0_224;
	sub.s64 	%rd195, %rd987, %rd990;
	and.b64  	%rd196, %rd195, 7;
	sub.s64 	%rd706, %rd990, %rd987;
	setp.gt.u64 	%p337, %rd706, -8;
	@%p337 bra 	$L__BB0_216;
	mov.b64 	%rd989, 0;
$L__BB0_215:
	.pragma "nounroll";
	cvt.u32.u64 	%r424, %rd990;
	add.s16 	%rs280, %rs418, 1;
	cvt.u32.u16 	%r425, %rs418;
	and.b32  	%r426, %r425, 255;
	mul.wide.u32 	%rd708, %r426, 4;
	add.s64 	%rd709, %rd16, %rd708;
	st.local.u32 	[%rd709], %r424;
	add.s32 	%r427, %r424, 1;
	add.s16 	%rs281, %rs418, 2;
	cvt.u32.u16 	%r428, %rs280;
	and.b32  	%r429, %r428, 255;
	mul.wide.u32 	%rd710, %r429, 4;
	add.s64 	%rd711, %rd16, %rd710;
	st.local.u32 	[%rd711], %r427;
	add.s32 	%r430, %r424, 2;
	add.s16 	%rs282, %rs418, 3;
	cvt.u32.u16 	%r431, %rs281;
	and.b32  	%r432, %r431, 255;
	mul.wide.u32 	%rd712, %r432, 4;
	add.s64 	%rd713, %rd16, %rd712;
	st.local.u32 	[%rd713], %r430;
	add.s32 	%r433, %r424, 3;
	add.s16 	%rs283, %rs418, 4;
	cvt.u32.u16 	%r434, %rs282;
	and.b32  	%r435, %r434, 255;
	mul.wide.u32 	%rd714, %r435, 4;
	add.s64 	%rd715, %rd16, %rd714;
	st.local.u32 	[%rd715], %r433;
	add.s32 	%r436, %r424, 4;
	add.s16 	%rs284, %rs418, 5;
	cvt.u32.u16 	%r437, %rs283;
	and.b32  	%r438, %r437, 255;
	mul.wide.u32 	%rd716, %r438, 4;
	add.s64 	%rd717, %rd16, %rd716;
	st.local.u32 	[%rd717], %r436;
	add.s32 	%r439, %r424, 5;
	add.s16 	%rs285, %rs418, 6;
	cvt.u32.u16 	%r440, %rs284;
	and.b32  	%r441, %r440, 255;
	mul.wide.u32 	%rd718, %r441, 4;
	add.s64 	%rd719, %rd16, %rd718;
	st.local.u32 	[%rd719], %r439;
	add.s32 	%r442, %r424, 6;
	add.s16 	%rs286, %rs418, 7;
	cvt.u32.u16 	%r443, %rs285;
	and.b32  	%r444, %r443, 255;
	mul.wide.u32 	%rd720, %r444, 4;
	add.s64 	%rd721, %rd16, %rd720;
	st.local.u32 	[%rd721], %r442;
	add.s32 	%r445, %r424, 7;
	add.s16 	%rs418, %rs418, 8;
	cvt.u32.u16 	%r446, %rs286;
	and.b32  	%r447, %r446, 255;
	mul.wide.u32 	%rd722, %r447, 4;
	add.s64 	%rd723, %rd16, %rd722;
	st.local.u32 	[%rd723], %r445;
	add.s64 	%rd990, %rd990, 8;
	add.s64 	%rd989, %rd989, 8;
	and.b64  	%rd724, %rd195, -8;
	setp.ne.s64 	%p338, %rd989, %rd724;
	@%p338 bra 	$L__BB0_215;
$L__BB0_216:
	setp.eq.s64 	%p339, %rd196, 0;
	@%p339 bra 	$L__BB0_224;
	and.b64  	%rd202, %rd195, 3;
	setp.lt.u64 	%p340, %rd196, 4;
	@%p340 bra 	$L__BB0_219;
	cvt.u32.u64 	%r448, %rd990;
	add.s16 	%rs288, %rs418, 1;
	cvt.u32.u16 	%r449, %rs418;
	and.b32  	%r450, %r449, 255;
	mul.wide.u32 	%rd725, %r450, 4;
	add.s64 	%rd726, %rd16, %rd725;
	st.local.u32 	[%rd726], %r448;
	add.s32 	%r451, %r448, 1;
	add.s16 	%rs289, %rs418, 2;
	cvt.u32.u16 	%r452, %rs288;
	and.b32  	%r453, %r452, 255;
	mul.wide.u32 	%rd727, %r453, 4;
	add.s64 	%rd728, %rd16, %rd727;
	st.local.u32 	[%rd728], %r451;
	add.s32 	%r454, %r448, 2;
	add.s16 	%rs290, %rs418, 3;
	cvt.u32.u16 	%r455, %rs289;
	and.b32  	%r456, %r455, 255;
	mul.wide.u32 	%rd729, %r456, 4;
	add.s64 	%rd730, %rd16, %rd729;
	st.local.u32 	[%rd730], %r454;
	add.s32 	%r457, %r448, 3;
	cvt.u32.u16 	%r458, %rs290;
	and.b32  	%r459, %r458, 255;
	mul.wide.u32 	%rd731, %r459, 4;
	add.s64 	%rd732, %rd16, %rd731;
	st.local.u32 	[%rd732], %r457;
	add.s64 	%rd990, %rd990, 4;
	add.s16 	%rs418, %rs418, 4;
$L__BB0_219:
	setp.eq.s64 	%p341, %rd202, 0;
	@%p341 bra 	$L__BB0_224;
	setp.eq.s64 	%p342, %rd202, 1;
	@%p342 bra 	$L__BB0_222;
	cvt.u32.u64 	%r460, %rd990;
	add.s16 	%rs292, %rs418, 1;
	cvt.u32.u16 	%r461, %rs418;
	and.b32  	%r462, %r461, 255;
	mul.wide.u32 	%rd733, %r462, 4;
	add.s64 	%rd734, %rd16, %rd733;
	st.local.u32 	[%rd734], %r460;
	add.s32 	%r463, %r460, 1;
	cvt.u32.u16 	%r464, %rs292;
	and.b32  	%r465, %r464, 255;
	mul.wide.u32 	%rd735, %r465, 4;
	add.s64 	%rd736, %rd16, %rd735;
	st.local.u32 	[%rd736], %r463;
	add.s64 	%rd990, %rd990, 2;
	add.s16 	%rs418, %rs418, 2;
$L__BB0_222:
	and.b64  	%rd737, %rd195, 1;
	setp.eq.b64 	%p343, %rd737, 1;
	not.pred 	%p344, %p343;
	@%p344 bra 	$L__BB0_224;
	add.s16 	%rs123, %rs418, 1;
	cvt.u32.u16 	%r466, %rs418;
	and.b32  	%r467, %r466, 255;
	mul.wide.u32 	%rd738, %r467, 4;
	add.s64 	%rd739, %rd16, %rd738;
	st.local.u32 	[%rd739], %rd990;
	mov.u16 	%rs418, %rs123;
$L__BB0_224:
	setp.ge.u32 	%p345, %r54, %r45;
	setp.lt.s32 	%p346, %r54, 0;
	or.pred  	%p348, %p327, %p346;
	or.pred  	%p349, %p348, %p345;
	@%p349 bra 	$L__BB0_243;
	add.s64 	%rd207, %rd68, %rd187;
	mov.b64 	%rd993, 0;
$L__BB0_226:
	shl.b64 	%rd741, %rd993, 3;
	add.s64 	%rd742, %rd7, %rd741;
	ld.global.u64 	%rd743, [%rd742];
	setp.eq.s64 	%p350, %rd743, %rd207;
	mov.u64 	%rd999, %rd993;
	@%p350 bra 	$L__BB0_228;
	add.s64 	%rd993, %rd993, 1;
	setp.ne.s64 	%p351, %rd993, %rd63;
	mov.b64 	%rd999, -1;
	@%p351 bra 	$L__BB0_226;
$L__BB0_228:
	mov.b64 	%rd995, 0;
$L__BB0_229:
	shl.b64 	%rd746, %rd995, 3;
	add.s64 	%rd747, %rd6, %rd746;
	ld.global.u64 	%rd748, [%rd747];
	setp.eq.s64 	%p352, %rd748, %rd207;
	mov.u64 	%rd996, %rd995;
	@%p352 bra 	$L__BB0_231;
	add.s64 	%rd995, %rd995, 1;
	setp.ne.s64 	%p353, %rd995, %rd64;
	mov.b64 	%rd996, -1;
	@%p353 bra 	$L__BB0_229;
$L__BB0_231:
	setp.eq.s64 	%p354, %rd996, -1;
	setp.ge.u64 	%p355, %rd999, %rd996;
	or.pred  	%p356, %p355, %p354;
	@%p356 bra 	$L__BB0_243;
	sub.s64 	%rd214, %rd996, %rd999;
	and.b64  	%rd215, %rd214, 7;
	sub.s64 	%rd750, %rd999, %rd996;
	setp.gt.u64 	%p357, %rd750, -8;
	@%p357 bra 	$L__BB0_235;
	mov.b64 	%rd998, 0;
$L__BB0_234:
	.pragma "nounroll";
	cvt.u32.u64 	%r468, %rd999;
	add.s16 	%rs294, %rs418, 1;
	cvt.u32.u16 	%r469, %rs418;
	and.b32  	%r470, %r469, 255;
	mul.wide.u32 	%rd752, %r470, 4;
	add.s64 	%rd753, %rd16, %rd752;
	st.local.u32 	[%rd753], %r468;
	add.s32 	%r471, %r468, 1;
	add.s16 	%rs295, %rs418, 2;
	cvt.u32.u16 	%r472, %rs294;
	and.b32  	%r473, %r472, 255;
	mul.wide.u32 	%rd754, %r473, 4;
	add.s64 	%rd755, %rd16, %rd754;
	st.local.u32 	[%rd755], %r471;
	add.s32 	%r474, %r468, 2;
	add.s16 	%rs296, %rs418, 3;
	cvt.u32.u16 	%r475, %rs295;
	and.b32  	%r476, %r475, 255;
	mul.wide.u32 	%rd756, %r476, 4;
	add.s64 	%rd757, %rd16, %rd756;
	st.local.u32 	[%rd757], %r474;
	add.s32 	%r477, %r468, 3;
	add.s16 	%rs297, %rs418, 4;
	cvt.u32.u16 	%r478, %rs296;
	and.b32  	%r479, %r478, 255;
	mul.wide.u32 	%rd758, %r479, 4;
	add.s64 	%rd759, %rd16, %rd758;
	st.local.u32 	[%rd759], %r477;
	add.s32 	%r480, %r468, 4;
	add.s16 	%rs298, %rs418, 5;
	cvt.u32.u16 	%r481, %rs297;
	and.b32  	%r482, %r481, 255;
	mul.wide.u32 	%rd760, %r482, 4;
	add.s64 	%rd761, %rd16, %rd760;
	st.local.u32 	[%rd761], %r480;
	add.s32 	%r483, %r468, 5;
	add.s16 	%rs299, %rs418, 6;
	cvt.u32.u16 	%r484, %rs298;
	and.b32  	%r485, %r484, 255;
	mul.wide.u32 	%rd762, %r485, 4;
	add.s64 	%rd763, %rd16, %rd762;
	st.local.u32 	[%rd763], %r483;
	add.s32 	%r486, %r468, 6;
	add.s16 	%rs300, %rs418, 7;
	cvt.u32.u16 	%r487, %rs299;
	and.b32  	%r488, %r487, 255;
	mul.wide.u32 	%rd764, %r488, 4;
	add.s64 	%rd765, %rd16, %rd764;
	st.local.u32 	[%rd765], %r486;
	add.s32 	%r489, %r468, 7;
	add.s16 	%rs418, %rs418, 8;
	cvt.u32.u16 	%r490, %rs300;
	and.b32  	%r491, %r490, 255;
	mul.wide.u32 	%rd766, %r491, 4;
	add.s64 	%rd767, %rd16, %rd766;
	st.local.u32 	[%rd767], %r489;
	add.s64 	%rd999, %rd999, 8;
	add.s64 	%rd998, %rd998, 8;
	and.b64  	%rd768, %rd214, -8;
	setp.ne.s64 	%p358, %rd998, %rd768;
	@%p358 bra 	$L__BB0_234;
$L__BB0_235:
	setp.eq.s64 	%p359, %rd215, 0;
	@%p359 bra 	$L__BB0_243;
	and.b64  	%rd221, %rd214, 3;
	setp.lt.u64 	%p360, %rd215, 4;
	@%p360 bra 	$L__BB0_238;
	cvt.u32.u64 	%r492, %rd999;
	add.s16 	%rs302, %rs418, 1;
	cvt.u32.u16 	%r493, %rs418;
	and.b32  	%r494, %r493, 255;
	mul.wide.u32 	%rd769, %r494, 4;
	add.s64 	%rd770, %rd16, %rd769;
	st.local.u32 	[%rd770], %r492;
	add.s32 	%r495, %r492, 1;
	add.s16 	%rs303, %rs418, 2;
	cvt.u32.u16 	%r496, %rs302;
	and.b32  	%r497, %r496, 255;
	mul.wide.u32 	%rd771, %r497, 4;
	add.s64 	%rd772, %rd16, %rd771;
	st.local.u32 	[%rd772], %r495;
	add.s32 	%r498, %r492, 2;
	add.s16 	%rs304, %rs418, 3;
	cvt.u32.u16 	%r499, %rs303;
	and.b32  	%r500, %r499, 255;
	mul.wide.u32 	%rd773, %r500, 4;
	add.s64 	%rd774, %rd16, %rd773;
	st.local.u32 	[%rd774], %r498;
	add.s32 	%r501, %r492, 3;
	cvt.u32.u16 	%r502, %rs304;
	and.b32  	%r503, %r502, 255;
	mul.wide.u32 	%rd775, %r503, 4;
	add.s64 	%rd776, %rd16, %rd775;
	st.local.u32 	[%rd776], %r501;
	add.s64 	%rd999, %rd999, 4;
	add.s16 	%rs418, %rs418, 4;
$L__BB0_238:
	setp.eq.s64 	%p361, %rd221, 0;
	@%p361 bra 	$L__BB0_243;
	setp.eq.s64 	%p362, %rd221, 1;
	@%p362 bra 	$L__BB0_241;
	cvt.u32.u64 	%r504, %rd999;
	add.s16 	%rs306, %rs418, 1;
	cvt.u32.u16 	%r505, %rs418;
	and.b32  	%r506, %r505, 255;
	mul.wide.u32 	%rd777, %r506, 4;
	add.s64 	%rd778, %rd16, %rd777;
	st.local.u32 	[%rd778], %r504;
	add.s32 	%r507, %r504, 1;
	cvt.u32.u16 	%r508, %rs306;
	and.b32  	%r509, %r508, 255;
	mul.wide.u32 	%rd779, %r509, 4;
	add.s64 	%rd780, %rd16, %rd779;
	st.local.u32 	[%rd780], %r507;
	add.s64 	%rd999, %rd999, 2;
	add.s16 	%rs418, %rs418, 2;
$L__BB0_241:
	and.b64  	%rd781, %rd214, 1;
	setp.eq.b64 	%p363, %rd781, 1;
	not.pred 	%p364, %p363;
	@%p364 bra 	$L__BB0_243;
	add.s16 	%rs135, %rs418, 1;
	cvt.u32.u16 	%r510, %rs418;
	and.b32  	%r511, %r510, 255;
	mul.wide.u32 	%rd782, %r511, 4;
	add.s64 	%rd783, %rd16, %rd782;
	st.local.u32 	[%rd783], %rd999;
	mov.u16 	%rs418, %rs135;
$L__BB0_243:
	setp.ge.u32 	%p365, %r57, %r45;
	setp.lt.s32 	%p366, %r54, -1;
	or.pred  	%p368, %p327, %p366;
	or.pred  	%p369, %p368, %p365;
	@%p369 bra 	$L__BB0_262;
	add.s64 	%rd226, %rd69, %rd187;
	mov.b64 	%rd1002, 0;
$L__BB0_245:
	shl.b64 	%rd785, %rd1002, 3;
	add.s64 	%rd786, %rd7, %rd785;
	ld.global.u64 	%rd787, [%rd786];
	setp.eq.s64 	%p370, %rd787, %rd226;
	mov.u64 	%rd1008, %rd1002;
	@%p370 bra 	$L__BB0_247;
	add.s64 	%rd1002, %rd1002, 1;
	setp.ne.s64 	%p371, %rd1002, %rd63;
	mov.b64 	%rd1008, -1;
	@%p371 bra 	$L__BB0_245;
$L__BB0_247:
	mov.b64 	%rd1004, 0;
$L__BB0_248:
	shl.b64 	%rd790, %rd1004, 3;
	add.s64 	%rd791, %rd6, %rd790;
	ld.global.u64 	%rd792, [%rd791];
	setp.eq.s64 	%p372, %rd792, %rd226;
	mov.u64 	%rd1005, %rd1004;
	@%p372 bra 	$L__BB0_250;
	add.s64 	%rd1004, %rd1004, 1;
	setp.ne.s64 	%p373, %rd1004, %rd64;
	mov.b64 	%rd1005, -1;
	@%p373 bra 	$L__BB0_248;
$L__BB0_250:
	setp.eq.s64 	%p374, %rd1005, -1;
	setp.ge.u64 	%p375, %rd1008, %rd1005;
	or.pred  	%p376, %p375, %p374;
	@%p376 bra 	$L__BB0_262;
	sub.s64 	%rd233, %rd1005, %rd1008;
	and.b64  	%rd234, %rd233, 7;
	sub.s64 	%rd794, %rd1008, %rd1005;
	setp.gt.u64 	%p377, %rd794, -8;
	@%p377 bra 	$L__BB0_254;
	mov.b64 	%rd1007, 0;
$L__BB0_253:
	.pragma "nounroll";
	cvt.u32.u64 	%r512, %rd1008;
	add.s16 	%rs308, %rs418, 1;
	cvt.u32.u16 	%r513, %rs418;
	and.b32  	%r514, %r513, 255;
	mul.wide.u32 	%rd796, %r514, 4;
	add.s64 	%rd797, %rd16, %rd796;
	st.local.u32 	[%rd797], %r512;
	add.s32 	%r515, %r512, 1;
	add.s16 	%rs309, %rs418, 2;
	cvt.u32.u16 	%r516, %rs308;
	and.b32  	%r517, %r516, 255;
	mul.wide.u32 	%rd798, %r517, 4;
	add.s64 	%rd799, %rd16, %rd798;
	st.local.u32 	[%rd799], %r515;
	add.s32 	%r518, %r512, 2;
	add.s16 	%rs310, %rs418, 3;
	cvt.u32.u16 	%r519, %rs309;
	and.b32  	%r520, %r519, 255;
	mul.wide.u32 	%rd800, %r520, 4;
	add.s64 	%rd801, %rd16, %rd800;
	st.local.u32 	[%rd801], %r518;
	add.s32 	%r521, %r512, 3;
	add.s16 	%rs311, %rs418, 4;
	cvt.u32.u16 	%r522, %rs310;
	and.b32  	%r523, %r522, 255;
	mul.wide.u32 	%rd802, %r523, 4;
	add.s64 	%rd803, %rd16, %rd802;
	st.local.u32 	[%rd803], %r521;
	add.s32 	%r524, %r512, 4;
	add.s16 	%rs312, %rs418, 5;
	cvt.u32.u16 	%r525, %rs311;
	and.b32  	%r526, %r525, 255;
	mul.wide.u32 	%rd804, %r526, 4;
	add.s64 	%rd805, %rd16, %rd804;
	st.local.u32 	[%rd805], %r524;
	add.s32 	%r527, %r512, 5;
	add.s16 	%rs313, %rs418, 6;
	cvt.u32.u16 	%r528, %rs312;
	and.b32  	%r529, %r528, 255;
	mul.wide.u32 	%rd806, %r529, 4;
	add.s64 	%rd807, %rd16, %rd806;
	st.local.u32 	[%rd807], %r527;
	add.s32 	%r530, %r512, 6;
	add.s16 	%rs314, %rs418, 7;
	cvt.u32.u16 	%r531, %rs313;
	and.b32  	%r532, %r531, 255;
	mul.wide.u32 	%rd808, %r532, 4;
	add.s64 	%rd809, %rd16, %rd808;
	st.local.u32 	[%rd809], %r530;
	add.s32 	%r533, %r512, 7;
	add.s16 	%rs418, %rs418, 8;
	cvt.u32.u16 	%r534, %rs314;
	and.b32  	%r535, %r534, 255;
	mul.wide.u32 	%rd810, %r535, 4;
	add.s64 	%rd811, %rd16, %rd810;
	st.local.u32 	[%rd811], %r533;
	add.s64 	%rd1008, %rd1008, 8;
	add.s64 	%rd1007, %rd1007, 8;
	and.b64  	%rd812, %rd233, -8;
	setp.ne.s64 	%p378, %rd1007, %rd812;
	@%p378 bra 	$L__BB0_253;
$L__BB0_254:
	setp.eq.s64 	%p379, %rd234, 0;
	@%p379 bra 	$L__BB0_262;
	and.b64  	%rd240, %rd233, 3;
	setp.lt.u64 	%p380, %rd234, 4;
	@%p380 bra 	$L__BB0_257;
	cvt.u32.u64 	%r536, %rd1008;
	add.s16 	%rs316, %rs418, 1;
	cvt.u32.u16 	%r537, %rs418;
	and.b32  	%r538, %r537, 255;
	mul.wide.u32 	%rd813, %r538, 4;
	add.s64 	%rd814, %rd16, %rd813;
	st.local.u32 	[%rd814], %r536;
	add.s32 	%r539, %r536, 1;
	add.s16 	%rs317, %rs418, 2;
	cvt.u32.u16 	%r540, %rs316;
	and.b32  	%r541, %r540, 255;
	mul.wide.u32 	%rd815, %r541, 4;
	add.s64 	%rd816, %rd16, %rd815;
	st.local.u32 	[%rd816], %r539;
	add.s32 	%r542, %r536, 2;
	add.s16 	%rs318, %rs418, 3;
	cvt.u32.u16 	%r543, %rs317;
	and.b32  	%r544, %r543, 255;
	mul.wide.u32 	%rd817, %r544, 4;
	add.s64 	%rd818, %rd16, %rd817;
	st.local.u32 	[%rd818], %r542;
	add.s32 	%r545, %r536, 3;
	cvt.u32.u16 	%r546, %rs318;
	and.b32  	%r547, %r546, 255;
	mul.wide.u32 	%rd819, %r547, 4;
	add.s64 	%rd820, %rd16, %rd819;
	st.local.u32 	[%rd820], %r545;
	add.s64 	%rd1008, %rd1008, 4;
	add.s16 	%rs418, %rs418, 4;
$L__BB0_257:
	setp.eq.s64 	%p381, %rd240, 0;
	@%p381 bra 	$L__BB0_262;
	setp.eq.s64 	%p382, %rd240, 1;
	@%p382 bra 	$L__BB0_260;
	cvt.u32.u64 	%r548, %rd1008;
	add.s16 	%rs320, %rs418, 1;
	cvt.u32.u16 	%r549, %rs418;
	and.b32  	%r550, %r549, 255;
	mul.wide.u32 	%rd821, %r550, 4;
	add.s64 	%rd822, %rd16, %rd821;
	st.local.u32 	[%rd822], %r548;
	add.s32 	%r551, %r548, 1;
	cvt.u32.u16 	%r552, %rs320;
	and.b32  	%r553, %r552, 255;
	mul.wide.u32 	%rd823, %r553, 4;
	add.s64 	%rd824, %rd16, %rd823;
	st.local.u32 	[%rd824], %r551;
	add.s64 	%rd1008, %rd1008, 2;
	add.s16 	%rs418, %rs418, 2;
$L__BB0_260:
	and.b64  	%rd825, %rd233, 1;
	setp.eq.b64 	%p383, %rd825, 1;
	not.pred 	%p384, %p383;
	@%p384 bra 	$L__BB0_262;
	add.s16 	%rs147, %rs418, 1;
	cvt.u32.u16 	%r554, %rs418;
	and.b32  	%r555, %r554, 255;
	mul.wide.u32 	%rd826, %r555, 4;
	add.s64 	%rd827, %rd16, %rd826;
	st.local.u32 	[%rd827], %rd1008;
	mov.u16 	%rs418, %rs147;
$L__BB0_262:
	add.s32 	%r636, %r636, 1;
	setp.ne.s32 	%p385, %r636, 2;
	@%p385 bra 	$L__BB0_88;
	and.b16  	%rs321, %rs418, 255;
	setp.eq.s16 	%p386, %rs321, 0;
	@%p386 bra 	$L__BB0_273;
	setp.eq.f32 	%p387, %f1, 0f3F800000;
	setp.neu.f64 	%p388, %fd4, 0d7FF0000000000000;
	setp.nan.f32 	%p389, %f1, %f1;
	setp.eq.s32 	%p390, %r51, 2146435072;
	setp.eq.f32 	%p391, %f1, 0f00000000;
	setp.eq.f32 	%p392, %f2, 0f3F800000;
	setp.neu.f64 	%p393, %fd1, 0d7FF0000000000000;
	setp.nan.f32 	%p394, %f2, %f2;
	setp.eq.s32 	%p395, %r50, 2146435072;
	setp.eq.f32 	%p396, %f2, 0f00000000;
	cvt.u64.u16 	%rd829, %rs418;
	and.b64  	%rd245, %rd829, 255;
	{ // callseq 0, 0
	.param .b64 param0;
	st.param.f64 	[param0], %fd1;
	.param .b64 param1;
	st.param.f64 	[param1], 0d4022000000000000;
	.param .b64 retval0;
	call.uni (retval0), 
	__internal_accurate_pow, 
	(
	param0, 
	param1
	);
	ld.param.f64 	%fd20, [retval0];
	} // callseq 0
	neg.f64 	%fd22, %fd20;
	selp.f64 	%fd23, %fd22, %fd20, %p4;
	{ // callseq 1, 0
	.param .b64 param0;
	st.param.f64 	[param0], %fd4;
	.param .b64 param1;
	st.param.f64 	[param1], 0d4008000000000000;
	.param .b64 retval0;
	call.uni (retval0), 
	__internal_accurate_pow, 
	(
	param0, 
	param1
	);
	ld.param.f64 	%fd24, [retval0];
	} // callseq 1
	neg.f64 	%fd26, %fd24;
	selp.f64 	%fd27, %fd26, %fd24, %p5;
	selp.f64 	%fd28, %fd2, %fd23, %p396;
	selp.f64 	%fd29, %fd28, %fd3, %p393;
	cvt.f64.f32 	%fd30, %f2;
	mov.f64 	%fd31, 0d4022000000000000;
	add.rn.f64 	%fd32, %fd30, %fd31;
	selp.f64 	%fd33, %fd32, %fd29, %p394;
	selp.f64 	%fd34, %fd33, %fd28, %p395;
	mul.f64 	%fd35, %fd34, 0d4050000000000000;
	mov.f64 	%fd36, 0d4073B00000000000;
	div.rn.f64 	%fd37, %fd36, %fd35;
	mul.f64 	%fd38, %fd37, 0d3FD45F306DC9C883;
	cvt.rn.f32.f64 	%f519, %fd38;
	selp.f32 	%f143, 0f3FC88905, %f519, %p392;
	selp.f64 	%fd39, %fd5, %fd27, %p391;
	selp.f64 	%fd40, %fd39, %fd6, %p388;
	cvt.f64.f32 	%fd41, %f1;
	mov.f64 	%fd42, 0d4008000000000000;
	add.rn.f64 	%fd43, %fd41, %fd42;
	selp.f64 	%fd44, %fd43, %fd40, %p389;
	selp.f64 	%fd45, %fd44, %fd39, %p390;
	selp.f64 	%fd7, 0d3FF0000000000000, %fd45, %p387;
	mov.b64 	%rd1011, 0;
$L__BB0_265:
	ld.param.u64 	%rd915, [_Z22cuda_node_calc_const_rPfS_PbS_PxPiS1_S2_S1_S2_PcS3_S_S_S2_S__param_1];
	shl.b64 	%rd830, %rd1011, 2;
	add.s64 	%rd831, %rd16, %rd830;
	ld.local.u32 	%r556, [%rd831];
	mul.lo.s32 	%r557, %r556, 3;
	mul.wide.s32 	%rd832, %r557, 4;
	add.s64 	%rd833, %rd4, %rd832;
	ld.global.f32 	%f521, [%rd833+4];
	sub.f32 	%f522, %f142, %f521;
	ld.global.f32 	%f523, [%rd833];
	sub.f32 	%f524, %f141, %f523;
	mul.lo.s32 	%r558, %r556, 9;
	cvta.to.global.u64 	%rd834, %rd915;
	mul.wide.s32 	%rd835, %r558, 4;
	add.s64 	%rd836, %rd834, %rd835;
	ld.global.f32 	%f145, [%rd836];
	fma.rn.f32 	%f525, %f145, %f524, 0f00000000;
	ld.global.f32 	%f146, [%rd836+4];
	fma.rn.f32 	%f526, %f146, %f522, %f525;
	ld.global.f32 	%f147, [%rd836+8];
	fma.rn.f32 	%f527, %f147, 0f00000000, %f526;
	ld.global.f32 	%f148, [%rd836+12];
	fma.rn.f32 	%f528, %f148, %f524, 0f00000000;
	ld.global.f32 	%f149, [%rd836+16];
	fma.rn.f32 	%f529, %f149, %f522, %f528;
	ld.global.f32 	%f150, [%rd836+20];
	fma.rn.f32 	%f530, %f150, 0f00000000, %f529;
	ld.global.f32 	%f151, [%rd836+24];
	fma.rn.f32 	%f531, %f151, %f524, 0f00000000;
	ld.global.f32 	%f152, [%rd836+28];
	fma.rn.f32 	%f532, %f152, %f522, %f531;
	ld.global.f32 	%f153, [%rd836+32];
	fma.rn.f32 	%f533, %f153, 0f00000000, %f532;
	fma.rn.f32 	%f534, %f527, %f527, 0f00000000;
	fma.rn.f32 	%f535, %f530, %f530, %f534;
	fma.rn.f32 	%f154, %f533, %f533, %f535;
	mul.f32 	%f155, %f2, %f2;
	setp.ge.f32 	%p397, %f154, %f155;
	mov.f32 	%f3400, 0f00000000;
	@%p397 bra 	$L__BB0_272;
	setp.lt.s32 	%p398, %r46, 0;
	setp.eq.s32 	%p399, %r47, 1073741824;
	sub.f32 	%f156, %f155, %f154;
	cvt.f64.f32 	%fd8, %f156;
	{
	.reg .b32 %temp; 
	mov.b64 	{%temp, %r61}, %fd8;
	}
	abs.f64 	%fd9, %fd8;
	{ // callseq 2, 0
	.param .b64 param0;
	st.param.f64 	[param0], %fd9;
	.param .b64 param1;
	st.param.f64 	[param1], 0d4008000000000000;
	.param .b64 retval0;
	call.uni (retval0), 
	__internal_accurate_pow, 
	(
	param0, 
	param1
	);
	ld.param.f64 	%fd46, [retval0];
	} // callseq 2
	setp.lt.s32 	%p401, %r61, 0;
	neg.f64 	%fd48, %fd46;
	selp.f64 	%fd49, %fd48, %fd46, %p399;
	selp.f64 	%fd50, %fd49, %fd46, %p401;
	setp.eq.f32 	%p402, %f156, 0f00000000;
	selp.b32 	%r559, %r61, 0, %p399;
	or.b32  	%r560, %r559, 2146435072;
	selp.b32 	%r561, %r560, %r559, %p398;
	mov.b32 	%r562, 0;
	mov.b64 	%fd51, {%r562, %r561};
	selp.f64 	%fd58, %fd51, %fd50, %p402;
	add.f64 	%fd52, %fd8, 0d4008000000000000;
	{
	.reg .b32 %temp; 
	mov.b64 	{%temp, %r563}, %fd52;
	}
	and.b32  	%r564, %r563, 2146435072;
	setp.ne.s32 	%p403, %r564, 2146435072;
	@%p403 bra 	$L__BB0_271;
	setp.num.f32 	%p404, %f156, %f156;
	@%p404 bra 	$L__BB0_269;
	mov.f64 	%fd53, 0d4008000000000000;
	add.rn.f64 	%fd58, %fd8, %fd53;
	bra.uni 	$L__BB0_271;
$L__BB0_269:
	setp.neu.f64 	%p405, %fd9, 0d7FF0000000000000;
	@%p405 bra 	$L__BB0_271;
	and.b32  	%r566, %r46, 2147483647;
	setp.ne.s32 	%p408, %r566, 1071644672;
	selp.b32 	%r567, %r49, %r48, %p408;
	selp.b32 	%r568, %r567, %r48, %p399;
	selp.b32 	%r569, %r568, %r48, %p401;
	mov.b32 	%r570, 0;
	mov.b64 	%fd58, {%r570, %r569};
$L__BB0_271:
	setp.eq.f32 	%p409, %f156, 0f3F800000;
	cvt.rn.f32.f64 	%f536, %fd58;
	selp.f32 	%f3400, 0f3F800000, %f536, %p409;
$L__BB0_272:
	mul.f32 	%f537, %f3400, %f143;
	mul.f32 	%f538, %f145, %f149;
	mul.f32 	%f539, %f538, %f153;
	mul.f32 	%f540, %f145, %f150;
	mul.f32 	%f541, %f540, %f152;
	sub.f32 	%f542, %f539, %f541;
	mul.f32 	%f543, %f146, %f150;
	fma.rn.f32 	%f544, %f543, %f151, %f542;
	mul.f32 	%f545, %f146, %f148;
	mul.f32 	%f546, %f545, %f153;
	sub.f32 	%f547, %f544, %f546;
	mul.f32 	%f548, %f147, %f148;
	fma.rn.f32 	%f549, %f548, %f152, %f547;
	mul.f32 	%f550, %f147, %f149;
	mul.f32 	%f551, %f550, %f151;
	sub.f32 	%f552, %f549, %f551;
	cvt.f64.f32 	%fd54, %f552;
	mul.f64 	%fd55, %fd7, %fd54;
	cvt.f64.f32 	%fd56, %f537;
	mul.f64 	%fd57, %fd55, %fd56;
	cvt.rn.f32.f64 	%f553, %fd57;
	add.f32 	%f3401, %f3401, %f553;
	add.s64 	%rd1011, %rd1011, 1;
	setp.ne.s64 	%p410, %rd1011, %rd245;
	@%p410 bra 	$L__BB0_265;
$L__BB0_273:
	sub.f32 	%f555, %f3401, %f554;
	div.rn.f32 	%f557, %f555, %f556;
	fma.rn.f32 	%f3401, %f557, 0fC37F0000, %f558;
	st.local.f32 	[%rd66+12], %f3401;
	and.b16  	%rs323, %rs369, 255;
	setp.ne.s16 	%p411, %rs323, 0;
	mov.b16 	%rs369, 1;
	@%p411 bra 	$L__BB0_275;
	ld.local.f32 	%f559, [%rd14+12];
	setp.ge.f32 	%p412, %f559, 0f00000000;
	setp.ge.f32 	%p413, %f3401, 0f00000000;
	xor.pred  	%p414, %p413, %p412;
	selp.u16 	%rs369, 1, 0, %p414;
$L__BB0_275:
	add.s64 	%rd929, %rd929, 1;
	setp.ne.s64 	%p415, %rd929, 64;
	@%p415 bra 	$L__BB0_87;
	mov.b32 	%r637, 0;
$L__BB0_277:
	shl.b32 	%r63, %r637, 4;
	add.s32 	%r64, %r637, 1;
	mov.b32 	%r638, 0;
$L__BB0_278:
	mov.u32 	%r65, %r638;
	shl.b32 	%r573, %r65, 2;
	add.s32 	%r66, %r573, %r63;
	add.s32 	%r638, %r65, 1;
	add.s32 	%r68, %r66, -4;
	setp.eq.s32 	%p416, %r65, 3;
	@%p416 bra 	$L__BB0_301;
	setp.ne.s32 	%p417, %r65, 0;
	@%p417 bra 	$L__BB0_322;
	shl.b32 	%r577, %r66, 2;
	mul.wide.u32 	%rd840, %r577, 4;
	add.s64 	%rd249, %rd14, %rd840;
	ld.local.f32 	%f162, [%rd249+12];
	ld.local.f32 	%f163, [%rd249+28];
	ld.local.f32 	%f164, [%rd249+76];
	add.s32 	%r578, %r577, -64;
	mul.wide.s32 	%rd841, %r578, 4;
	add.s64 	%rd250, %rd14, %rd841;
	setp.eq.s32 	%p426, %r637, 0;
	@%p426 bra 	$L__BB0_283;
	setp.ne.s32 	%p427, %r637, 3;
	@%p427 bra 	$L__BB0_284;
	ld.local.f32 	%f584, [%rd250+12];
	sub.f32 	%f3402, %f584, %f162;
	bra.uni 	$L__BB0_285;
$L__BB0_283:
	ld.local.f32 	%f585, [%rd249+268];
	sub.f32 	%f3402, %f162, %f585;
	bra.uni 	$L__BB0_285;
$L__BB0_284:
	ld.local.f32 	%f586, [%rd250+12];
	ld.local.f32 	%f587, [%rd249+268];
	sub.f32 	%f3402, %f586, %f587;
$L__BB0_285:
	mul.lo.s32 	%r579, %r66, 3;
	mul.wide.u32 	%rd842, %r579, 4;
	add.s64 	%rd251, %rd15, %rd842;
	sub.f32 	%f588, %f162, %f163;
	sub.f32 	%f589, %f162, %f164;
	st.local.v2.f32 	[%rd251], {%f588, %f589};
	st.local.f32 	[%rd251+8], %f3402;
	ld.local.f32 	%f169, [%rd249+44];
	ld.local.f32 	%f170, [%rd249+92];
	setp.eq.s32 	%p428, %r637, 0;
	@%p428 bra 	$L__BB0_288;
	setp.ne.s32 	%p429, %r637, 3;
	@%p429 bra 	$L__BB0_289;
	ld.local.f32 	%f590, [%rd250+28];
	sub.f32 	%f3403, %f590, %f163;
	bra.uni 	$L__BB0_290;
$L__BB0_288:
	ld.local.f32 	%f591, [%rd249+284];
	sub.f32 	%f3403, %f163, %f591;
	bra.uni 	$L__BB0_290;
$L__BB0_289:
	ld.local.f32 	%f592, [%rd250+28];
	ld.local.f32 	%f593, [%rd249+284];
	sub.f32 	%f3403, %f592, %f593;
$L__BB0_290:
	sub.f32 	%f594, %f162, %f169;
	st.local.f32 	[%rd251+12], %f594;
	sub.f32 	%f595, %f163, %f170;
	st.local.v2.f32 	[%rd251+16], {%f595, %f3403};
	ld.local.f32 	%f175, [%rd249+60];
	ld.local.f32 	%f176, [%rd249+108];
	setp.eq.s32 	%p430, %r637, 0;
	@%p430 bra 	$L__BB0_293;
	setp.ne.s32 	%p431, %r637, 3;
	@%p431 bra 	$L__BB0_294;
	ld.local.f32 	%f596, [%rd250+44];
	sub.f32 	%f3404, %f596, %f169;
	bra.uni 	$L__BB0_295;
$L__BB0_293:
	ld.local.f32 	%f597, [%rd249+300];
	sub.f32 	%f3404, %f169, %f597;
	bra.uni 	$L__BB0_295;
$L__BB0_294:
	ld.local.f32 	%f598, [%rd250+44];
	ld.local.f32 	%f599, [%rd249+300];
	sub.f32 	%f3404, %f598, %f599;
$L__BB0_295:
	sub.f32 	%f600, %f163, %f175;
	sub.f32 	%f601, %f169, %f176;
	st.local.v2.f32 	[%rd251+24], {%f600, %f601};
	st.local.f32 	[%rd251+32], %f3404;
	ld.local.f32 	%f181, [%rd249+124];
	setp.eq.s32 	%p432, %r637, 0;
	@%p432 bra 	$L__BB0_298;
	setp.ne.s32 	%p433, %r637, 3;
	@%p433 bra 	$L__BB0_299;
	ld.local.f32 	%f602, [%rd250+60];
	sub.f32 	%f3405, %f602, %f175;
	bra.uni 	$L__BB0_300;
$L__BB0_298:
	ld.local.f32 	%f603, [%rd249+316];
	sub.f32 	%f3405, %f175, %f603;
	bra.uni 	$L__BB0_300;
$L__BB0_299:
	ld.local.f32 	%f604, [%rd250+60];
	ld.local.f32 	%f605, [%rd249+316];
	sub.f32 	%f3405, %f604, %f605;
$L__BB0_300:
	sub.f32 	%f606, %f169, %f175;
	st.local.f32 	[%rd251+36], %f606;
	sub.f32 	%f607, %f175, %f181;
	st.local.v2.f32 	[%rd251+40], {%f607, %f3405};
	bra.uni 	$L__BB0_343;
$L__BB0_301:
	shl.b32 	%r574, %r66, 2;
	mul.wide.u32 	%rd837, %r574, 4;
	add.s64 	%rd252, %rd14, %rd837;
	ld.local.f32 	%f186, [%rd252+12];
	ld.local.f32 	%f187, [%rd252+28];
	shl.b32 	%r575, %r68, 2;
	mul.wide.s32 	%rd838, %r575, 4;
	add.s64 	%rd253, %rd14, %rd838;
	ld.local.f32 	%f188, [%rd253+12];
	setp.eq.s32 	%p418, %r637, 0;
	@%p418 bra 	$L__BB0_304;
	setp.ne.s32 	%p419, %r637, 3;
	@%p419 bra 	$L__BB0_305;
	ld.local.f32 	%f560, [%rd253+-180];
	sub.f32 	%f3406, %f560, %f186;
	bra.uni 	$L__BB0_306;
$L__BB0_304:
	ld.local.f32 	%f561, [%rd252+268];
	sub.f32 	%f3406, %f186, %f561;
	bra.uni 	$L__BB0_306;
$L__BB0_305:
	ld.local.f32 	%f562, [%rd253+-180];
	ld.local.f32 	%f563, [%rd252+268];
	sub.f32 	%f3406, %f562, %f563;
$L__BB0_306:
	mul.lo.s32 	%r576, %r66, 3;
	mul.wide.u32 	%rd839, %r576, 4;
	add.s64 	%rd254, %rd15, %rd839;
	sub.f32 	%f564, %f186, %f187;
	sub.f32 	%f565, %f188, %f186;
	st.local.v2.f32 	[%rd254], {%f564, %f565};
	st.local.f32 	[%rd254+8], %f3406;
	ld.local.f32 	%f193, [%rd252+44];
	ld.local.f32 	%f194, [%rd253+28];
	setp.eq.s32 	%p420, %r637, 0;
	@%p420 bra 	$L__BB0_309;
	setp.ne.s32 	%p421, %r637, 3;
	@%p421 bra 	$L__BB0_310;
	ld.local.f32 	%f566, [%rd253+-164];
	sub.f32 	%f3407, %f566, %f187;
	bra.uni 	$L__BB0_311;
$L__BB0_309:
	ld.local.f32 	%f567, [%rd252+284];
	sub.f32 	%f3407, %f187, %f567;
	bra.uni 	$L__BB0_311;
$L__BB0_310:
	ld.local.f32 	%f568, [%rd253+-164];
	ld.local.f32 	%f569, [%rd252+284];
	sub.f32 	%f3407, %f568, %f569;
$L__BB0_311:
	sub.f32 	%f570, %f186, %f193;
	st.local.f32 	[%rd254+12], %f570;
	sub.f32 	%f571, %f194, %f187;
	st.local.v2.f32 	[%rd254+16], {%f571, %f3407};
	ld.local.f32 	%f199, [%rd252+60];
	ld.local.f32 	%f200, [%rd253+44];
	setp.eq.s32 	%p422, %r637, 0;
	@%p422 bra 	$L__BB0_314;
	setp.ne.s32 	%p423, %r637, 3;
	@%p423 bra 	$L__BB0_315;
	ld.local.f32 	%f572, [%rd253+-148];
	sub.f32 	%f3408, %f572, %f193;
	bra.uni 	$L__BB0_316;
$L__BB0_314:
	ld.local.f32 	%f573, [%rd252+300];
	sub.f32 	%f3408, %f193, %f573;
	bra.uni 	$L__BB0_316;
$L__BB0_315:
	ld.local.f32 	%f574, [%rd253+-148];
	ld.local.f32 	%f575, [%rd252+300];
	sub.f32 	%f3408, %f574, %f575;
$L__BB0_316:
	sub.f32 	%f576, %f187, %f199;
	sub.f32 	%f577, %f200, %f193;
	st.local.v2.f32 	[%rd254+24], {%f576, %f577};
	st.local.f32 	[%rd254+32], %f3408;
	ld.local.f32 	%f205, [%rd253+60];
	setp.eq.s32 	%p424, %r637, 0;
	@%p424 bra 	$L__BB0_319;
	setp.ne.s32 	%p425, %r637, 3;
	@%p425 bra 	$L__BB0_320;
	ld.local.f32 	%f578, [%rd253+-132];
	sub.f32 	%f3409, %f578, %f199;
	bra.uni 	$L__BB0_321;
$L__BB0_319:
	ld.local.f32 	%f579, [%rd252+316];
	sub.f32 	%f3409, %f199, %f579;
	bra.uni 	$L__BB0_321;
$L__BB0_320:
	ld.local.f32 	%f580, [%rd253+-132];
	ld.local.f32 	%f581, [%rd252+316];
	sub.f32 	%f3409, %f580, %f581;
$L__BB0_321:
	sub.f32 	%f582, %f193, %f199;
	st.local.f32 	[%rd254+36], %f582;
	sub.f32 	%f583, %f205, %f199;
	st.local.v2.f32 	[%rd254+40], {%f583, %f3409};
	bra.uni 	$L__BB0_343;
$L__BB0_322:
	shl.b32 	%r580, %r66, 2;
	mul.wide.u32 	%rd843, %r580, 4;
	add.s64 	%rd255, %rd14, %rd843;
	ld.local.f32 	%f210, [%rd255+12];
	ld.local.f32 	%f211, [%rd255+28];
	shl.b32 	%r581, %r68, 2;
	mul.wide.s32 	%rd844, %r581, 4;
	add.s64 	%rd256, %rd14, %rd844;
	ld.local.f32 	%f608, [%rd256+12];
	ld.local.f32 	%f609, [%rd255+76];
	sub.f32 	%f212, %f608, %f609;
	setp.eq.s32 	%p434, %r637, 3;
	@%p434 bra 	$L__BB0_325;
	setp.ne.s32 	%p435, %r637, 0;
	@%p435 bra 	$L__BB0_326;
	ld.local.f32 	%f611, [%rd255+268];
	sub.f32 	%f3410, %f210, %f611;
	bra.uni 	$L__BB0_327;
$L__BB0_325:
	ld.local.f32 	%f610, [%rd256+-180];
	sub.f32 	%f3410, %f610, %f210;
	bra.uni 	$L__BB0_327;
$L__BB0_326:
	ld.local.f32 	%f612, [%rd256+-180];
	ld.local.f32 	%f613, [%rd255+268];
	sub.f32 	%f3410, %f612, %f613;
$L__BB0_327:
	mul.lo.s32 	%r582, %r66, 3;
	mul.wide.u32 	%rd845, %r582, 4;
	add.s64 	%rd257, %rd15, %rd845;
	sub.f32 	%f614, %f210, %f211;
	st.local.v2.f32 	[%rd257], {%f614, %f212};
	st.local.f32 	[%rd257+8], %f3410;
	ld.local.f32 	%f217, [%rd255+44];
	ld.local.f32 	%f615, [%rd256+28];
	ld.local.f32 	%f616, [%rd255+92];
	sub.f32 	%f218, %f615, %f616;
	setp.eq.s32 	%p436, %r637, 0;
	@%p436 bra 	$L__BB0_330;
	setp.ne.s32 	%p437, %r637, 3;
	@%p437 bra 	$L__BB0_331;
	ld.local.f32 	%f617, [%rd256+-164];
	sub.f32 	%f3411, %f617, %f211;
	bra.uni 	$L__BB0_332;
$L__BB0_330:
	ld.local.f32 	%f618, [%rd255+284];
	sub.f32 	%f3411, %f211, %f618;
	bra.uni 	$L__BB0_332;
$L__BB0_331:
	ld.local.f32 	%f619, [%rd256+-164];
	ld.local.f32 	%f620, [%rd255+284];
	sub.f32 	%f3411, %f619, %f620;
$L__BB0_332:
	sub.f32 	%f621, %f210, %f217;
	st.local.f32 	[%rd257+12], %f621;
	st.local.v2.f32 	[%rd257+16], {%f218, %f3411};
	ld.local.f32 	%f223, [%rd255+60];
	ld.local.f32 	%f622, [%rd256+44];
	ld.local.f32 	%f623, [%rd255+108];
	sub.f32 	%f224, %f622, %f623;
	setp.eq.s32 	%p438, %r637, 0;
	@%p438 bra 	$L__BB0_335;
	setp.ne.s32 	%p439, %r637, 3;
	@%p439 bra 	$L__BB0_336;
	ld.local.f32 	%f624, [%rd256+-148];
	sub.f32 	%f3412, %f624, %f217;
	bra.uni 	$L__BB0_337;
$L__BB0_335:
	ld.local.f32 	%f625, [%rd255+300];
	sub.f32 	%f3412, %f217, %f625;
	bra.uni 	$L__BB0_337;
$L__BB0_336:
	ld.local.f32 	%f626, [%rd256+-148];
	ld.local.f32 	%f627, [%rd255+300];
	sub.f32 	%f3412, %f626, %f627;
$L__BB0_337:
	sub.f32 	%f628, %f211, %f223;
	st.local.v2.f32 	[%rd257+24], {%f628, %f224};
	st.local.f32 	[%rd257+32], %f3412;
	ld.local.f32 	%f629, [%rd256+60];
	ld.local.f32 	%f630, [%rd255+124];
	sub.f32 	%f229, %f629, %f630;
	setp.eq.s32 	%p440, %r637, 0;
	@%p440 bra 	$L__BB0_340;
	setp.ne.s32 	%p441, %r637, 3;
	@%p441 bra 	$L__BB0_341;
	ld.local.f32 	%f631, [%rd256+-132];
	sub.f32 	%f3413, %f631, %f223;
	bra.uni 	$L__BB0_342;
$L__BB0_340:
	ld.local.f32 	%f632, [%rd255+316];
	sub.f32 	%f3413, %f223, %f632;
	bra.uni 	$L__BB0_342;
$L__BB0_341:
	ld.local.f32 	%f633, [%rd256+-132];
	ld.local.f32 	%f634, [%rd255+316];
	sub.f32 	%f3413, %f633, %f634;
$L__BB0_342:
	sub.f32 	%f635, %f217, %f223;
	st.local.f32 	[%rd257+36], %f635;
	st.local.v2.f32 	[%rd257+40], {%f229, %f3413};
$L__BB0_343:
	setp.ne.s32 	%p442, %r638, 4;
	@%p442 bra 	$L__BB0_278;
	setp.ne.s32 	%p443, %r64, 4;
	mov.u32 	%r637, %r64;
	@%p443 bra 	$L__BB0_277;
	ld.local.v4.f32 	{%f636, %f637, %f638, %f639}, [%rd15];
	add.f32 	%f640, %f636, 0f00000000;
	add.f32 	%f641, %f637, 0f00000000;
	add.f32 	%f642, %f638, 0f00000000;
	fma.rn.f32 	%f643, %f636, %f636, 0f00000000;
	fma.rn.f32 	%f644, %f637, %f637, %f643;
	fma.rn.f32 	%f645, %f638, %f638, %f644;
	ld.local.v4.f32 	{%f646, %f647, %f648, %f649}, [%rd15+16];
	add.f32 	%f650, %f639, %f640;
	add.f32 	%f651, %f646, %f641;
	add.f32 	%f652, %f647, %f642;
	sqrt.rn.f32 	%f653, %f645;
	add.f32 	%f654, %f653, 0f00000000;
	fma.rn.f32 	%f655, %f639, %f639, 0f00000000;
	fma.rn.f32 	%f656, %f646, %f646, %f655;
	fma.rn.f32 	%f657, %f647, %f647, %f656;
	sqrt.rn.f32 	%f658, %f657;
	add.f32 	%f659, %f654, %f658;
	ld.local.v4.f32 	{%f660, %f661, %f662, %f663}, [%rd15+32];
	add.f32 	%f664, %f648, %f650;
	add.f32 	%f665, %f649, %f651;
	add.f32 	%f666, %f660, %f652;
	fma.rn.f32 	%f667, %f648, %f648, 0f00000000;
	fma.rn.f32 	%f668, %f649, %f649, %f667;
	fma.rn.f32 	%f669, %f660, %f660, %f668;
	sqrt.rn.f32 	%f670, %f669;
	add.f32 	%f671, %f659, %f670;
	add.f32 	%f672, %f661, %f664;
	add.f32 	%f673, %f662, %f665;
	add.f32 	%f674, %f663, %f666;
	fma.rn.f32 	%f675, %f661, %f661, 0f00000000;
	fma.rn.f32 	%f676, %f662, %f662, %f675;
	fma.rn.f32 	%f677, %f663, %f663, %f676;
	sqrt.rn.f32 	%f678, %f677;
	add.f32 	%f679, %f671, %f678;
	ld.local.v4.f32 	{%f680, %f681, %f682, %f683}, [%rd15+48];
	add.f32 	%f684, %f680, %f672;
	add.f32 	%f685, %f681, %f673;
	add.f32 	%f686, %f682, %f674;
	fma.rn.f32 	%f687, %f680, %f680, 0f00000000;
	fma.rn.f32 	%f688, %f681, %f681, %f687;
	fma.rn.f32 	%f689, %f682, %f682, %f688;
	sqrt.rn.f32 	%f690, %f689;
	add.f32 	%f691, %f679, %f690;
	ld.local.v4.f32 	{%f692, %f693, %f694, %f695}, [%rd15+64];
	add.f32 	%f696, %f683, %f684;
	add.f32 	%f697, %f692, %f685;
	add.f32 	%f698, %f693, %f686;
	fma.rn.f32 	%f699, %f683, %f683, 0f00000000;
	fma.rn.f32 	%f700, %f692, %f692, %f699;
	fma.rn.f32 	%f701, %f693, %f693, %f700;
	sqrt.rn.f32 	%f702, %f701;
	add.f32 	%f703, %f691, %f702;
	ld.local.v4.f32 	{%f704, %f705, %f706, %f707}, [%rd15+80];
	add.f32 	%f708, %f694, %f696;
	add.f32 	%f709, %f695, %f697;
	add.f32 	%f710, %f704, %f698;
	fma.rn.f32 	%f711, %f694, %f694, 0f00000000;
	fma.rn.f32 	%f712, %f695, %f695, %f711;
	fma.rn.f32 	%f713, %f704, %f704, %f712;
	sqrt.rn.f32 	%f714, %f713;
	add.f32 	%f715, %f703, %f714;
	add.f32 	%f716, %f705, %f708;
	add.f32 	%f717, %f706, %f709;
	add.f32 	%f718, %f707, %f710;
	fma.rn.f32 	%f719, %f705, %f705, 0f00000000;
	fma.rn.f32 	%f720, %f706, %f706, %f719;
	fma.rn.f32 	%f721, %f707, %f707, %f720;
	sqrt.rn.f32 	%f722, %f721;
	add.f32 	%f723, %f715, %f722;
	ld.local.v4.f32 	{%f724, %f725, %f726, %f727}, [%rd15+96];
	add.f32 	%f728, %f724, %f716;
	add.f32 	%f729, %f725, %f717;
	add.f32 	%f730, %f726, %f718;
	fma.rn.f32 	%f731, %f724, %f724, 0f00000000;
	fma.rn.f32 	%f732, %f725, %f725, %f731;
	fma.rn.f32 	%f733, %f726, %f726, %f732;
	sqrt.rn.f32 	%f734, %f733;
	add.f32 	%f735, %f723, %f734;
	ld.local.v4.f32 	{%f736, %f737, %f738, %f739}, [%rd15+112];
	add.f32 	%f740, %f727, %f728;
	add.f32 	%f741, %f736, %f729;
	add.f32 	%f742, %f737, %f730;
	fma.rn.f32 	%f743, %f727, %f727, 0f00000000;
	fma.rn.f32 	%f744, %f736, %f736, %f743;
	fma.rn.f32 	%f745, %f737, %f737, %f744;
	sqrt.rn.f32 	%f746, %f745;
	add.f32 	%f747, %f735, %f746;
	ld.local.v4.f32 	{%f748, %f749, %f750, %f751}, [%rd15+128];
	add.f32 	%f752, %f738, %f740;
	add.f32 	%f753, %f739, %f741;
	add.f32 	%f754, %f748, %f742;
	fma.rn.f32 	%f755, %f738, %f738, 0f00000000;
	fma.rn.f32 	%f756, %f739, %f739, %f755;
	fma.rn.f32 	%f757, %f748, %f748, %f756;
	sqrt.rn.f32 	%f758, %f757;
	add.f32 	%f759, %f747, %f758;
	add.f32 	%f760, %f749, %f752;
	add.f32 	%f761, %f750, %f753;
	add.f32 	%f762, %f751, %f754;
	fma.rn.f32 	%f763, %f749, %f749, 0f00000000;
	fma.rn.f32 	%f764, %f750, %f750, %f763;
	fma.rn.f32 	%f765, %f751, %f751, %f764;
	sqrt.rn.f32 	%f766, %f765;
	add.f32 	%f767, %f759, %f766;
	ld.local.v4.f32 	{%f768, %f769, %f770, %f771}, [%rd15+144];
	add.f32 	%f772, %f768, %f760;
	add.f32 	%f773, %f769, %f761;
	add.f32 	%f774, %f770, %f762;
	fma.rn.f32 	%f775, %f768, %f768, 0f00000000;
	fma.rn.f32 	%f776, %f769, %f769, %f775;
	fma.rn.f32 	%f777, %f770, %f770, %f776;
	sqrt.rn.f32 	%f778, %f777;
	add.f32 	%f779, %f767, %f778;
	ld.local.v4.f32 	{%f780, %f781, %f782, %f783}, [%rd15+160];
	add.f32 	%f784, %f771, %f772;
	add.f32 	%f785, %f780, %f773;
	add.f32 	%f786, %f781, %f774;
	fma.rn.f32 	%f787, %f771, %f771, 0f00000000;
	fma.rn.f32 	%f788, %f780, %f780, %f787;
	fma.rn.f32 	%f789, %f781, %f781, %f788;
	sqrt.rn.f32 	%f790, %f789;
	add.f32 	%f791, %f779, %f790;
	ld.local.v4.f32 	{%f792, %f793, %f794, %f795}, [%rd15+176];
	add.f32 	%f796, %f782, %f784;
	add.f32 	%f797, %f783, %f785;
	add.f32 	%f798, %f792, %f786;
	fma.rn.f32 	%f799, %f782, %f782, 0f00000000;
	fma.rn.f32 	%f800, %f783, %f783, %f799;
	fma.rn.f32 	%f801, %f792, %f792, %f800;
	sqrt.rn.f32 	%f802, %f801;
	add.f32 	%f803, %f791, %f802;
	add.f32 	%f804, %f793, %f796;
	add.f32 	%f805, %f794, %f797;
	add.f32 	%f806, %f795, %f798;
	fma.rn.f32 	%f807, %f793, %f793, 0f00000000;
	fma.rn.f32 	%f808, %f794, %f794, %f807;
	fma.rn.f32 	%f809, %f795, %f795, %f808;
	sqrt.rn.f32 	%f810, %f809;
	add.f32 	%f811, %f803, %f810;
	ld.local.v4.f32 	{%f812, %f813, %f814, %f815}, [%rd15+192];
	add.f32 	%f816, %f812, %f804;
	add.f32 	%f817, %f813, %f805;
	add.f32 	%f818, %f814, %f806;
	fma.rn.f32 	%f819, %f812, %f812, 0f00000000;
	fma.rn.f32 	%f820, %f813, %f813, %f819;
	fma.rn.f32 	%f821, %f814, %f814, %f820;
	sqrt.rn.f32 	%f822, %f821;
	add.f32 	%f823, %f811, %f822;
	ld.local.v4.f32 	{%f824, %f825, %f826, %f827}, [%rd15+208];
	add.f32 	%f828, %f815, %f816;
	add.f32 	%f829, %f824, %f817;
	add.f32 	%f830, %f825, %f818;
	fma.rn.f32 	%f831, %f815, %f815, 0f00000000;
	fma.rn.f32 	%f832, %f824, %f824, %f831;
	fma.rn.f32 	%f833, %f825, %f825, %f832;
	sqrt.rn.f32 	%f834, %f833;
	add.f32 	%f835, %f823, %f834;
	ld.local.v4.f32 	{%f836, %f837, %f838, %f839}, [%rd15+224];
	add.f32 	%f840, %f826, %f828;
	add.f32 	%f841, %f827, %f829;
	add.f32 	%f842, %f836, %f830;
	fma.rn.f32 	%f843, %f826, %f826, 0f00000000;
	fma.rn.f32 	%f844, %f827, %f827, %f843;
	fma.rn.f32 	%f845, %f836, %f836, %f844;
	sqrt.rn.f32 	%f846, %f845;
	add.f32 	%f847, %f835, %f846;
	add.f32 	%f848, %f837, %f840;
	add.f32 	%f849, %f838, %f841;
	add.f32 	%f850, %f839, %f842;
	fma.rn.f32 	%f851, %f837, %f837, 0f00000000;
	fma.rn.f32 	%f852, %f838, %f838, %f851;
	fma.rn.f32 	%f853, %f839, %f839, %f852;
	sqrt.rn.f32 	%f854, %f853;
	add.f32 	%f855, %f847, %f854;
	ld.local.v4.f32 	{%f856, %f857, %f858, %f859}, [%rd15+240];
	add.f32 	%f860, %f856, %f848;
	add.f32 	%f861, %f857, %f849;
	add.f32 	%f862, %f858, %f850;
	fma.rn.f32 	%f863, %f856, %f856, 0f00000000;
	fma.rn.f32 	%f864, %f857, %f857, %f863;
	fma.rn.f32 	%f865, %f858, %f858, %f864;
	sqrt.rn.f32 	%f866, %f865;
	add.f32 	%f867, %f855, %f866;
	ld.local.v4.f32 	{%f868, %f869, %f870, %f871}, [%rd15+256];
	add.f32 	%f872, %f859, %f860;
	add.f32 	%f873, %f868, %f861;
	add.f32 	%f874, %f869, %f862;
	fma.rn.f32 	%f875, %f859, %f859, 0f00000000;
	fma.rn.f32 	%f876, %f868, %f868, %f875;
	fma.rn.f32 	%f877, %f869, %f869, %f876;
	sqrt.rn.f32 	%f878, %f877;
	add.f32 	%f879, %f867, %f878;
	ld.local.v4.f32 	{%f880, %f881, %f882, %f883}, [%rd15+272];
	add.f32 	%f884, %f870, %f872;
	add.f32 	%f885, %f871, %f873;
	add.f32 	%f886, %f880, %f874;
	fma.rn.f32 	%f887, %f870, %f870, 0f00000000;
	fma.rn.f32 	%f888, %f871, %f871, %f887;
	fma.rn.f32 	%f889, %f880, %f880, %f888;
	sqrt.rn.f32 	%f890, %f889;
	add.f32 	%f891, %f879, %f890;
	add.f32 	%f892, %f881, %f884;
	add.f32 	%f893, %f882, %f885;
	add.f32 	%f894, %f883, %f886;
	fma.rn.f32 	%f895, %f881, %f881, 0f00000000;
	fma.rn.f32 	%f896, %f882, %f882, %f895;
	fma.rn.f32 	%f897, %f883, %f883, %f896;
	sqrt.rn.f32 	%f898, %f897;
	add.f32 	%f899, %f891, %f898;
	ld.local.v4.f32 	{%f900, %f901, %f902, %f903}, [%rd15+288];
	add.f32 	%f904, %f900, %f892;
	add.f32 	%f905, %f901, %f893;
	add.f32 	%f906, %f902, %f894;
	fma.rn.f32 	%f907, %f900, %f900, 0f00000000;
	fma.rn.f32 	%f908, %f901, %f901, %f907;
	fma.rn.f32 	%f909, %f902, %f902, %f908;
	sqrt.rn.f32 	%f910, %f909;
	add.f32 	%f911, %f899, %f910;
	ld.local.v4.f32 	{%f912, %f913, %f914, %f915}, [%rd15+304];
	add.f32 	%f916, %f903, %f904;
	add.f32 	%f917, %f912, %f905;
	add.f32 	%f918, %f913, %f906;
	fma.rn.f32 	%f919, %f903, %f903, 0f00000000;
	fma.rn.f32 	%f920, %f912, %f912, %f919;
	fma.rn.f32 	%f921, %f913, %f913, %f920;
	sqrt.rn.f32 	%f922, %f921;
	add.f32 	%f923, %f911, %f922;
	ld.local.v4.f32 	{%f924, %f925, %f926, %f927}, [%rd15+320];
	add.f32 	%f928, %f914, %f916;
	add.f32 	%f929, %f915, %f917;
	add.f32 	%f930, %f924, %f918;
	fma.rn.f32 	%f931, %f914, %f914, 0f00000000;
	fma.rn.f32 	%f932, %f915, %f915, %f931;
	fma.rn.f32 	%f933, %f924, %f924, %f932;
	sqrt.rn.f32 	%f934, %f933;
	add.f32 	%f935, %f923, %f934;
	add.f32 	%f936, %f925, %f928;
	add.f32 	%f937, %f926, %f929;
	add.f32 	%f938, %f927, %f930;
	fma.rn.f32 	%f939, %f925, %f925, 0f00000000;
	fma.rn.f32 	%f940, %f926, %f926, %f939;
	fma.rn.f32 	%f941, %f927, %f927, %f940;
	sqrt.rn.f32 	%f942, %f941;
	add.f32 	%f943, %f935, %f942;
	ld.local.v4.f32 	{%f944, %f945, %f946, %f947}, [%rd15+336];
	add.f32 	%f948, %f944, %f936;
	add.f32 	%f949, %f945, %f937;
	add.f32 	%f950, %f946, %f938;
	fma.rn.f32 	%f951, %f944, %f944, 0f00000000;
	fma.rn.f32 	%f952, %f945, %f945, %f951;
	fma.rn.f32 	%f953, %f946, %f946, %f952;
	sqrt.rn.f32 	%f954, %f953;
	add.f32 	%f955, %f943, %f954;
	ld.local.v4.f32 	{%f956, %f957, %f958, %f959}, [%rd15+352];
	add.f32 	%f960, %f947, %f948;
	add.f32 	%f961, %f956, %f949;
	add.f32 	%f962, %f957, %f950;
	fma.rn.f32 	%f963, %f947, %f947, 0f00000000;
	fma.rn.f32 	%f964, %f956, %f956, %f963;
	fma.rn.f32 	%f965, %f957, %f957, %f964;
	sqrt.rn.f32 	%f966, %f965;
	add.f32 	%f967, %f955, %f966;
	ld.local.v4.f32 	{%f968, %f969, %f970, %f971}, [%rd15+368];
	add.f32 	%f972, %f958, %f960;
	add.f32 	%f973, %f959, %f961;
	add.f32 	%f974, %f968, %f962;
	fma.rn.f32 	%f975, %f958, %f958, 0f00000000;
	fma.rn.f32 	%f976, %f959, %f959, %f975;
	fma.rn.f32 	%f977, %f968, %f968, %f976;
	sqrt.rn.f32 	%f978, %f977;
	add.f32 	%f979, %f967, %f978;
	add.f32 	%f980, %f969, %f972;
	add.f32 	%f981, %f970, %f973;
	add.f32 	%f982, %f971, %f974;
	fma.rn.f32 	%f983, %f969, %f969, 0f00000000;
	fma.rn.f32 	%f984, %f970, %f970, %f983;
	fma.rn.f32 	%f985, %f971, %f971, %f984;
	sqrt.rn.f32 	%f986, %f985;
	add.f32 	%f987, %f979, %f986;
	ld.local.v4.f32 	{%f988, %f989, %f990, %f991}, [%rd15+384];
	add.f32 	%f992, %f988, %f980;
	add.f32 	%f993, %f989, %f981;
	add.f32 	%f994, %f990, %f982;
	fma.rn.f32 	%f995, %f988, %f988, 0f00000000;
	fma.rn.f32 	%f996, %f989, %f989, %f995;
	fma.rn.f32 	%f997, %f990, %f990, %f996;
	sqrt.rn.f32 	%f998, %f997;
	add.f32 	%f999, %f987, %f998;
	ld.local.v4.f32 	{%f1000, %f1001, %f1002, %f1003}, [%rd15+400];
	add.f32 	%f1004, %f991, %f992;
	add.f32 	%f1005, %f1000, %f993;
	add.f32 	%f1006, %f1001, %f994;
	fma.rn.f32 	%f1007, %f991, %f991, 0f00000000;
	fma.rn.f32 	%f1008, %f1000, %f1000, %f1007;
	fma.rn.f32 	%f1009, %f1001, %f1001, %f1008;
	sqrt.rn.f32 	%f1010, %f1009;
	add.f32 	%f1011, %f999, %f1010;
	ld.local.v4.f32 	{%f1012, %f1013, %f1014, %f1015}, [%rd15+416];
	add.f32 	%f1016, %f1002, %f1004;
	add.f32 	%f1017, %f1003, %f1005;
	add.f32 	%f1018, %f1012, %f1006;
	fma.rn.f32 	%f1019, %f1002, %f1002, 0f00000000;
	fma.rn.f32 	%f1020, %f1003, %f1003, %f1019;
	fma.rn.f32 	%f1021, %f1012, %f1012, %f1020;
	sqrt.rn.f32 	%f1022, %f1021;
	add.f32 	%f1023, %f1011, %f1022;
	add.f32 	%f1024, %f1013, %f1016;
	add.f32 	%f1025, %f1014, %f1017;
	add.f32 	%f1026, %f1015, %f1018;
	fma.rn.f32 	%f1027, %f1013, %f1013, 0f00000000;
	fma.rn.f32 	%f1028, %f1014, %f1014, %f1027;
	fma.rn.f32 	%f1029, %f1015, %f1015, %f1028;
	sqrt.rn.f32 	%f1030, %f1029;
	add.f32 	%f1031, %f1023, %f1030;
	ld.local.v4.f32 	{%f1032, %f1033, %f1034, %f1035}, [%rd15+432];
	add.f32 	%f1036, %f1032, %f1024;
	add.f32 	%f1037, %f1033, %f1025;
	add.f32 	%f1038, %f1034, %f1026;
	fma.rn.f32 	%f1039, %f1032, %f1032, 0f00000000;
	fma.rn.f32 	%f1040, %f1033, %f1033, %f1039;
	fma.rn.f32 	%f1041, %f1034, %f1034, %f1040;
	sqrt.rn.f32 	%f1042, %f1041;
	add.f32 	%f1043, %f1031, %f1042;
	ld.local.v4.f32 	{%f1044, %f1045, %f1046, %f1047}, [%rd15+448];
	add.f32 	%f1048, %f1035, %f1036;
	add.f32 	%f1049, %f1044, %f1037;
	add.f32 	%f1050, %f1045, %f1038;
	fma.rn.f32 	%f1051, %f1035, %f1035, 0f00000000;
	fma.rn.f32 	%f1052, %f1044, %f1044, %f1051;
	fma.rn.f32 	%f1053, %f1045, %f1045, %f1052;
	sqrt.rn.f32 	%f1054, %f1053;
	add.f32 	%f1055, %f1043, %f1054;
	ld.local.v4.f32 	{%f1056, %f1057, %f1058, %f1059}, [%rd15+464];
	add.f32 	%f1060, %f1046, %f1048;
	add.f32 	%f1061, %f1047, %f1049;
	add.f32 	%f1062, %f1056, %f1050;
	fma.rn.f32 	%f1063, %f1046, %f1046, 0f00000000;
	fma.rn.f32 	%f1064, %f1047, %f1047, %f1063;
	fma.rn.f32 	%f1065, %f1056, %f1056, %f1064;
	sqrt.rn.f32 	%f1066, %f1065;
	add.f32 	%f1067, %f1055, %f1066;
	add.f32 	%f1068, %f1057, %f1060;
	add.f32 	%f1069, %f1058, %f1061;
	add.f32 	%f1070, %f1059, %f1062;
	fma.rn.f32 	%f1071, %f1057, %f1057, 0f00000000;
	fma.rn.f32 	%f1072, %f1058, %f1058, %f1071;
	fma.rn.f32 	%f1073, %f1059, %f1059, %f1072;
	sqrt.rn.f32 	%f1074, %f1073;
	add.f32 	%f1075, %f1067, %f1074;
	ld.local.v4.f32 	{%f1076, %f1077, %f1078, %f1079}, [%rd15+480];
	add.f32 	%f1080, %f1076, %f1068;
	add.f32 	%f1081, %f1077, %f1069;
	add.f32 	%f1082, %f1078, %f1070;
	fma.rn.f32 	%f1083, %f1076, %f1076, 0f00000000;
	fma.rn.f32 	%f1084, %f1077, %f1077, %f1083;
	fma.rn.f32 	%f1085, %f1078, %f1078, %f1084;
	sqrt.rn.f32 	%f1086, %f1085;
	add.f32 	%f1087, %f1075, %f1086;
	ld.local.v4.f32 	{%f1088, %f1089, %f1090, %f1091}, [%rd15+496];
	add.f32 	%f1092, %f1079, %f1080;
	add.f32 	%f1093, %f1088, %f1081;
	add.f32 	%f1094, %f1089, %f1082;
	fma.rn.f32 	%f1095, %f1079, %f1079, 0f00000000;
	fma.rn.f32 	%f1096, %f1088, %f1088, %f1095;
	fma.rn.f32 	%f1097, %f1089, %f1089, %f1096;
	sqrt.rn.f32 	%f1098, %f1097;
	add.f32 	%f1099, %f1087, %f1098;
	ld.local.v4.f32 	{%f1100, %f1101, %f1102, %f1103}, [%rd15+512];
	add.f32 	%f1104, %f1090, %f1092;
	add.f32 	%f1105, %f1091, %f1093;
	add.f32 	%f1106, %f1100, %f1094;
	fma.rn.f32 	%f1107, %f1090, %f1090, 0f00000000;
	fma.rn.f32 	%f1108, %f1091, %f1091, %f1107;
	fma.rn.f32 	%f1109, %f1100, %f1100, %f1108;
	sqrt.rn.f32 	%f1110, %f1109;
	add.f32 	%f1111, %f1099, %f1110;
	add.f32 	%f1112, %f1101, %f1104;
	add.f32 	%f1113, %f1102, %f1105;
	add.f32 	%f1114, %f1103, %f1106;
	fma.rn.f32 	%f1115, %f1101, %f1101, 0f00000000;
	fma.rn.f32 	%f1116, %f1102, %f1102, %f1115;
	fma.rn.f32 	%f1117, %f1103, %f1103, %f1116;
	sqrt.rn.f32 	%f1118, %f1117;
	add.f32 	%f1119, %f1111, %f1118;
	ld.local.v4.f32 	{%f1120, %f1121, %f1122, %f1123}, [%rd15+528];
	add.f32 	%f1124, %f1120, %f1112;
	add.f32 	%f1125, %f1121, %f1113;
	add.f32 	%f1126, %f1122, %f1114;
	fma.rn.f32 	%f1127, %f1120, %f1120, 0f00000000;
	fma.rn.f32 	%f1128, %f1121, %f1121, %f1127;
	fma.rn.f32 	%f1129, %f1122, %f1122, %f1128;
	sqrt.rn.f32 	%f1130, %f1129;
	add.f32 	%f1131, %f1119, %f1130;
	ld.local.v4.f32 	{%f1132, %f1133, %f1134, %f1135}, [%rd15+544];
	add.f32 	%f1136, %f1123, %f1124;
	add.f32 	%f1137, %f1132, %f1125;
	add.f32 	%f1138, %f1133, %f1126;
	fma.rn.f32 	%f1139, %f1123, %f1123, 0f00000000;
	fma.rn.f32 	%f1140, %f1132, %f1132, %f1139;
	fma.rn.f32 	%f1141, %f1133, %f1133, %f1140;
	sqrt.rn.f32 	%f1142, %f1141;
	add.f32 	%f1143, %f1131, %f1142;
	ld.local.v4.f32 	{%f1144, %f1145, %f1146, %f1147}, [%rd15+560];
	add.f32 	%f1148, %f1134, %f1136;
	add.f32 	%f1149, %f1135, %f1137;
	add.f32 	%f1150, %f1144, %f1138;
	fma.rn.f32 	%f1151, %f1134, %f1134, 0f00000000;
	fma.rn.f32 	%f1152, %f1135, %f1135, %f1151;
	fma.rn.f32 	%f1153, %f1144, %f1144, %f1152;
	sqrt.rn.f32 	%f1154, %f1153;
	add.f32 	%f1155, %f1143, %f1154;
	add.f32 	%f1156, %f1145, %f1148;
	add.f32 	%f1157, %f1146, %f1149;
	add.f32 	%f1158, %f1147, %f1150;
	fma.rn.f32 	%f1159, %f1145, %f1145, 0f00000000;
	fma.rn.f32 	%f1160, %f1146, %f1146, %f1159;
	fma.rn.f32 	%f1161, %f1147, %f1147, %f1160;
	sqrt.rn.f32 	%f1162, %f1161;
	add.f32 	%f1163, %f1155, %f1162;
	ld.local.v4.f32 	{%f1164, %f1165, %f1166, %f1167}, [%rd15+576];
	add.f32 	%f1168, %f1164, %f1156;
	add.f32 	%f1169, %f1165, %f1157;
	add.f32 	%f1170, %f1166, %f1158;
	fma.rn.f32 	%f1171, %f1164, %f1164, 0f00000000;
	fma.rn.f32 	%f1172, %f1165, %f1165, %f1171;
	fma.rn.f32 	%f1173, %f1166, %f1166, %f1172;
	sqrt.rn.f32 	%f1174, %f1173;
	add.f32 	%f1175, %f1163, %f1174;
	ld.local.v4.f32 	{%f1176, %f1177, %f1178, %f1179}, [%rd15+592];
	add.f32 	%f1180, %f1167, %f1168;
	add.f32 	%f1181, %f1176, %f1169;
	add.f32 	%f1182, %f1177, %f1170;
	fma.rn.f32 	%f1183, %f1167, %f1167, 0f00000000;
	fma.rn.f32 	%f1184, %f1176, %f1176, %f1183;
	fma.rn.f32 	%f1185, %f1177, %f1177, %f1184;
	sqrt.rn.f32 	%f1186, %f1185;
	add.f32 	%f1187, %f1175, %f1186;
	ld.local.v4.f32 	{%f1188, %f1189, %f1190, %f1191}, [%rd15+608];
	add.f32 	%f1192, %f1178, %f1180;
	add.f32 	%f1193, %f1179, %f1181;
	add.f32 	%f1194, %f1188, %f1182;
	fma.rn.f32 	%f1195, %f1178, %f1178, 0f00000000;
	fma.rn.f32 	%f1196, %f1179, %f1179, %f1195;
	fma.rn.f32 	%f1197, %f1188, %f1188, %f1196;
	sqrt.rn.f32 	%f1198, %f1197;
	add.f32 	%f1199, %f1187, %f1198;
	add.f32 	%f1200, %f1189, %f1192;
	add.f32 	%f1201, %f1190, %f1193;
	add.f32 	%f1202, %f1191, %f1194;
	fma.rn.f32 	%f1203, %f1189, %f1189, 0f00000000;
	fma.rn.f32 	%f1204, %f1190, %f1190, %f1203;
	fma.rn.f32 	%f1205, %f1191, %f1191, %f1204;
	sqrt.rn.f32 	%f1206, %f1205;
	add.f32 	%f1207, %f1199, %f1206;
	ld.local.v4.f32 	{%f1208, %f1209, %f1210, %f1211}, [%rd15+624];
	add.f32 	%f1212, %f1208, %f1200;
	add.f32 	%f1213, %f1209, %f1201;
	add.f32 	%f1214, %f1210, %f1202;
	fma.rn.f32 	%f1215, %f1208, %f1208, 0f00000000;
	fma.rn.f32 	%f1216, %f1209, %f1209, %f1215;
	fma.rn.f32 	%f1217, %f1210, %f1210, %f1216;
	sqrt.rn.f32 	%f1218, %f1217;
	add.f32 	%f1219, %f1207, %f1218;
	ld.local.v4.f32 	{%f1220, %f1221, %f1222, %f1223}, [%rd15+640];
	add.f32 	%f1224, %f1211, %f1212;
	add.f32 	%f1225, %f1220, %f1213;
	add.f32 	%f1226, %f1221, %f1214;
	fma.rn.f32 	%f1227, %f1211, %f1211, 0f00000000;
	fma.rn.f32 	%f1228, %f1220, %f1220, %f1227;
	fma.rn.f32 	%f1229, %f1221, %f1221, %f1228;
	sqrt.rn.f32 	%f1230, %f1229;
	add.f32 	%f1231, %f1219, %f1230;
	ld.local.v4.f32 	{%f1232, %f1233, %f1234, %f1235}, [%rd15+656];
	add.f32 	%f1236, %f1222, %f1224;
	add.f32 	%f1237, %f1223, %f1225;
	add.f32 	%f1238, %f1232, %f1226;
	fma.rn.f32 	%f1239, %f1222, %f1222, 0f00000000;
	fma.rn.f32 	%f1240, %f1223, %f1223, %f1239;
	fma.rn.f32 	%f1241, %f1232, %f1232, %f1240;
	sqrt.rn.f32 	%f1242, %f1241;
	add.f32 	%f1243, %f1231, %f1242;
	add.f32 	%f1244, %f1233, %f1236;
	add.f32 	%f1245, %f1234, %f1237;
	add.f32 	%f1246, %f1235, %f1238;
	fma.rn.f32 	%f1247, %f1233, %f1233, 0f00000000;
	fma.rn.f32 	%f1248, %f1234, %f1234, %f1247;
	fma.rn.f32 	%f1249, %f1235, %f1235, %f1248;
	sqrt.rn.f32 	%f1250, %f1249;
	add.f32 	%f1251, %f1243, %f1250;
	ld.local.v4.f32 	{%f1252, %f1253, %f1254, %f1255}, [%rd15+672];
	add.f32 	%f1256, %f1252, %f1244;
	add.f32 	%f1257, %f1253, %f1245;
	add.f32 	%f1258, %f1254, %f1246;
	fma.rn.f32 	%f1259, %f1252, %f1252, 0f00000000;
	fma.rn.f32 	%f1260, %f1253, %f1253, %f1259;
	fma.rn.f32 	%f1261, %f1254, %f1254, %f1260;
	sqrt.rn.f32 	%f1262, %f1261;
	add.f32 	%f1263, %f1251, %f1262;
	ld.local.v4.f32 	{%f1264, %f1265, %f1266, %f1267}, [%rd15+688];
	add.f32 	%f1268, %f1255, %f1256;
	add.f32 	%f1269, %f1264, %f1257;
	add.f32 	%f1270, %f1265, %f1258;
	fma.rn.f32 	%f1271, %f1255, %f1255, 0f00000000;
	fma.rn.f32 	%f1272, %f1264, %f1264, %f1271;
	fma.rn.f32 	%f1273, %f1265, %f1265, %f1272;
	sqrt.rn.f32 	%f1274, %f1273;
	add.f32 	%f1275, %f1263, %f1274;
	ld.local.v4.f32 	{%f1276, %f1277, %f1278, %f1279}, [%rd15+704];
	add.f32 	%f1280, %f1266, %f1268;
	add.f32 	%f1281, %f1267, %f1269;
	add.f32 	%f1282, %f1276, %f1270;
	fma.rn.f32 	%f1283, %f1266, %f1266, 0f00000000;
	fma.rn.f32 	%f1284, %f1267, %f1267, %f1283;
	fma.rn.f32 	%f1285, %f1276, %f1276, %f1284;
	sqrt.rn.f32 	%f1286, %f1285;
	add.f32 	%f1287, %f1275, %f1286;
	add.f32 	%f1288, %f1277, %f1280;
	add.f32 	%f1289, %f1278, %f1281;
	add.f32 	%f1290, %f1279, %f1282;
	fma.rn.f32 	%f1291, %f1277, %f1277, 0f00000000;
	fma.rn.f32 	%f1292, %f1278, %f1278, %f1291;
	fma.rn.f32 	%f1293, %f1279, %f1279, %f1292;
	sqrt.rn.f32 	%f1294, %f1293;
	add.f32 	%f1295, %f1287, %f1294;
	ld.local.v4.f32 	{%f1296, %f1297, %f1298, %f1299}, [%rd15+720];
	add.f32 	%f1300, %f1296, %f1288;
	add.f32 	%f1301, %f1297, %f1289;
	add.f32 	%f1302, %f1298, %f1290;
	fma.rn.f32 	%f1303, %f1296, %f1296, 0f00000000;
	fma.rn.f32 	%f1304, %f1297, %f1297, %f1303;
	fma.rn.f32 	%f1305, %f1298, %f1298, %f1304;
	sqrt.rn.f32 	%f1306, %f1305;
	add.f32 	%f1307, %f1295, %f1306;
	ld.local.v4.f32 	{%f1308, %f1309, %f1310, %f1311}, [%rd15+736];
	add.f32 	%f1312, %f1299, %f1300;
	add.f32 	%f1313, %f1308, %f1301;
	add.f32 	%f1314, %f1309, %f1302;
	fma.rn.f32 	%f1315, %f1299, %f1299, 0f00000000;
	fma.rn.f32 	%f1316, %f1308, %f1308, %f1315;
	fma.rn.f32 	%f1317, %f1309, %f1309, %f1316;
	sqrt.rn.f32 	%f1318, %f1317;
	add.f32 	%f1319, %f1307, %f1318;
	ld.local.v4.f32 	{%f1320, %f1321, %f1322, %f1323}, [%rd15+752];
	add.f32 	%f1324, %f1310, %f1312;
	add.f32 	%f1325, %f1311, %f1313;
	add.f32 	%f1326, %f1320, %f1314;
	fma.rn.f32 	%f1327, %f1310, %f1310, 0f00000000;
	fma.rn.f32 	%f1328, %f1311, %f1311, %f1327;
	fma.rn.f32 	%f1329, %f1320, %f1320, %f1328;
	sqrt.rn.f32 	%f1330, %f1329;
	add.f32 	%f1331, %f1319, %f1330;
	add.f32 	%f234, %f1321, %f1324;
	add.f32 	%f235, %f1322, %f1325;
	add.f32 	%f236, %f1323, %f1326;
	fma.rn.f32 	%f1332, %f1321, %f1321, 0f00000000;
	fma.rn.f32 	%f1333, %f1322, %f1322, %f1332;
	fma.rn.f32 	%f1334, %f1323, %f1323, %f1333;
	sqrt.rn.f32 	%f1335, %f1334;
	add.f32 	%f237, %f1331, %f1335;
	setp.eq.f32 	%p444, %f237, 0f00000000;
	mov.f32 	%f3414, %f139;
	@%p444 bra 	$L__BB0_349;
	fma.rn.f32 	%f1336, %f234, %f234, 0f00000000;
	fma.rn.f32 	%f1337, %f235, %f235, %f1336;
	fma.rn.f32 	%f1338, %f236, %f236, %f1337;
	sqrt.rn.f32 	%f1339, %f1338;
	div.rn.f32 	%f238, %f1339, %f237;
	setp.eq.f32 	%p445, %f238, 0f00000000;
	mov.f32 	%f3414, %f139;
	@%p445 bra 	$L__BB0_349;
	setp.eq.f32 	%p446, %f139, 0f00000000;
	mov.f32 	%f3414, %f238;
	@%p446 bra 	$L__BB0_349;
	setp.gt.f32 	%p447, %f238, %f139;
	selp.f32 	%f3414, %f139, %f238, %p447;
$L__BB0_349:
	cvt.s64.s32 	%rd846, %r1;
	sub.f32 	%f1340, %f3, %f1;
	setp.geu.f32 	%p448, %f1340, 0f3727C5AC;
	add.s64 	%rd258, %rd2, %rd846;
	@%p448 bra 	$L__BB0_401;
	mov.b16 	%rs324, 2;
	st.global.u8 	[%rd258], %rs324;
	ld.global.f32 	%f1342, [%rd18];
	mul.wide.s32 	%rd848, %r3, 4;
	add.s64 	%rd259, %rd1, %rd848;
	add.f32 	%f1343, %f4, %f4;
	mul.f32 	%f1344, %f1343, 0f3D800000;
	ld.global.f32 	%f1345, [%rd19];
	sub.f32 	%f1346, %f1345, %f1342;
	add.f32 	%f241, %f1344, %f1346;
	st.local.f32 	[%rd8], %f241;
	ld.global.f32 	%f1347, [%rd19+4];
	sub.f32 	%f1348, %f1347, %f1342;
	add.f32 	%f242, %f1344, %f1348;
	st.local.f32 	[%rd8+4], %f242;
	ld.global.f32 	%f1349, [%rd19+8];
	sub.f32 	%f1350, %f1349, %f1342;
	add.f32 	%f243, %f1344, %f1350;
	st.local.f32 	[%rd8+8], %f243;
	add.f32 	%f1351, %f1342, %f1345;
	sub.f32 	%f244, %f1351, %f1344;
	st.local.f32 	[%rd9], %f244;
	add.f32 	%f1352, %f1342, %f1347;
	sub.f32 	%f245, %f1352, %f1344;
	st.local.f32 	[%rd9+4], %f245;
	add.f32 	%f1353, %f1342, %f1349;
	sub.f32 	%f246, %f1353, %f1344;
	st.local.f32 	[%rd9+8], %f246;
	mov.f32 	%f3415, 0f00000000;
	mov.b64 	%rd1013, 512;
	mov.f32 	%f3416, %f3415;
	mov.f32 	%f3417, %f3415;
	mov.f32 	%f3418, %f3415;
	mov.f32 	%f3419, %f3415;
	mov.f32 	%f3420, %f3415;
	mov.f32 	%f3421, %f3415;
	mov.f32 	%f3422, %f3415;
	mov.f32 	%f3423, %f3415;
	mov.f32 	%f3424, %f3415;
	mov.f32 	%f3425, %f3415;
	mov.f32 	%f3426, %f3415;
	mov.f32 	%f3427, %f3415;
	mov.f32 	%f3428, %f3415;
$L__BB0_351:
	add.s64 	%rd849, %rd14, %rd1013;
	ld.local.v4.f32 	{%f1354, %f1355, %f1356, %f1357}, [%rd849+-512];
	ld.local.f32 	%f1358, [%rd1012+-384];
	ld.local.f32 	%f1359, [%rd1012+-380];
	ld.local.f32 	%f1360, [%rd1012+-376];
	mul.f32 	%f1361, %f1355, %f1359;
	fma.rn.f32 	%f1362, %f1354, %f1358, %f1361;
	fma.rn.f32 	%f1363, %f1356, %f1360, %f1362;
	sub.f32 	%f1364, %f1357, %f1363;
	fma.rn.f32 	%f1365, %f1358, %f1358, %f3415;
	fma.rn.f32 	%f1366, %f1358, %f1359, %f3416;
	fma.rn.f32 	%f1367, %f1358, %f1360, %f3417;
	sub.f32 	%f1368, %f3418, %f1358;
	fma.rn.f32 	%f1369, %f1358, %f1364, %f3419;
	fma.rn.f32 	%f1370, %f1359, %f1359, %f3420;
	fma.rn.f32 	%f1371, %f1359, %f1360, %f3421;
	sub.f32 	%f1372, %f3422, %f1359;
	fma.rn.f32 	%f1373, %f1359, %f1364, %f3423;
	fma.rn.f32 	%f1374, %f1360, %f1360, %f3424;
	sub.f32 	%f1375, %f3425, %f1360;
	fma.rn.f32 	%f1376, %f1360, %f1364, %f3426;
	add.f32 	%f1377, %f3427, 0f3F800000;
	sub.f32 	%f1378, %f3428, %f1364;
	ld.local.v4.f32 	{%f1379, %f1380, %f1381, %f1382}, [%rd849+-256];
	ld.local.f32 	%f1383, [%rd1012+-192];
	ld.local.f32 	%f1384, [%rd1012+-188];
	ld.local.f32 	%f1385, [%rd1012+-184];
	mul.f32 	%f1386, %f1380, %f1384;
	fma.rn.f32 	%f1387, %f1379, %f1383, %f1386;
	fma.rn.f32 	%f1388, %f1381, %f1385, %f1387;
	sub.f32 	%f1389, %f1382, %f1388;
	fma.rn.f32 	%f1390, %f1383, %f1383, %f1365;
	fma.rn.f32 	%f1391, %f1383, %f1384, %f1366;
	fma.rn.f32 	%f1392, %f1383, %f1385, %f1367;
	sub.f32 	%f1393, %f1368, %f1383;
	fma.rn.f32 	%f1394, %f1383, %f1389, %f1369;
	fma.rn.f32 	%f1395, %f1384, %f1384, %f1370;
	fma.rn.f32 	%f1396, %f1384, %f1385, %f1371;
	sub.f32 	%f1397, %f1372, %f1384;
	fma.rn.f32 	%f1398, %f1384, %f1389, %f1373;
	fma.rn.f32 	%f1399, %f1385, %f1385, %f1374;
	sub.f32 	%f1400, %f1375, %f1385;
	fma.rn.f32 	%f1401, %f1385, %f1389, %f1376;
	add.f32 	%f1402, %f1377, 0f3F800000;
	sub.f32 	%f1403, %f1378, %f1389;
	ld.local.v4.f32 	{%f1404, %f1405, %f1406, %f1407}, [%rd849];
	ld.local.f32 	%f1408, [%rd1012];
	ld.local.f32 	%f1409, [%rd1012+4];
	ld.local.f32 	%f1410, [%rd1012+8];
	mul.f32 	%f1411, %f1405, %f1409;
	fma.rn.f32 	%f1412, %f1404, %f1408, %f1411;
	fma.rn.f32 	%f1413, %f1406, %f1410, %f1412;
	sub.f32 	%f1414, %f1407, %f1413;
	fma.rn.f32 	%f1415, %f1408, %f1408, %f1390;
	fma.rn.f32 	%f1416, %f1408, %f1409, %f1391;
	fma.rn.f32 	%f1417, %f1408, %f1410, %f1392;
	sub.f32 	%f1418, %f1393, %f1408;
	fma.rn.f32 	%f1419, %f1408, %f1414, %f1394;
	fma.rn.f32 	%f1420, %f1409, %f1409, %f1395;
	fma.rn.f32 	%f1421, %f1409, %f1410, %f1396;
	sub.f32 	%f1422, %f1397, %f1409;
	fma.rn.f32 	%f1423, %f1409, %f1414, %f1398;
	fma.rn.f32 	%f1424, %f1410, %f1410, %f1399;
	sub.f32 	%f1425, %f1400, %f1410;
	fma.rn.f32 	%f1426, %f1410, %f1414, %f1401;
	add.f32 	%f1427, %f1402, 0f3F800000;
	sub.f32 	%f1428, %f1403, %f1414;
	ld.local.v4.f32 	{%f1429, %f1430, %f1431, %f1432}, [%rd849+256];
	ld.local.f32 	%f1433, [%rd1012+192];
	ld.local.f32 	%f1434, [%rd1012+196];
	ld.local.f32 	%f1435, [%rd1012+200];
	mul.f32 	%f1436, %f1430, %f1434;
	fma.rn.f32 	%f1437, %f1429, %f1433, %f1436;
	fma.rn.f32 	%f1438, %f1431, %f1435, %f1437;
	sub.f32 	%f1439, %f1432, %f1438;
	fma.rn.f32 	%f1440, %f1433, %f1433, %f1415;
	fma.rn.f32 	%f1441, %f1433, %f1434, %f1416;
	fma.rn.f32 	%f1442, %f1433, %f1435, %f1417;
	sub.f32 	%f1443, %f1418, %f1433;
	fma.rn.f32 	%f1444, %f1433, %f1439, %f1419;
	fma.rn.f32 	%f1445, %f1434, %f1434, %f1420;
	fma.rn.f32 	%f1446, %f1434, %f1435, %f1421;
	sub.f32 	%f1447, %f1422, %f1434;
	fma.rn.f32 	%f1448, %f1434, %f1439, %f1423;
	fma.rn.f32 	%f1449, %f1435, %f1435, %f1424;
	sub.f32 	%f1450, %f1425, %f1435;
	fma.rn.f32 	%f1451, %f1435, %f1439, %f1426;
	add.f32 	%f1452, %f1427, 0f3F800000;
	sub.f32 	%f1453, %f1428, %f1439;
	ld.local.v4.f32 	{%f1454, %f1455, %f1456, %f1457}, [%rd849+-448];
	ld.local.f32 	%f1458, [%rd1012+-336];
	ld.local.f32 	%f1459, [%rd1012+-332];
	ld.local.f32 	%f1460, [%rd1012+-328];
	mul.f32 	%f1461, %f1455, %f1459;
	fma.rn.f32 	%f1462, %f1454, %f1458, %f1461;
	fma.rn.f32 	%f1463, %f1456, %f1460, %f1462;
	sub.f32 	%f1464, %f1457, %f1463;
	fma.rn.f32 	%f1465, %f1458, %f1458, %f1440;
	fma.rn.f32 	%f1466, %f1458, %f1459, %f1441;
	fma.rn.f32 	%f1467, %f1458, %f1460, %f1442;
	sub.f32 	%f1468, %f1443, %f1458;
	fma.rn.f32 	%f1469, %f1458, %f1464, %f1444;
	fma.rn.f32 	%f1470, %f1459, %f1459, %f1445;
	fma.rn.f32 	%f1471, %f1459, %f1460, %f1446;
	sub.f32 	%f1472, %f1447, %f1459;
	fma.rn.f32 	%f1473, %f1459, %f1464, %f1448;
	fma.rn.f32 	%f1474, %f1460, %f1460, %f1449;
	sub.f32 	%f1475, %f1450, %f1460;
	fma.rn.f32 	%f1476, %f1460, %f1464, %f1451;
	add.f32 	%f1477, %f1452, 0f3F800000;
	sub.f32 	%f1478, %f1453, %f1464;
	ld.local.v4.f32 	{%f1479, %f1480, %f1481, %f1482}, [%rd849+-192];
	ld.local.f32 	%f1483, [%rd1012+-144];
	ld.local.f32 	%f1484, [%rd1012+-140];
	ld.local.f32 	%f1485, [%rd1012+-136];
	mul.f32 	%f1486, %f1480, %f1484;
	fma.rn.f32 	%f1487, %f1479, %f1483, %f1486;
	fma.rn.f32 	%f1488, %f1481, %f1485, %f1487;
	sub.f32 	%f1489, %f1482, %f1488;
	fma.rn.f32 	%f1490, %f1483, %f1483, %f1465;
	fma.rn.f32 	%f1491, %f1483, %f1484, %f1466;
	fma.rn.f32 	%f1492, %f1483, %f1485, %f1467;
	sub.f32 	%f1493, %f1468, %f1483;
	fma.rn.f32 	%f1494, %f1483, %f1489, %f1469;
	fma.rn.f32 	%f1495, %f1484, %f1484, %f1470;
	fma.rn.f32 	%f1496, %f1484, %f1485, %f1471;
	sub.f32 	%f1497, %f1472, %f1484;
	fma.rn.f32 	%f1498, %f1484, %f1489, %f1473;
	fma.rn.f32 	%f1499, %f1485, %f1485, %f1474;
	sub.f32 	%f1500, %f1475, %f1485;
	fma.rn.f32 	%f1501, %f1485, %f1489, %f1476;
	add.f32 	%f1502, %f1477, 0f3F800000;
	sub.f32 	%f1503, %f1478, %f1489;
	ld.local.v4.f32 	{%f1504, %f1505, %f1506, %f1507}, [%rd849+64];
	ld.local.f32 	%f1508, [%rd1012+48];
	ld.local.f32 	%f1509, [%rd1012+52];
	ld.local.f32 	%f1510, [%rd1012+56];
	mul.f32 	%f1511, %f1505, %f1509;
	fma.rn.f32 	%f1512, %f1504, %f1508, %f1511;
	fma.rn.f32 	%f1513, %f1506, %f1510, %f1512;
	sub.f32 	%f1514, %f1507, %f1513;
	fma.rn.f32 	%f1515, %f1508, %f1508, %f1490;
	fma.rn.f32 	%f1516, %f1508, %f1509, %f1491;
	fma.rn.f32 	%f1517, %f1508, %f1510, %f1492;
	sub.f32 	%f1518, %f1493, %f1508;
	fma.rn.f32 	%f1519, %f1508, %f1514, %f1494;
	fma.rn.f32 	%f1520, %f1509, %f1509, %f1495;
	fma.rn.f32 	%f1521, %f1509, %f1510, %f1496;
	sub.f32 	%f1522, %f1497, %f1509;
	fma.rn.f32 	%f1523, %f1509, %f1514, %f1498;
	fma.rn.f32 	%f1524, %f1510, %f1510, %f1499;
	sub.f32 	%f1525, %f1500, %f1510;
	fma.rn.f32 	%f1526, %f1510, %f1514, %f1501;
	add.f32 	%f1527, %f1502, 0f3F800000;
	sub.f32 	%f1528, %f1503, %f1514;
	ld.local.v4.f32 	{%f1529, %f1530, %f1531, %f1532}, [%rd849+320];
	ld.local.f32 	%f1533, [%rd1012+240];
	ld.local.f32 	%f1534, [%rd1012+244];
	ld.local.f32 	%f1535, [%rd1012+248];
	mul.f32 	%f1536, %f1530, %f1534;
	fma.rn.f32 	%f1537, %f1529, %f1533, %f1536;
	fma.rn.f32 	%f1538, %f1531, %f1535, %f1537;
	sub.f32 	%f1539, %f1532, %f1538;
	fma.rn.f32 	%f1540, %f1533, %f1533, %f1515;
	fma.rn.f32 	%f1541, %f1533, %f1534, %f1516;
	fma.rn.f32 	%f1542, %f1533, %f1535, %f1517;
	sub.f32 	%f1543, %f1518, %f1533;
	fma.rn.f32 	%f1544, %f1533, %f1539, %f1519;
	fma.rn.f32 	%f1545, %f1534, %f1534, %f1520;
	fma.rn.f32 	%f1546, %f1534, %f1535, %f1521;
	sub.f32 	%f1547, %f1522, %f1534;
	fma.rn.f32 	%f1548, %f1534, %f1539, %f1523;
	fma.rn.f32 	%f1549, %f1535, %f1535, %f1524;
	sub.f32 	%f1550, %f1525, %f1535;
	fma.rn.f32 	%f1551, %f1535, %f1539, %f1526;
	add.f32 	%f1552, %f1527, 0f3F800000;
	sub.f32 	%f1553, %f1528, %f1539;
	ld.local.v4.f32 	{%f1554, %f1555, %f1556, %f1557}, [%rd849+-384];
	ld.local.f32 	%f1558, [%rd1012+-288];
	ld.local.f32 	%f1559, [%rd1012+-284];
	ld.local.f32 	%f1560, [%rd1012+-280];
	mul.f32 	%f1561, %f1555, %f1559;
	fma.rn.f32 	%f1562, %f1554, %f1558, %f1561;
	fma.rn.f32 	%f1563, %f1556, %f1560, %f1562;
	sub.f32 	%f1564, %f1557, %f1563;
	fma.rn.f32 	%f1565, %f1558, %f1558, %f1540;
	fma.rn.f32 	%f1566, %f1558, %f1559, %f1541;
	fma.rn.f32 	%f1567, %f1558, %f1560, %f1542;
	sub.f32 	%f1568, %f1543, %f1558;
	fma.rn.f32 	%f1569, %f1558, %f1564, %f1544;
	fma.rn.f32 	%f1570, %f1559, %f1559, %f1545;
	fma.rn.f32 	%f1571, %f1559, %f1560, %f1546;
	sub.f32 	%f1572, %f1547, %f1559;
	fma.rn.f32 	%f1573, %f1559, %f1564, %f1548;
	fma.rn.f32 	%f1574, %f1560, %f1560, %f1549;
	sub.f32 	%f1575, %f1550, %f1560;
	fma.rn.f32 	%f1576, %f1560, %f1564, %f1551;
	add.f32 	%f1577, %f1552, 0f3F800000;
	sub.f32 	%f1578, %f1553, %f1564;
	ld.local.v4.f32 	{%f1579, %f1580, %f1581, %f1582}, [%rd849+-128];
	ld.local.f32 	%f1583, [%rd1012+-96];
	ld.local.f32 	%f1584, [%rd1012+-92];
	ld.local.f32 	%f1585, [%rd1012+-88];
	mul.f32 	%f1586, %f1580, %f1584;
	fma.rn.f32 	%f1587, %f1579, %f1583, %f1586;
	fma.rn.f32 	%f1588, %f1581, %f1585, %f1587;
	sub.f32 	%f1589, %f1582, %f1588;
	fma.rn.f32 	%f1590, %f1583, %f1583, %f1565;
	fma.rn.f32 	%f1591, %f1583, %f1584, %f1566;
	fma.rn.f32 	%f1592, %f1583, %f1585, %f1567;
	sub.f32 	%f1593, %f1568, %f1583;
	fma.rn.f32 	%f1594, %f1583, %f1589, %f1569;
	fma.rn.f32 	%f1595, %f1584, %f1584, %f1570;
	fma.rn.f32 	%f1596, %f1584, %f1585, %f1571;
	sub.f32 	%f1597, %f1572, %f1584;
	fma.rn.f32 	%f1598, %f1584, %f1589, %f1573;
	fma.rn.f32 	%f1599, %f1585, %f1585, %f1574;
	sub.f32 	%f1600, %f1575, %f1585;
	fma.rn.f32 	%f1601, %f1585, %f1589, %f1576;
	add.f32 	%f1602, %f1577, 0f3F800000;
	sub.f32 	%f1603, %f1578, %f1589;
	ld.local.v4.f32 	{%f1604, %f1605, %f1606, %f1607}, [%rd849+128];
	ld.local.f32 	%f1608, [%rd1012+96];
	ld.local.f32 	%f1609, [%rd1012+100];
	ld.local.f32 	%f1610, [%rd1012+104];
	mul.f32 	%f1611, %f1605, %f1609;
	fma.rn.f32 	%f1612, %f1604, %f1608, %f1611;
	fma.rn.f32 	%f1613, %f1606, %f1610, %f1612;
	sub.f32 	%f1614, %f1607, %f1613;
	fma.rn.f32 	%f1615, %f1608, %f1608, %f1590;
	fma.rn.f32 	%f1616, %f1608, %f1609, %f1591;
	fma.rn.f32 	%f1617, %f1608, %f1610, %f1592;
	sub.f32 	%f1618, %f1593, %f1608;
	fma.rn.f32 	%f1619, %f1608, %f1614, %f1594;
	fma.rn.f32 	%f1620, %f1609, %f1609, %f1595;
	fma.rn.f32 	%f1621, %f1609, %f1610, %f1596;
	sub.f32 	%f1622, %f1597, %f1609;
	fma.rn.f32 	%f1623, %f1609, %f1614, %f1598;
	fma.rn.f32 	%f1624, %f1610, %f1610, %f1599;
	sub.f32 	%f1625, %f1600, %f1610;
	fma.rn.f32 	%f1626, %f1610, %f1614, %f1601;
	add.f32 	%f1627, %f1602, 0f3F800000;
	sub.f32 	%f1628, %f1603, %f1614;
	ld.local.v4.f32 	{%f1629, %f1630, %f1631, %f1632}, [%rd849+384];
	ld.local.f32 	%f1633, [%rd1012+288];
	ld.local.f32 	%f1634, [%rd1012+292];
	ld.local.f32 	%f1635, [%rd1012+296];
	mul.f32 	%f1636, %f1630, %f1634;
	fma.rn.f32 	%f1637, %f1629, %f1633, %f1636;
	fma.rn.f32 	%f1638, %f1631, %f1635, %f1637;
	sub.f32 	%f1639, %f1632, %f1638;
	fma.rn.f32 	%f1640, %f1633, %f1633, %f1615;
	fma.rn.f32 	%f1641, %f1633, %f1634, %f1616;
	fma.rn.f32 	%f1642, %f1633, %f1635, %f1617;
	sub.f32 	%f1643, %f1618, %f1633;
	fma.rn.f32 	%f1644, %f1633, %f1639, %f1619;
	fma.rn.f32 	%f1645, %f1634, %f1634, %f1620;
	fma.rn.f32 	%f1646, %f1634, %f1635, %f1621;
	sub.f32 	%f1647, %f1622, %f1634;
	fma.rn.f32 	%f1648, %f1634, %f1639, %f1623;
	fma.rn.f32 	%f1649, %f1635, %f1635, %f1624;
	sub.f32 	%f1650, %f1625, %f1635;
	fma.rn.f32 	%f1651, %f1635, %f1639, %f1626;
	add.f32 	%f1652, %f1627, 0f3F800000;
	sub.f32 	%f1653, %f1628, %f1639;
	ld.local.v4.f32 	{%f1654, %f1655, %f1656, %f1657}, [%rd849+-320];
	ld.local.f32 	%f1658, [%rd1012+-240];
	ld.local.f32 	%f1659, [%rd1012+-236];
	ld.local.f32 	%f1660, [%rd1012+-232];
	mul.f32 	%f1661, %f1655, %f1659;
	fma.rn.f32 	%f1662, %f1654, %f1658, %f1661;
	fma.rn.f32 	%f1663, %f1656, %f1660, %f1662;
	sub.f32 	%f1664, %f1657, %f1663;
	fma.rn.f32 	%f1665, %f1658, %f1658, %f1640;
	fma.rn.f32 	%f1666, %f1658, %f1659, %f1641;
	fma.rn.f32 	%f1667, %f1658, %f1660, %f1642;
	sub.f32 	%f1668, %f1643, %f1658;
	fma.rn.f32 	%f1669, %f1658, %f1664, %f1644;
	fma.rn.f32 	%f1670, %f1659, %f1659, %f1645;
	fma.rn.f32 	%f1671, %f1659, %f1660, %f1646;
	sub.f32 	%f1672, %f1647, %f1659;
	fma.rn.f32 	%f1673, %f1659, %f1664, %f1648;
	fma.rn.f32 	%f1674, %f1660, %f1660, %f1649;
	sub.f32 	%f1675, %f1650, %f1660;
	fma.rn.f32 	%f1676, %f1660, %f1664, %f1651;
	add.f32 	%f1677, %f1652, 0f3F800000;
	sub.f32 	%f1678, %f1653, %f1664;
	ld.local.v4.f32 	{%f1679, %f1680, %f1681, %f1682}, [%rd849+-64];
	ld.local.f32 	%f1683, [%rd1012+-48];
	ld.local.f32 	%f1684, [%rd1012+-44];
	ld.local.f32 	%f1685, [%rd1012+-40];
	mul.f32 	%f1686, %f1680, %f1684;
	fma.rn.f32 	%f1687, %f1679, %f1683, %f1686;
	fma.rn.f32 	%f1688, %f1681, %f1685, %f1687;
	sub.f32 	%f1689, %f1682, %f1688;
	fma.rn.f32 	%f1690, %f1683, %f1683, %f1665;
	fma.rn.f32 	%f1691, %f1683, %f1684, %f1666;
	fma.rn.f32 	%f1692, %f1683, %f1685, %f1667;
	sub.f32 	%f1693, %f1668, %f1683;
	fma.rn.f32 	%f1694, %f1683, %f1689, %f1669;
	fma.rn.f32 	%f1695, %f1684, %f1684, %f1670;
	fma.rn.f32 	%f1696, %f1684, %f1685, %f1671;
	sub.f32 	%f1697, %f1672, %f1684;
	fma.rn.f32 	%f1698, %f1684, %f1689, %f1673;
	fma.rn.f32 	%f1699, %f1685, %f1685, %f1674;
	sub.f32 	%f1700, %f1675, %f1685;
	fma.rn.f32 	%f1701, %f1685, %f1689, %f1676;
	add.f32 	%f1702, %f1677, 0f3F800000;
	sub.f32 	%f1703, %f1678, %f1689;
	ld.local.v4.f32 	{%f1704, %f1705, %f1706, %f1707}, [%rd849+192];
	ld.local.f32 	%f1708, [%rd1012+144];
	ld.local.f32 	%f1709, [%rd1012+148];
	ld.local.f32 	%f1710, [%rd1012+152];
	mul.f32 	%f1711, %f1705, %f1709;
	fma.rn.f32 	%f1712, %f1704, %f1708, %f1711;
	fma.rn.f32 	%f1713, %f1706, %f1710, %f1712;
	sub.f32 	%f1714, %f1707, %f1713;
	fma.rn.f32 	%f1715, %f1708, %f1708, %f1690;
	fma.rn.f32 	%f1716, %f1708, %f1709, %f1691;
	fma.rn.f32 	%f1717, %f1708, %f1710, %f1692;
	sub.f32 	%f1718, %f1693, %f1708;
	fma.rn.f32 	%f1719, %f1708, %f1714, %f1694;
	fma.rn.f32 	%f1720, %f1709, %f1709, %f1695;
	fma.rn.f32 	%f1721, %f1709, %f1710, %f1696;
	sub.f32 	%f1722, %f1697, %f1709;
	fma.rn.f32 	%f1723, %f1709, %f1714, %f1698;
	fma.rn.f32 	%f1724, %f1710, %f1710, %f1699;
	sub.f32 	%f1725, %f1700, %f1710;
	fma.rn.f32 	%f1726, %f1710, %f1714, %f1701;
	add.f32 	%f1727, %f1702, 0f3F800000;
	sub.f32 	%f1728, %f1703, %f1714;
	ld.local.v4.f32 	{%f1729, %f1730, %f1731, %f1732}, [%rd849+448];
	ld.local.f32 	%f1733, [%rd1012+336];
	ld.local.f32 	%f1734, [%rd1012+340];
	ld.local.f32 	%f1735, [%rd1012+344];
	mul.f32 	%f1736, %f1730, %f1734;
	fma.rn.f32 	%f1737, %f1729, %f1733, %f1736;
	fma.rn.f32 	%f1738, %f1731, %f1735, %f1737;
	sub.f32 	%f1739, %f1732, %f1738;
	fma.rn.f32 	%f3415, %f1733, %f1733, %f1715;
	fma.rn.f32 	%f3416, %f1733, %f1734, %f1716;
	fma.rn.f32 	%f3417, %f1733, %f1735, %f1717;
	sub.f32 	%f3418, %f1718, %f1733;
	fma.rn.f32 	%f3419, %f1733, %f1739, %f1719;
	fma.rn.f32 	%f3420, %f1734, %f1734, %f1720;
	fma.rn.f32 	%f3421, %f1734, %f1735, %f1721;
	sub.f32 	%f3422, %f1722, %f1734;
	fma.rn.f32 	%f3423, %f1734, %f1739, %f1723;
	fma.rn.f32 	%f3424, %f1735, %f1735, %f1724;
	sub.f32 	%f3425, %f1725, %f1735;
	fma.rn.f32 	%f3426, %f1735, %f1739, %f1726;
	add.f32 	%f3427, %f1727, 0f3F800000;
	sub.f32 	%f3428, %f1728, %f1739;
	add.s64 	%rd1013, %rd1013, 16;
	add.s64 	%rd1012, %rd1012, 12;
	setp.ne.s64 	%p449, %rd1013, 576;
	@%p449 bra 	$L__BB0_351;
	div.rn.f32 	%f1741, %f3415, %f3415;
	rcp.rn.f32 	%f1742, %f3415;
	div.rn.f32 	%f1743, %f3416, %f3415;
	mov.f32 	%f1744, 0f00000000;
	div.rn.f32 	%f1745, %f1744, %f3415;
	div.rn.f32 	%f1746, %f3417, %f3415;
	div.rn.f32 	%f1747, %f3418, %f3415;
	mul.f32 	%f1748, %f3416, %f1741;
	sub.f32 	%f1749, %f3416, %f1748;
	sub.f32 	%f1750, %f1744, %f1748;
	mul.f32 	%f1751, %f3416, %f1743;
	sub.f32 	%f1752, %f3420, %f1751;
	mov.f32 	%f1753, 0f3F800000;
	sub.f32 	%f1754, %f1753, %f1751;
	mul.f32 	%f1755, %f3416, %f1746;
	sub.f32 	%f1756, %f3421, %f1755;
	sub.f32 	%f1757, %f1744, %f1755;
	mul.f32 	%f1758, %f3416, %f1747;
	sub.f32 	%f1759, %f3422, %f1758;
	sub.f32 	%f1760, %f1744, %f1758;
	mul.f32 	%f1761, %f3417, %f1741;
	sub.f32 	%f1762, %f3417, %f1761;
	sub.f32 	%f1763, %f1744, %f1761;
	mul.f32 	%f1764, %f3417, %f1743;
	sub.f32 	%f1765, %f3421, %f1764;
	sub.f32 	%f1766, %f1744, %f1764;
	mul.f32 	%f1767, %f3417, %f1746;
	sub.f32 	%f1768, %f3424, %f1767;
	sub.f32 	%f1769, %f1753, %f1767;
	mul.f32 	%f1770, %f3417, %f1747;
	sub.f32 	%f1771, %f3425, %f1770;
	sub.f32 	%f1772, %f1744, %f1770;
	mul.f32 	%f1773, %f3418, %f1741;
	sub.f32 	%f1774, %f3418, %f1773;
	sub.f32 	%f1775, %f1744, %f1773;
	mul.f32 	%f1776, %f3418, %f1743;
	sub.f32 	%f1777, %f3422, %f1776;
	sub.f32 	%f1778, %f1744, %f1776;
	mul.f32 	%f1779, %f3418, %f1746;
	sub.f32 	%f1780, %f3425, %f1779;
	sub.f32 	%f1781, %f1744, %f1779;
	mul.f32 	%f1782, %f3418, %f1747;
	sub.f32 	%f1783, %f3427, %f1782;
	sub.f32 	%f1784, %f1753, %f1782;
	div.rn.f32 	%f1785, %f1749, %f1752;
	div.rn.f32 	%f1786, %f1750, %f1752;
	div.rn.f32 	%f1787, %f1752, %f1752;
	div.rn.f32 	%f1788, %f1754, %f1752;
	div.rn.f32 	%f1789, %f1756, %f1752;
	div.rn.f32 	%f1790, %f1757, %f1752;
	div.rn.f32 	%f1791, %f1759, %f1752;
	div.rn.f32 	%f1792, %f1760, %f1752;
	mul.f32 	%f1793, %f1743, %f1785;
	sub.f32 	%f1794, %f1741, %f1793;
	sub.f32 	%f1795, %f1742, %f1793;
	mul.f32 	%f1796, %f1743, %f1787;
	sub.f32 	%f1797, %f1743, %f1796;
	sub.f32 	%f1798, %f1745, %f1796;
	mul.f32 	%f1799, %f1743, %f1789;
	sub.f32 	%f1800, %f1746, %f1799;
	sub.f32 	%f1801, %f1745, %f1799;
	mul.f32 	%f1802, %f1743, %f1791;
	sub.f32 	%f1803, %f1747, %f1802;
	sub.f32 	%f1804, %f1745, %f1802;
	mul.f32 	%f1805, %f1765, %f1785;
	sub.f32 	%f1806, %f1762, %f1805;
	sub.f32 	%f1807, %f1763, %f1805;
	mul.f32 	%f1808, %f1765, %f1787;
	sub.f32 	%f1809, %f1765, %f1808;
	sub.f32 	%f1810, %f1766, %f1808;
	mul.f32 	%f1811, %f1765, %f1789;
	sub.f32 	%f1812, %f1768, %f1811;
	sub.f32 	%f1813, %f1769, %f1811;
	mul.f32 	%f1814, %f1765, %f1791;
	sub.f32 	%f1815, %f1771, %f1814;
	sub.f32 	%f1816, %f1772, %f1814;
	mul.f32 	%f1817, %f1777, %f1785;
	sub.f32 	%f1818, %f1774, %f1817;
	sub.f32 	%f1819, %f1775, %f1817;
	mul.f32 	%f1820, %f1777, %f1787;
	sub.f32 	%f1821, %f1777, %f1820;
	sub.f32 	%f1822, %f1778, %f1820;
	mul.f32 	%f1823, %f1777, %f1789;
	sub.f32 	%f1824, %f1780, %f1823;
	sub.f32 	%f1825, %f1781, %f1823;
	mul.f32 	%f1826, %f1777, %f1791;
	sub.f32 	%f1827, %f1783, %f1826;
	sub.f32 	%f1828, %f1784, %f1826;
	div.rn.f32 	%f1829, %f1806, %f1812;
	div.rn.f32 	%f1830, %f1807, %f1812;
	div.rn.f32 	%f1831, %f1809, %f1812;
	div.rn.f32 	%f1832, %f1810, %f1812;
	div.rn.f32 	%f1833, %f1812, %f1812;
	div.rn.f32 	%f1834, %f1813, %f1812;
	div.rn.f32 	%f1835, %f1815, %f1812;
	div.rn.f32 	%f1836, %f1816, %f1812;
	mul.f32 	%f1837, %f1800, %f1829;
	sub.f32 	%f1838, %f1794, %f1837;
	sub.f32 	%f1839, %f1795, %f1837;
	mul.f32 	%f1840, %f1800, %f1831;
	sub.f32 	%f1841, %f1797, %f1840;
	sub.f32 	%f1842, %f1798, %f1840;
	mul.f32 	%f1843, %f1800, %f1833;
	sub.f32 	%f1844, %f1800, %f1843;
	sub.f32 	%f1845, %f1801, %f1843;
	mul.f32 	%f1846, %f1800, %f1835;
	sub.f32 	%f1847, %f1803, %f1846;
	sub.f32 	%f1848, %f1804, %f1846;
	mul.f32 	%f1849, %f1789, %f1829;
	sub.f32 	%f1850, %f1785, %f1849;
	sub.f32 	%f1851, %f1786, %f1849;
	mul.f32 	%f1852, %f1789, %f1831;
	sub.f32 	%f1853, %f1787, %f1852;
	sub.f32 	%f1854, %f1788, %f1852;
	mul.f32 	%f1855, %f1789, %f1833;
	sub.f32 	%f1856, %f1789, %f1855;
	sub.f32 	%f1857, %f1790, %f1855;
	mul.f32 	%f1858, %f1789, %f1835;
	sub.f32 	%f1859, %f1791, %f1858;
	sub.f32 	%f1860, %f1792, %f1858;
	mul.f32 	%f1861, %f1824, %f1829;
	sub.f32 	%f1862, %f1818, %f1861;
	sub.f32 	%f1863, %f1819, %f1861;
	mul.f32 	%f1864, %f1824, %f1831;
	sub.f32 	%f1865, %f1821, %f1864;
	sub.f32 	%f1866, %f1822, %f1864;
	mul.f32 	%f1867, %f1824, %f1833;
	sub.f32 	%f1868, %f1824, %f1867;
	sub.f32 	%f1869, %f1825, %f1867;
	mul.f32 	%f1870, %f1824, %f1835;
	sub.f32 	%f1871, %f1827, %f1870;
	sub.f32 	%f1872, %f1828, %f1870;
	div.rn.f32 	%f275, %f1862, %f1871;
	div.rn.f32 	%f1873, %f1863, %f1871;
	div.rn.f32 	%f276, %f1865, %f1871;
	div.rn.f32 	%f1874, %f1866, %f1871;
	div.rn.f32 	%f277, %f1868, %f1871;
	div.rn.f32 	%f1875, %f1869, %f1871;
	div.rn.f32 	%f278, %f1871, %f1871;
	div.rn.f32 	%f1876, %f1872, %f1871;
	mul.f32 	%f1877, %f1847, %f275;
	sub.f32 	%f279, %f1838, %f1877;
	sub.f32 	%f1878, %f1839, %f1877;
	mul.f32 	%f1879, %f1847, %f276;
	sub.f32 	%f280, %f1841, %f1879;
	sub.f32 	%f1880, %f1842, %f1879;
	mul.f32 	%f1881, %f1847, %f277;
	sub.f32 	%f281, %f1844, %f1881;
	sub.f32 	%f1882, %f1845, %f1881;
	mul.f32 	%f1883, %f1847, %f278;
	sub.f32 	%f282, %f1847, %f1883;
	sub.f32 	%f1884, %f1848, %f1883;
	mul.f32 	%f1885, %f1859, %f275;
	sub.f32 	%f283, %f1850, %f1885;
	sub.f32 	%f1886, %f1851, %f1885;
	mul.f32 	%f1887, %f1859, %f276;
	sub.f32 	%f284, %f1853, %f1887;
	sub.f32 	%f1888, %f1854, %f1887;
	mul.f32 	%f1889, %f1859, %f277;
	sub.f32 	%f285, %f1856, %f1889;
	sub.f32 	%f1890, %f1857, %f1889;
	mul.f32 	%f1891, %f1859, %f278;
	sub.f32 	%f286, %f1859, %f1891;
	sub.f32 	%f1892, %f1860, %f1891;
	mul.f32 	%f1893, %f1835, %f275;
	sub.f32 	%f287, %f1829, %f1893;
	sub.f32 	%f1894, %f1830, %f1893;
	mul.f32 	%f1895, %f1835, %f276;
	sub.f32 	%f288, %f1831, %f1895;
	sub.f32 	%f1896, %f1832, %f1895;
	mul.f32 	%f1897, %f1835, %f277;
	sub.f32 	%f289, %f1833, %f1897;
	sub.f32 	%f1898, %f1834, %f1897;
	mul.f32 	%f1899, %f1835, %f278;
	sub.f32 	%f290, %f1835, %f1899;
	sub.f32 	%f1900, %f1836, %f1899;
	mul.f32 	%f1901, %f3419, %f1878;
	sub.f32 	%f1902, %f1744, %f1901;
	mul.f32 	%f1903, %f3423, %f1886;
	sub.f32 	%f1904, %f1902, %f1903;
	mul.f32 	%f1905, %f3426, %f1894;
	sub.f32 	%f1906, %f1904, %f1905;
	mul.f32 	%f1907, %f3428, %f1873;
	sub.f32 	%f1908, %f1906, %f1907;
	mul.f32 	%f1909, %f3419, %f1880;
	sub.f32 	%f1910, %f1744, %f1909;
	mul.f32 	%f1911, %f3423, %f1888;
	sub.f32 	%f1912, %f1910, %f1911;
	mul.f32 	%f1913, %f3426, %f1896;
	sub.f32 	%f1914, %f1912, %f1913;
	mul.f32 	%f1915, %f3428, %f1874;
	sub.f32 	%f1916, %f1914, %f1915;
	mul.f32 	%f1917, %f3419, %f1882;
	sub.f32 	%f1918, %f1744, %f1917;
	mul.f32 	%f1919, %f3423, %f1890;
	sub.f32 	%f1920, %f1918, %f1919;
	mul.f32 	%f1921, %f3426, %f1898;
	sub.f32 	%f1922, %f1920, %f1921;
	mul.f32 	%f1923, %f3428, %f1875;
	sub.f32 	%f1924, %f1922, %f1923;
	mul.f32 	%f1925, %f3419, %f1884;
	sub.f32 	%f1926, %f1744, %f1925;
	mul.f32 	%f1927, %f3423, %f1892;
	sub.f32 	%f1928, %f1926, %f1927;
	mul.f32 	%f1929, %f3426, %f1900;
	sub.f32 	%f1930, %f1928, %f1929;
	mul.f32 	%f1931, %f3428, %f1876;
	sub.f32 	%f294, %f1930, %f1931;
	st.local.v4.f32 	[%rd10], {%f1744, %f1744, %f1744, %f294};
	setp.ge.f32 	%p450, %f1908, %f241;
	setp.le.f32 	%p451, %f1908, %f244;
	setp.ge.f32 	%p452, %f1916, %f242;
	and.pred  	%p453, %p450, %p452;
	and.pred  	%p454, %p453, %p451;
	setp.le.f32 	%p455, %f1916, %f245;
	and.pred  	%p456, %p454, %p455;
	setp.ge.f32 	%p457, %f1924, %f243;
	and.pred  	%p458, %p456, %p457;
	setp.le.f32 	%p459, %f1924, %f246;
	and.pred  	%p8, %p458, %p459;
	mov.f32 	%f3430, 0f7149F2CA;
	not.pred 	%p460, %p8;
	@%p460 bra 	$L__BB0_356;
	mov.f32 	%f3430, 0f00000000;
	mov.b64 	%rd1014, 0;
$L__BB0_354:
	shl.b64 	%rd851, %rd1014, 4;
	add.s64 	%rd852, %rd14, %rd851;
	.pragma "used_bytes_mask 4095";
	ld.local.v4.f32 	{%f1933, %f1934, %f1935, %f1936}, [%rd852];
	sub.f32 	%f1937, %f1908, %f1933;
	sub.f32 	%f1938, %f1916, %f1934;
	sub.f32 	%f1939, %f1924, %f1935;
	mad.lo.s64 	%rd853, %rd1014, 12, %rd15;
	ld.local.v4.f32 	{%f1940, %f1941, %f1942, %f1943}, [%rd853];
	fma.rn.f32 	%f1944, %f1940, %f1937, 0f00000000;
	fma.rn.f32 	%f1945, %f1941, %f1938, %f1944;
	fma.rn.f32 	%f1946, %f1942, %f1939, %f1945;
	sub.f32 	%f1947, %f294, %f1946;
	mul.f32 	%f1948, %f1947, %f1947;
	fma.rn.f32 	%f1949, %f1940, %f1940, 0f00000000;
	fma.rn.f32 	%f1950, %f1941, %f1941, %f1949;
	fma.rn.f32 	%f1951, %f1942, %f1942, %f1950;
	add.f32 	%f1952, %f1951, 0f3F800000;
	div.rn.f32 	%f1953, %f1948, %f1952;
	add.f32 	%f1954, %f3430, %f1953;
	.pragma "used_bytes_mask 4095";
	ld.local.v4.f32 	{%f1955, %f1956, %f1957, %f1958}, [%rd852+16];
	sub.f32 	%f1959, %f1908, %f1955;
	sub.f32 	%f1960, %f1916, %f1956;
	sub.f32 	%f1961, %f1924, %f1957;
	fma.rn.f32 	%f1962, %f1943, %f1959, 0f00000000;
	ld.local.v4.f32 	{%f1963, %f1964, %f1965, %f1966}, [%rd853+16];
	fma.rn.f32 	%f1967, %f1963, %f1960, %f1962;
	fma.rn.f32 	%f1968, %f1964, %f1961, %f1967;
	sub.f32 	%f1969, %f294, %f1968;
	mul.f32 	%f1970, %f1969, %f1969;
	fma.rn.f32 	%f1971, %f1943, %f1943, 0f00000000;
	fma.rn.f32 	%f1972, %f1963, %f1963, %f1971;
	fma.rn.f32 	%f1973, %f1964, %f1964, %f1972;
	add.f32 	%f1974, %f1973, 0f3F800000;
	div.rn.f32 	%f1975, %f1970, %f1974;
	add.f32 	%f1976, %f1954, %f1975;
	.pragma "used_bytes_mask 4095";
	ld.local.v4.f32 	{%f1977, %f1978, %f1979, %f1980}, [%rd852+32];
	sub.f32 	%f1981, %f1908, %f1977;
	sub.f32 	%f1982, %f1916, %f1978;
	sub.f32 	%f1983, %f1924, %f1979;
	fma.rn.f32 	%f1984, %f1965, %f1981, 0f00000000;
	fma.rn.f32 	%f1985, %f1966, %f1982, %f1984;
	ld.local.v4.f32 	{%f1986, %f1987, %f1988, %f1989}, [%rd853+32];
	fma.rn.f32 	%f1990, %f1986, %f1983, %f1985;
	sub.f32 	%f1991, %f294, %f1990;
	mul.f32 	%f1992, %f1991, %f1991;
	fma.rn.f32 	%f1993, %f1965, %f1965, 0f00000000;
	fma.rn.f32 	%f1994, %f1966, %f1966, %f1993;
	fma.rn.f32 	%f1995, %f1986, %f1986, %f1994;
	add.f32 	%f1996, %f1995, 0f3F800000;
	div.rn.f32 	%f1997, %f1992, %f1996;
	add.f32 	%f1998, %f1976, %f1997;
	.pragma "used_bytes_mask 4095";
	ld.local.v4.f32 	{%f1999, %f2000, %f2001, %f2002}, [%rd852+48];
	sub.f32 	%f2003, %f1908, %f1999;
	sub.f32 	%f2004, %f1916, %f2000;
	sub.f32 	%f2005, %f1924, %f2001;
	fma.rn.f32 	%f2006, %f1987, %f2003, 0f00000000;
	fma.rn.f32 	%f2007, %f1988, %f2004, %f2006;
	fma.rn.f32 	%f2008, %f1989, %f2005, %f2007;
	sub.f32 	%f2009, %f294, %f2008;
	mul.f32 	%f2010, %f2009, %f2009;
	fma.rn.f32 	%f2011, %f1987, %f1987, 0f00000000;
	fma.rn.f32 	%f2012, %f1988, %f1988, %f2011;
	fma.rn.f32 	%f2013, %f1989, %f1989, %f2012;
	add.f32 	%f2014, %f2013, 0f3F800000;
	div.rn.f32 	%f2015, %f2010, %f2014;
	add.f32 	%f3430, %f1998, %f2015;
	add.s64 	%rd1014, %rd1014, 4;
	setp.ne.s64 	%p461, %rd1014, 64;
	@%p461 bra 	$L__BB0_354;
	st.global.f32 	[%rd259], %f1908;
	st.global.f32 	[%rd259+4], %f1916;
	st.global.f32 	[%rd259+8], %f1924;
	st.global.f32 	[%rd259+12], %f294;
$L__BB0_356:
	@%p8 bra 	$L__BB0_401;
	div.rn.f32 	%f298, %f279, %f279;
	rcp.rn.f32 	%f299, %f279;
	div.rn.f32 	%f300, %f280, %f279;
	mov.f32 	%f2016, 0f00000000;
	div.rn.f32 	%f301, %f2016, %f279;
	div.rn.f32 	%f302, %f281, %f279;
	div.rn.f32 	%f303, %f282, %f279;
	mov.b32 	%r639, 0;
	mov.b16 	%rs445, 1;
	add.u64 	%rd270, %SP, 1084;
	add.u64 	%rd271, %SP, 1072;
$L__BB0_358:
	shr.u32 	%r584, %r639, 1;
	st.local.v2.u64 	[%rd11], {%rd270, %rd271};
	mov.f32 	%f2017, 0f00000000;
	st.local.v4.f32 	[%rd12+16], {%f2017, %f284, %f285, %f286};
	st.local.v4.f32 	[%rd12+32], {%f287, %f2017, %f289, %f290};
	st.local.v4.f32 	[%rd12+48], {%f275, %f276, %f2017, %f278};
	st.local.v4.f32 	[%rd12+64], {%f2017, %f2017, %f2017, %f2017};
	st.local.v4.f32 	[%rd12+80], {%f2017, %f2017, %f2017, %f2017};
	mov.b32 	%r585, 0;
	st.local.u32 	[%rd12+96], %r585;
	mul.lo.s32 	%r586, %r584, 5;
	mul.wide.u32 	%rd854, %r586, 4;
	add.s64 	%rd855, %rd12, %rd854;
	mov.b32 	%r587, 1065353216;
	st.local.u32 	[%rd855+16], %r587;
	mul.wide.u32 	%rd856, %r584, 4;
	add.s64 	%rd857, %rd12, %rd856;
	st.local.u32 	[%rd857+80], %r587;
	shl.b32 	%r588, %r639, 3;
	cvt.u64.u32 	%rd858, %r588;
	and.b64  	%rd859, %rd858, 8;
	add.s64 	%rd860, %rd11, %rd859;
	ld.local.u64 	%rd861, [%rd860];
	add.s64 	%rd862, %rd861, %rd856;
	ld.f32 	%f2018, [%rd862];
	ld.local.v4.f32 	{%f2019, %f2020, %f2021, %f2022}, [%rd12+16];
	div.rn.f32 	%f2023, %f2019, %f279;
	mul.f32 	%f2024, %f2020, %f298;
	sub.f32 	%f2025, %f2020, %f2024;
	sub.f32 	%f2026, %f2017, %f2024;
	mul.f32 	%f2027, %f2020, %f300;
	sub.f32 	%f2028, %f2021, %f2027;
	mov.f32 	%f2029, 0f3F800000;
	sub.f32 	%f2030, %f2029, %f2027;
	mul.f32 	%f2031, %f2020, %f302;
	sub.f32 	%f2032, %f2022, %f2031;
	sub.f32 	%f2033, %f2017, %f2031;
	mul.f32 	%f2034, %f2020, %f303;
	ld.local.v4.f32 	{%f2035, %f2036, %f2037, %f2038}, [%rd12+32];
	sub.f32 	%f2039, %f2035, %f2034;
	sub.f32 	%f2040, %f2017, %f2034;
	mul.f32 	%f2041, %f2020, %f2023;
	sub.f32 	%f2042, %f2036, %f2041;
	mul.f32 	%f2043, %f2037, %f298;
	sub.f32 	%f2044, %f2037, %f2043;
	sub.f32 	%f2045, %f2017, %f2043;
	mul.f32 	%f2046, %f2037, %f300;
	sub.f32 	%f2047, %f2038, %f2046;
	sub.f32 	%f2048, %f2017, %f2046;
	mul.f32 	%f2049, %f2037, %f302;
	ld.local.v4.f32 	{%f2050, %f2051, %f2052, %f2053}, [%rd12+48];
	sub.f32 	%f2054, %f2050, %f2049;
	sub.f32 	%f2055, %f2029, %f2049;
	mul.f32 	%f2056, %f2037, %f303;
	sub.f32 	%f2057, %f2051, %f2056;
	sub.f32 	%f2058, %f2017, %f2056;
	mul.f32 	%f2059, %f2037, %f2023;
	sub.f32 	%f2060, %f2052, %f2059;
	mul.f32 	%f2061, %f2053, %f298;
	sub.f32 	%f2062, %f2053, %f2061;
	sub.f32 	%f2063, %f2017, %f2061;
	mul.f32 	%f2064, %f2053, %f300;
	ld.local.v4.f32 	{%f2065, %f2066, %f2067, %f2068}, [%rd12+64];
	sub.f32 	%f2069, %f2065, %f2064;
	sub.f32 	%f2070, %f2017, %f2064;
	mul.f32 	%f2071, %f2053, %f302;
	sub.f32 	%f2072, %f2066, %f2071;
	sub.f32 	%f2073, %f2017, %f2071;
	mul.f32 	%f2074, %f2053, %f303;
	sub.f32 	%f2075, %f2067, %f2074;
	sub.f32 	%f2076, %f2029, %f2074;
	mul.f32 	%f2077, %f2053, %f2023;
	sub.f32 	%f2078, %f2068, %f2077;
	ld.local.v4.f32 	{%f2079, %f2080, %f2081, %f2082}, [%rd12+80];
	mul.f32 	%f2083, %f2079, %f298;
	sub.f32 	%f2084, %f2079, %f2083;
	sub.f32 	%f2085, %f2017, %f2083;
	mul.f32 	%f2086, %f2079, %f300;
	sub.f32 	%f2087, %f2080, %f2086;
	sub.f32 	%f2088, %f2017, %f2086;
	mul.f32 	%f2089, %f2079, %f302;
	sub.f32 	%f2090, %f2081, %f2089;
	sub.f32 	%f2091, %f2017, %f2089;
	mul.f32 	%f2092, %f2079, %f303;
	sub.f32 	%f2093, %f2082, %f2092;
	sub.f32 	%f2094, %f2017, %f2092;
	mul.f32 	%f2095, %f2079, %f2023;
	ld.local.f32 	%f2096, [%rd12+96];
	sub.f32 	%f2097, %f2096, %f2095;
	div.rn.f32 	%f2098, %f2025, %f2028;
	div.rn.f32 	%f2099, %f2026, %f2028;
	div.rn.f32 	%f2100, %f2028, %f2028;
	div.rn.f32 	%f2101, %f2030, %f2028;
	div.rn.f32 	%f2102, %f2032, %f2028;
	div.rn.f32 	%f2103, %f2033, %f2028;
	div.rn.f32 	%f2104, %f2039, %f2028;
	div.rn.f32 	%f2105, %f2040, %f2028;
	div.rn.f32 	%f2106, %f2042, %f2028;
	mul.f32 	%f2107, %f300, %f2098;
	sub.f32 	%f2108, %f298, %f2107;
	sub.f32 	%f2109, %f299, %f2107;
	mul.f32 	%f2110, %f300, %f2100;
	sub.f32 	%f2111, %f300, %f2110;
	sub.f32 	%f2112, %f301, %f2110;
	mul.f32 	%f2113, %f300, %f2102;
	sub.f32 	%f2114, %f302, %f2113;
	sub.f32 	%f2115, %f301, %f2113;
	mul.f32 	%f2116, %f300, %f2104;
	sub.f32 	%f2117, %f303, %f2116;
	sub.f32 	%f2118, %f301, %f2116;
	mul.f32 	%f2119, %f300, %f2106;
	sub.f32 	%f2120, %f2023, %f2119;
	mul.f32 	%f2121, %f2047, %f2098;
	sub.f32 	%f2122, %f2044, %f2121;
	sub.f32 	%f2123, %f2045, %f2121;
	mul.f32 	%f2124, %f2047, %f2100;
	sub.f32 	%f2125, %f2047, %f2124;
	sub.f32 	%f2126, %f2048, %f2124;
	mul.f32 	%f2127, %f2047, %f2102;
	sub.f32 	%f2128, %f2054, %f2127;
	sub.f32 	%f2129, %f2055, %f2127;
	mul.f32 	%f2130, %f2047, %f2104;
	sub.f32 	%f2131, %f2057, %f2130;
	sub.f32 	%f2132, %f2058, %f2130;
	mul.f32 	%f2133, %f2047, %f2106;
	sub.f32 	%f2134, %f2060, %f2133;
	mul.f32 	%f2135, %f2069, %f2098;
	sub.f32 	%f2136, %f2062, %f2135;
	sub.f32 	%f2137, %f2063, %f2135;
	mul.f32 	%f2138, %f2069, %f2100;
	sub.f32 	%f2139, %f2069, %f2138;
	sub.f32 	%f2140, %f2070, %f2138;
	mul.f32 	%f2141, %f2069, %f2102;
	sub.f32 	%f2142, %f2072, %f2141;
	sub.f32 	%f2143, %f2073, %f2141;
	mul.f32 	%f2144, %f2069, %f2104;
	sub.f32 	%f2145, %f2075, %f2144;
	sub.f32 	%f2146, %f2076, %f2144;
	mul.f32 	%f2147, %f2069, %f2106;
	sub.f32 	%f2148, %f2078, %f2147;
	mul.f32 	%f2149, %f2087, %f2098;
	sub.f32 	%f2150, %f2084, %f2149;
	sub.f32 	%f2151, %f2085, %f2149;
	mul.f32 	%f2152, %f2087, %f2100;
	sub.f32 	%f2153, %f2087, %f2152;
	sub.f32 	%f2154, %f2088, %f2152;
	mul.f32 	%f2155, %f2087, %f2102;
	sub.f32 	%f2156, %f2090, %f2155;
	sub.f32 	%f2157, %f2091, %f2155;
	mul.f32 	%f2158, %f2087, %f2104;
	sub.f32 	%f2159, %f2093, %f2158;
	sub.f32 	%f2160, %f2094, %f2158;
	mul.f32 	%f2161, %f2087, %f2106;
	sub.f32 	%f2162, %f2097, %f2161;
	div.rn.f32 	%f2163, %f2122, %f2128;
	div.rn.f32 	%f2164, %f2123, %f2128;
	div.rn.f32 	%f2165, %f2125, %f2128;
	div.rn.f32 	%f2166, %f2126, %f2128;
	div.rn.f32 	%f2167, %f2128, %f2128;
	div.rn.f32 	%f2168, %f2129, %f2128;
	div.rn.f32 	%f2169, %f2131, %f2128;
	div.rn.f32 	%f2170, %f2132, %f2128;
	div.rn.f32 	%f2171, %f2134, %f2128;
	mul.f32 	%f2172, %f2114, %f2163;
	sub.f32 	%f2173, %f2108, %f2172;
	sub.f32 	%f2174, %f2109, %f2172;
	mul.f32 	%f2175, %f2114, %f2165;
	sub.f32 	%f2176, %f2111, %f2175;
	sub.f32 	%f2177, %f2112, %f2175;
	mul.f32 	%f2178, %f2114, %f2167;
	sub.f32 	%f2179, %f2114, %f2178;
	sub.f32 	%f2180, %f2115, %f2178;
	mul.f32 	%f2181, %f2114, %f2169;
	sub.f32 	%f2182, %f2117, %f2181;
	sub.f32 	%f2183, %f2118, %f2181;
	mul.f32 	%f2184, %f2114, %f2171;
	sub.f32 	%f2185, %f2120, %f2184;
	mul.f32 	%f2186, %f2102, %f2163;
	sub.f32 	%f2187, %f2098, %f2186;
	sub.f32 	%f2188, %f2099, %f2186;
	mul.f32 	%f2189, %f2102, %f2165;
	sub.f32 	%f2190, %f2100, %f2189;
	sub.f32 	%f2191, %f2101, %f2189;
	mul.f32 	%f2192, %f2102, %f2167;
	sub.f32 	%f2193, %f2102, %f2192;
	sub.f32 	%f2194, %f2103, %f2192;
	mul.f32 	%f2195, %f2102, %f2169;
	sub.f32 	%f2196, %f2104, %f2195;
	sub.f32 	%f2197, %f2105, %f2195;
	mul.f32 	%f2198, %f2102, %f2171;
	sub.f32 	%f2199, %f2106, %f2198;
	mul.f32 	%f2200, %f2142, %f2163;
	sub.f32 	%f2201, %f2136, %f2200;
	sub.f32 	%f2202, %f2137, %f2200;
	mul.f32 	%f2203, %f2142, %f2165;
	sub.f32 	%f2204, %f2139, %f2203;
	sub.f32 	%f2205, %f2140, %f2203;
	mul.f32 	%f2206, %f2142, %f2167;
	sub.f32 	%f2207, %f2142, %f2206;
	sub.f32 	%f2208, %f2143, %f2206;
	mul.f32 	%f2209, %f2142, %f2169;
	sub.f32 	%f2210, %f2145, %f2209;
	sub.f32 	%f2211, %f2146, %f2209;
	mul.f32 	%f2212, %f2142, %f2171;
	sub.f32 	%f2213, %f2148, %f2212;
	mul.f32 	%f2214, %f2156, %f2163;
	sub.f32 	%f2215, %f2150, %f2214;
	sub.f32 	%f2216, %f2151, %f2214;
	mul.f32 	%f2217, %f2156, %f2165;
	sub.f32 	%f2218, %f2153, %f2217;
	sub.f32 	%f2219, %f2154, %f2217;
	mul.f32 	%f2220, %f2156, %f2167;
	sub.f32 	%f2221, %f2156, %f2220;
	sub.f32 	%f2222, %f2157, %f2220;
	mul.f32 	%f2223, %f2156, %f2169;
	sub.f32 	%f2224, %f2159, %f2223;
	sub.f32 	%f2225, %f2160, %f2223;
	mul.f32 	%f2226, %f2156, %f2171;
	sub.f32 	%f2227, %f2162, %f2226;
	div.rn.f32 	%f2228, %f2201, %f2210;
	div.rn.f32 	%f2229, %f2202, %f2210;
	div.rn.f32 	%f2230, %f2204, %f2210;
	div.rn.f32 	%f2231, %f2205, %f2210;
	div.rn.f32 	%f2232, %f2207, %f2210;
	div.rn.f32 	%f2233, %f2208, %f2210;
	div.rn.f32 	%f2234, %f2210, %f2210;
	div.rn.f32 	%f2235, %f2211, %f2210;
	div.rn.f32 	%f2236, %f2213, %f2210;
	mul.f32 	%f2237, %f2182, %f2228;
	sub.f32 	%f2238, %f2173, %f2237;
	sub.f32 	%f2239, %f2174, %f2237;
	mul.f32 	%f2240, %f2182, %f2230;
	sub.f32 	%f2241, %f2176, %f2240;
	sub.f32 	%f2242, %f2177, %f2240;
	mul.f32 	%f2243, %f2182, %f2232;
	sub.f32 	%f2244, %f2179, %f2243;
	sub.f32 	%f2245, %f2180, %f2243;
	mul.f32 	%f2246, %f2182, %f2234;
	sub.f32 	%f2247, %f2182, %f2246;
	sub.f32 	%f2248, %f2183, %f2246;
	mul.f32 	%f2249, %f2182, %f2236;
	sub.f32 	%f2250, %f2185, %f2249;
	mul.f32 	%f2251, %f2196, %f2228;
	sub.f32 	%f2252, %f2187, %f2251;
	sub.f32 	%f2253, %f2188, %f2251;
	mul.f32 	%f2254, %f2196, %f2230;
	sub.f32 	%f2255, %f2190, %f2254;
	sub.f32 	%f2256, %f2191, %f2254;
	mul.f32 	%f2257, %f2196, %f2232;
	sub.f32 	%f2258, %f2193, %f2257;
	sub.f32 	%f2259, %f2194, %f2257;
	mul.f32 	%f2260, %f2196, %f2234;
	sub.f32 	%f2261, %f2196, %f2260;
	sub.f32 	%f2262, %f2197, %f2260;
	mul.f32 	%f2263, %f2196, %f2236;
	sub.f32 	%f2264, %f2199, %f2263;
	mul.f32 	%f2265, %f2169, %f2228;
	sub.f32 	%f2266, %f2163, %f2265;
	sub.f32 	%f2267, %f2164, %f2265;
	mul.f32 	%f2268, %f2169, %f2230;
	sub.f32 	%f2269, %f2165, %f2268;
	sub.f32 	%f2270, %f2166, %f2268;
	mul.f32 	%f2271, %f2169, %f2232;
	sub.f32 	%f2272, %f2167, %f2271;
	sub.f32 	%f2273, %f2168, %f2271;
	mul.f32 	%f2274, %f2169, %f2234;
	sub.f32 	%f2275, %f2169, %f2274;
	sub.f32 	%f2276, %f2170, %f2274;
	mul.f32 	%f2277, %f2169, %f2236;
	sub.f32 	%f2278, %f2171, %f2277;
	mul.f32 	%f2279, %f2224, %f2228;
	sub.f32 	%f2280, %f2215, %f2279;
	sub.f32 	%f2281, %f2216, %f2279;
	mul.f32 	%f2282, %f2224, %f2230;
	sub.f32 	%f2283, %f2218, %f2282;
	sub.f32 	%f2284, %f2219, %f2282;
	mul.f32 	%f2285, %f2224, %f2232;
	sub.f32 	%f2286, %f2221, %f2285;
	sub.f32 	%f2287, %f2222, %f2285;
	mul.f32 	%f2288, %f2224, %f2234;
	sub.f32 	%f2289, %f2224, %f2288;
	sub.f32 	%f2290, %f2225, %f2288;
	mul.f32 	%f2291, %f2224, %f2236;
	sub.f32 	%f2292, %f2227, %f2291;
	div.rn.f32 	%f2293, %f2280, %f2292;
	div.rn.f32 	%f2294, %f2281, %f2292;
	div.rn.f32 	%f2295, %f2283, %f2292;
	div.rn.f32 	%f2296, %f2284, %f2292;
	div.rn.f32 	%f2297, %f2286, %f2292;
	div.rn.f32 	%f2298, %f2287, %f2292;
	div.rn.f32 	%f2299, %f2289, %f2292;
	st.local.v4.f32 	[%rd12+80], {%f2293, %f2295, %f2297, %f2299};
	div.rn.f32 	%f2300, %f2290, %f2292;
	div.rn.f32 	%f2301, %f2292, %f2292;
	st.local.f32 	[%rd12+96], %f2301;
	mul.f32 	%f2302, %f2250, %f2293;
	sub.f32 	%f305, %f2238, %f2302;
	sub.f32 	%f2303, %f2239, %f2302;
	mul.f32 	%f2304, %f2250, %f2295;
	sub.f32 	%f306, %f2241, %f2304;
	sub.f32 	%f2305, %f2242, %f2304;
	mul.f32 	%f2306, %f2250, %f2297;
	sub.f32 	%f307, %f2244, %f2306;
	sub.f32 	%f2307, %f2245, %f2306;
	mul.f32 	%f2308, %f2250, %f2299;
	sub.f32 	%f308, %f2247, %f2308;
	sub.f32 	%f2309, %f2248, %f2308;
	mul.f32 	%f2310, %f2250, %f2301;
	sub.f32 	%f2311, %f2250, %f2310;
	mul.f32 	%f2312, %f2264, %f2293;
	sub.f32 	%f2313, %f2252, %f2312;
	sub.f32 	%f2314, %f2253, %f2312;
	mul.f32 	%f2315, %f2264, %f2295;
	sub.f32 	%f2316, %f2255, %f2315;
	sub.f32 	%f2317, %f2256, %f2315;
	mul.f32 	%f2318, %f2264, %f2297;
	sub.f32 	%f2319, %f2258, %f2318;
	st.local.v4.f32 	[%rd12+16], {%f2311, %f2313, %f2316, %f2319};
	sub.f32 	%f2320, %f2259, %f2318;
	mul.f32 	%f2321, %f2264, %f2299;
	sub.f32 	%f2322, %f2261, %f2321;
	sub.f32 	%f2323, %f2262, %f2321;
	mul.f32 	%f2324, %f2264, %f2301;
	sub.f32 	%f2325, %f2264, %f2324;
	mul.f32 	%f2326, %f2278, %f2293;
	sub.f32 	%f2327, %f2266, %f2326;
	sub.f32 	%f2328, %f2267, %f2326;
	mul.f32 	%f2329, %f2278, %f2295;
	sub.f32 	%f2330, %f2269, %f2329;
	st.local.v4.f32 	[%rd12+32], {%f2322, %f2325, %f2327, %f2330};
	sub.f32 	%f2331, %f2270, %f2329;
	mul.f32 	%f2332, %f2278, %f2297;
	sub.f32 	%f2333, %f2272, %f2332;
	sub.f32 	%f2334, %f2273, %f2332;
	mul.f32 	%f2335, %f2278, %f2299;
	sub.f32 	%f2336, %f2275, %f2335;
	sub.f32 	%f2337, %f2276, %f2335;
	mul.f32 	%f2338, %f2278, %f2301;
	sub.f32 	%f2339, %f2278, %f2338;
	mul.f32 	%f2340, %f2236, %f2293;
	sub.f32 	%f2341, %f2228, %f2340;
	st.local.v4.f32 	[%rd12+48], {%f2333, %f2336, %f2339, %f2341};
	sub.f32 	%f2342, %f2229, %f2340;
	mul.f32 	%f2343, %f2236, %f2295;
	sub.f32 	%f2344, %f2230, %f2343;
	sub.f32 	%f2345, %f2231, %f2343;
	mul.f32 	%f2346, %f2236, %f2297;
	sub.f32 	%f2347, %f2232, %f2346;
	sub.f32 	%f2348, %f2233, %f2346;
	mul.f32 	%f2349, %f2236, %f2299;
	sub.f32 	%f2350, %f2234, %f2349;
	sub.f32 	%f2351, %f2235, %f2349;
	mul.f32 	%f2352, %f2236, %f2301;
	sub.f32 	%f2353, %f2236, %f2352;
	st.local.v4.f32 	[%rd12+64], {%f2344, %f2347, %f2350, %f2353};
	mul.f32 	%f2354, %f3419, %f2303;
	sub.f32 	%f2355, %f2017, %f2354;
	mul.f32 	%f2356, %f3423, %f2314;
	sub.f32 	%f2357, %f2355, %f2356;
	mul.f32 	%f2358, %f3426, %f2328;
	sub.f32 	%f2359, %f2357, %f2358;
	mul.f32 	%f2360, %f3428, %f2342;
	sub.f32 	%f2361, %f2359, %f2360;
	fma.rn.f32 	%f309, %f2294, %f2018, %f2361;
	mul.f32 	%f2362, %f3419, %f2305;
	sub.f32 	%f2363, %f2017, %f2362;
	mul.f32 	%f2364, %f3423, %f2317;
	sub.f32 	%f2365, %f2363, %f2364;
	mul.f32 	%f2366, %f3426, %f2331;
	sub.f32 	%f2367, %f2365, %f2366;
	mul.f32 	%f2368, %f3428, %f2345;
	sub.f32 	%f2369, %f2367, %f2368;
	fma.rn.f32 	%f310, %f2296, %f2018, %f2369;
	mul.f32 	%f2370, %f3419, %f2307;
	sub.f32 	%f2371, %f2017, %f2370;
	mul.f32 	%f2372, %f3423, %f2320;
	sub.f32 	%f2373, %f2371, %f2372;
	mul.f32 	%f2374, %f3426, %f2334;
	sub.f32 	%f2375, %f2373, %f2374;
	mul.f32 	%f2376, %f3428, %f2348;
	sub.f32 	%f2377, %f2375, %f2376;
	fma.rn.f32 	%f311, %f2298, %f2018, %f2377;
	mul.f32 	%f2378, %f3419, %f2309;
	sub.f32 	%f2379, %f2017, %f2378;
	mul.f32 	%f2380, %f3423, %f2323;
	sub.f32 	%f2381, %f2379, %f2380;
	mul.f32 	%f2382, %f3426, %f2337;
	sub.f32 	%f2383, %f2381, %f2382;
	mul.f32 	%f2384, %f3428, %f2351;
	sub.f32 	%f2385, %f2383, %f2384;
	fma.rn.f32 	%f312, %f2300, %f2018, %f2385;
	st.local.v2.f32 	[%rd10], {%f309, %f310};
	st.local.f32 	[%rd10+8], %f311;
	add.s32 	%r589, %r584, 1;
	mul.hi.u32 	%r590, %r589, 1431655766;
	mul.lo.s32 	%r591, %r590, 3;
	sub.s32 	%r70, %r589, %r591;
	add.s32 	%r592, %r584, 2;
	mul.hi.u32 	%r593, %r592, 1431655766;
	mul.lo.s32 	%r594, %r593, 3;
	sub.s32 	%r71, %r592, %r594;
	mul.wide.u32 	%rd863, %r70, 4;
	add.s64 	%rd864, %rd10, %rd863;
	ld.local.f32 	%f313, [%rd864];
	cvta.to.local.u64 	%rd272, %rd270;
	add.s64 	%rd865, %rd272, %rd863;
	ld.local.f32 	%f2386, [%rd865];
	setp.ltu.f32 	%p462, %f313, %f2386;
	@%p462 bra 	$L__BB0_366;
	add.s64 	%rd867, %rd9, %rd863;
	ld.local.f32 	%f2387, [%rd867];
	setp.gtu.f32 	%p463, %f313, %f2387;
	@%p463 bra 	$L__BB0_366;
	mul.wide.u32 	%rd868, %r71, 4;
	add.s64 	%rd869, %rd10, %rd868;
	ld.local.f32 	%f314, [%rd869];
	add.s64 	%rd870, %rd272, %rd868;
	ld.local.f32 	%f2388, [%rd870];
	setp.ltu.f32 	%p464, %f314, %f2388;
	@%p464 bra 	$L__BB0_366;
	add.s64 	%rd872, %rd9, %rd868;
	ld.local.f32 	%f2389, [%rd872];
	setp.gtu.f32 	%p465, %f314, %f2389;
	@%p465 bra 	$L__BB0_366;
	mov.f32 	%f3432, 0f00000000;
	mov.b64 	%rd1015, 0;
$L__BB0_363:
	shl.b64 	%rd874, %rd1015, 4;
	add.s64 	%rd875, %rd14, %rd874;
	.pragma "used_bytes_mask 4095";
	ld.local.v4.f32 	{%f2391, %f2392, %f2393, %f2394}, [%rd875];
	sub.f32 	%f2395, %f309, %f2391;
	sub.f32 	%f2396, %f310, %f2392;
	sub.f32 	%f2397, %f311, %f2393;
	mad.lo.s64 	%rd876, %rd1015, 12, %rd15;
	ld.local.v4.f32 	{%f2398, %f2399, %f2400, %f2401}, [%rd876];
	fma.rn.f32 	%f2402, %f2398, %f2395, 0f00000000;
	fma.rn.f32 	%f2403, %f2399, %f2396, %f2402;
	fma.rn.f32 	%f2404, %f2400, %f2397, %f2403;
	sub.f32 	%f2405, %f312, %f2404;
	mul.f32 	%f2406, %f2405, %f2405;
	fma.rn.f32 	%f2407, %f2398, %f2398, 0f00000000;
	fma.rn.f32 	%f2408, %f2399, %f2399, %f2407;
	fma.rn.f32 	%f2409, %f2400, %f2400, %f2408;
	add.f32 	%f2410, %f2409, 0f3F800000;
	div.rn.f32 	%f2411, %f2406, %f2410;
	add.f32 	%f2412, %f3432, %f2411;
	.pragma "used_bytes_mask 4095";
	ld.local.v4.f32 	{%f2413, %f2414, %f2415, %f2416}, [%rd875+16];
	sub.f32 	%f2417, %f309, %f2413;
	sub.f32 	%f2418, %f310, %f2414;
	sub.f32 	%f2419, %f311, %f2415;
	fma.rn.f32 	%f2420, %f2401, %f2417, 0f00000000;
	ld.local.v4.f32 	{%f2421, %f2422, %f2423, %f2424}, [%rd876+16];
	fma.rn.f32 	%f2425, %f2421, %f2418, %f2420;
	fma.rn.f32 	%f2426, %f2422, %f2419, %f2425;
	sub.f32 	%f2427, %f312, %f2426;
	mul.f32 	%f2428, %f2427, %f2427;
	fma.rn.f32 	%f2429, %f2401, %f2401, 0f00000000;
	fma.rn.f32 	%f2430, %f2421, %f2421, %f2429;
	fma.rn.f32 	%f2431, %f2422, %f2422, %f2430;
	add.f32 	%f2432, %f2431, 0f3F800000;
	div.rn.f32 	%f2433, %f2428, %f2432;
	add.f32 	%f2434, %f2412, %f2433;
	.pragma "used_bytes_mask 4095";
	ld.local.v4.f32 	{%f2435, %f2436, %f2437, %f2438}, [%rd875+32];
	sub.f32 	%f2439, %f309, %f2435;
	sub.f32 	%f2440, %f310, %f2436;
	sub.f32 	%f2441, %f311, %f2437;
	fma.rn.f32 	%f2442, %f2423, %f2439, 0f00000000;
	fma.rn.f32 	%f2443, %f2424, %f2440, %f2442;
	ld.local.v4.f32 	{%f2444, %f2445, %f2446, %f2447}, [%rd876+32];
	fma.rn.f32 	%f2448, %f2444, %f2441, %f2443;
	sub.f32 	%f2449, %f312, %f2448;
	mul.f32 	%f2450, %f2449, %f2449;
	fma.rn.f32 	%f2451, %f2423, %f2423, 0f00000000;
	fma.rn.f32 	%f2452, %f2424, %f2424, %f2451;
	fma.rn.f32 	%f2453, %f2444, %f2444, %f2452;
	add.f32 	%f2454, %f2453, 0f3F800000;
	div.rn.f32 	%f2455, %f2450, %f2454;
	add.f32 	%f2456, %f2434, %f2455;
	.pragma "used_bytes_mask 4095";
	ld.local.v4.f32 	{%f2457, %f2458, %f2459, %f2460}, [%rd875+48];
	sub.f32 	%f2461, %f309, %f2457;
	sub.f32 	%f2462, %f310, %f2458;
	sub.f32 	%f2463, %f311, %f2459;
	fma.rn.f32 	%f2464, %f2445, %f2461, 0f00000000;
	fma.rn.f32 	%f2465, %f2446, %f2462, %f2464;
	fma.rn.f32 	%f2466, %f2447, %f2463, %f2465;
	sub.f32 	%f2467, %f312, %f2466;
	mul.f32 	%f2468, %f2467, %f2467;
	fma.rn.f32 	%f2469, %f2445, %f2445, 0f00000000;
	fma.rn.f32 	%f2470, %f2446, %f2446, %f2469;
	fma.rn.f32 	%f2471, %f2447, %f2447, %f2470;
	add.f32 	%f2472, %f2471, 0f3F800000;
	div.rn.f32 	%f2473, %f2468, %f2472;
	add.f32 	%f3432, %f2456, %f2473;
	add.s64 	%rd1015, %rd1015, 4;
	setp.ne.s64 	%p466, %rd1015, 64;
	@%p466 bra 	$L__BB0_363;
	setp.geu.f32 	%p467, %f3432, %f3430;
	mov.b16 	%rs445, 0;
	@%p467 bra 	$L__BB0_366;
	st.global.f32 	[%rd259], %f309;
	st.global.f32 	[%rd259+4], %f310;
	st.global.f32 	[%rd259+8], %f311;
	st.global.f32 	[%rd259+12], %f312;
	mov.f32 	%f3430, %f3432;
$L__BB0_366:
	add.s32 	%r639, %r639, 1;
	setp.ne.s32 	%p468, %r639, 6;
	@%p468 bra 	$L__BB0_358;
	st.local.v4.f32 	[%rd12], {%f305, %f306, %f307, %f308};
	st.local.f32 	[%rd10+12], %f312;
	and.b16  	%rs328, %rs445, 255;
	setp.eq.s16 	%p469, %rs328, 0;
	@%p469 bra 	$L__BB0_401;
	mov.b32 	%r640, 0;
	mov.b16 	%rs447, 1;
$L__BB0_369:
	shr.u32 	%r74, %r640, 2;
	st.local.v2.u64 	[%rd11], {%rd270, %rd271};
	st.local.v4.f32 	[%rd12], {%f279, %f280, %f281, %f282};
	mov.f32 	%f2474, 0f00000000;
	st.local.v4.f32 	[%rd12+16], {%f2474, %f2474, %f283, %f284};
	st.local.v4.f32 	[%rd12+32], {%f285, %f286, %f2474, %f2474};
	st.local.v4.f32 	[%rd12+48], {%f287, %f288, %f289, %f290};
	st.local.v4.f32 	[%rd12+64], {%f2474, %f2474, %f275, %f276};
	st.local.v4.f32 	[%rd12+80], {%f277, %f278, %f2474, %f2474};
	st.local.v4.f32 	[%rd12+96], {%f2474, %f2474, %f2474, %f2474};
	st.local.v4.f32 	[%rd12+112], {%f2474, %f2474, %f2474, %f2474};
	st.local.v4.f32 	[%rd12+128], {%f2474, %f2474, %f2474, %f2474};
	add.s32 	%r596, %r74, 1;
	mul.hi.u32 	%r597, %r596, 1431655766;
	mul.lo.s32 	%r598, %r597, 3;
	sub.s32 	%r599, %r596, %r598;
	add.s32 	%r600, %r74, 2;
	mul.hi.u32 	%r601, %r600, 1431655766;
	mul.lo.s32 	%r602, %r601, 3;
	sub.s32 	%r603, %r600, %r602;
	mul.lo.s32 	%r604, %r599, 6;
	mul.wide.u32 	%rd878, %r604, 4;
	add.s64 	%rd879, %rd12, %rd878;
	mov.b32 	%r605, 1065353216;
	st.local.u32 	[%rd879+16], %r605;
	mul.wide.u32 	%rd880, %r599, 4;
	add.s64 	%rd881, %rd12, %rd880;
	st.local.u32 	[%rd881+96], %r605;
	mul.lo.s32 	%r606, %r603, 6;
	mul.wide.u32 	%rd882, %r606, 4;
	add.s64 	%rd883, %rd12, %rd882;
	st.local.u32 	[%rd883+20], %r605;
	mul.wide.u32 	%rd884, %r603, 4;
	add.s64 	%rd885, %rd12, %rd884;
	st.local.u32 	[%rd885+120], %r605;
	shl.b32 	%r607, %r640, 3;
	cvt.u64.u32 	%rd886, %r607;
	and.b64  	%rd887, %rd886, 8;
	add.s64 	%rd888, %rd11, %rd887;
	ld.local.u64 	%rd889, [%rd888];
	add.s64 	%rd890, %rd889, %rd880;
	ld.f32 	%f335, [%rd890];
	shl.b32 	%r608, %r640, 2;
	cvt.u64.u32 	%rd891, %r608;
	and.b64  	%rd892, %rd891, 8;
	add.s64 	%rd893, %rd11, %rd892;
	ld.local.u64 	%rd894, [%rd893];
	add.s64 	%rd895, %rd894, %rd884;
	ld.f32 	%f336, [%rd895];
	st.local.v4.f32 	[%rd13+32], {%f2474, %f2474, %f2474, %f2474};
	st.local.v4.f32 	[%rd13+64], {%f2474, %f2474, %f2474, %f2474};
	st.local.v4.f32 	[%rd13+96], {%f2474, %f2474, %f2474, %f2474};
	mov.f32 	%f2475, 0f3F800000;
	st.local.v4.f32 	[%rd13], {%f2475, %f2474, %f2474, %f2474};
	st.local.v4.f32 	[%rd13+16], {%f2474, %f2474, %f2474, %f2475};
	st.local.v4.f32 	[%rd13+48], {%f2474, %f2474, %f2475, %f2474};
	st.local.v4.f32 	[%rd13+80], {%f2474, %f2475, %f2474, %f2474};
	st.local.v4.f32 	[%rd13+112], {%f2475, %f2474, %f2474, %f2474};
	st.local.v4.f32 	[%rd13+128], {%f2474, %f2474, %f2474, %f2475};
	mov.b64 	%rd1016, 0;
$L__BB0_370:
	mad.lo.s64 	%rd896, %rd1016, 28, %rd12;
	ld.local.f32 	%f2476, [%rd896];
	shl.b64 	%rd897, %rd1016, 2;
	sub.s64 	%rd276, %rd896, %rd897;
	ld.local.v2.f32 	{%f2477, %f2478}, [%rd276];
	div.rn.f32 	%f3438, %f2477, %f2476;
	mad.lo.s64 	%rd898, %rd1016, 24, %rd13;
	ld.local.v2.f32 	{%f2479, %f2480}, [%rd898];
	div.rn.f32 	%f2481, %f2479, %f2476;
	div.rn.f32 	%f3435, %f2478, %f2476;
	st.local.v2.f32 	[%rd276], {%f3438, %f3435};
	div.rn.f32 	%f2482, %f2480, %f2476;
	st.local.v2.f32 	[%rd898], {%f2481, %f2482};
	ld.local.v2.f32 	{%f2483, %f2484}, [%rd276+8];
	div.rn.f32 	%f339, %f2483, %f2476;
	ld.local.v2.f32 	{%f2485, %f2486}, [%rd898+8];
	div.rn.f32 	%f2487, %f2485, %f2476;
	div.rn.f32 	%f340, %f2484, %f2476;
	st.local.v2.f32 	[%rd276+8], {%f339, %f340};
	div.rn.f32 	%f2488, %f2486, %f2476;
	st.local.v2.f32 	[%rd898+8], {%f2487, %f2488};
	ld.local.v2.f32 	{%f2489, %f2490}, [%rd276+16];
	div.rn.f32 	%f341, %f2489, %f2476;
	ld.local.v2.f32 	{%f2491, %f2492}, [%rd898+16];
	div.rn.f32 	%f2493, %f2491, %f2476;
	div.rn.f32 	%f342, %f2490, %f2476;
	st.local.v2.f32 	[%rd276+16], {%f341, %f342};
	div.rn.f32 	%f2494, %f2492, %f2476;
	st.local.v2.f32 	[%rd898+16], {%f2493, %f2494};
	setp.eq.s64 	%p470, %rd1016, 0;
	mad.lo.s64 	%rd277, %rd1016, -20, %rd276;
	@%p470 bra 	$L__BB0_373;
	ld.local.f32 	%f2495, [%rd277];
	mul.f32 	%f2496, %f2495, %f3438;
	ld.local.v4.f32 	{%f2497, %f2498, %f2499, %f2500}, [%rd12];
	sub.f32 	%f2501, %f2497, %f2496;
	ld.local.v4.f32 	{%f2502, %f2503, %f2504, %f2505}, [%rd13];
	sub.f32 	%f2506, %f2502, %f2496;
	mul.f32 	%f2507, %f2495, %f3435;
	sub.f32 	%f2508, %f2498, %f2507;
	st.local.v2.f32 	[%rd12], {%f2501, %f2508};
	ld.local.f32 	%f2509, [%rd276+4];
	mul.f32 	%f2510, %f2495, %f2509;
	sub.f32 	%f2511, %f2503, %f2510;
	mul.f32 	%f2512, %f2495, %f339;
	sub.f32 	%f2513, %f2499, %f2512;
	st.local.f32 	[%rd12+8], %f2513;
	ld.local.f32 	%f2514, [%rd276+8];
	mul.f32 	%f2515, %f2495, %f2514;
	sub.f32 	%f2516, %f2504, %f2515;
	mul.f32 	%f2517, %f2495, %f340;
	sub.f32 	%f2518, %f2500, %f2517;
	st.local.f32 	[%rd12+12], %f2518;
	ld.local.f32 	%f2519, [%rd276+12];
	mul.f32 	%f2520, %f2495, %f2519;
	sub.f32 	%f2521, %f2505, %f2520;
	st.local.v4.f32 	[%rd13], {%f2506, %f2511, %f2516, %f2521};
	mul.f32 	%f2522, %f2495, %f341;
	ld.local.v2.f32 	{%f2523, %f2524}, [%rd12+16];
	sub.f32 	%f2525, %f2523, %f2522;
	st.local.f32 	[%rd12+16], %f2525;
	ld.local.f32 	%f2526, [%rd276+16];
	mul.f32 	%f2527, %f2495, %f2526;
	ld.local.v2.f32 	{%f2528, %f2529}, [%rd13+16];
	sub.f32 	%f2530, %f2528, %f2527;
	mul.f32 	%f2531, %f2495, %f342;
	sub.f32 	%f2532, %f2524, %f2531;
	st.local.f32 	[%rd12+20], %f2532;
	ld.local.f32 	%f2533, [%rd276+20];
	mul.f32 	%f2534, %f2495, %f2533;
	sub.f32 	%f2535, %f2529, %f2534;
	st.local.v2.f32 	[%rd13+16], {%f2530, %f2535};
	setp.eq.s64 	%p471, %rd1016, 1;
	ld.local.f32 	%f3438, [%rd276];
	@%p471 bra 	$L__BB0_374;
	ld.local.f32 	%f3435, [%rd276+4];
$L__BB0_373:
	ld.local.f32 	%f2536, [%rd277+24];
	mul.f32 	%f2537, %f2536, %f3438;
	ld.local.v2.f32 	{%f2538, %f2539}, [%rd12+24];
	sub.f32 	%f2540, %f2538, %f2537;
	st.local.f32 	[%rd12+24], %f2540;
	ld.local.f32 	%f3438, [%rd276];
	mul.f32 	%f2541, %f2536, %f3438;
	ld.local.v2.f32 	{%f2542, %f2543}, [%rd13+24];
	sub.f32 	%f2544, %f2542, %f2541;
	mul.f32 	%f2545, %f2536, %f3435;
	sub.f32 	%f2546, %f2539, %f2545;
	st.local.f32 	[%rd12+28], %f2546;
	ld.local.f32 	%f2547, [%rd276+4];
	mul.f32 	%f2548, %f2536, %f2547;
	sub.f32 	%f2549, %f2543, %f2548;
	st.local.v2.f32 	[%rd13+24], {%f2544, %f2549};
	ld.local.f32 	%f2550, [%rd276+8];
	mul.f32 	%f2551, %f2536, %f2550;
	ld.local.v4.f32 	{%f2552, %f2553, %f2554, %f2555}, [%rd12+32];
	sub.f32 	%f2556, %f2552, %f2551;
	st.local.f32 	[%rd12+32], %f2556;
	ld.local.v2.f32 	{%f2557, %f2558}, [%rd276+8];
	mul.f32 	%f2559, %f2536, %f2557;
	ld.local.v4.f32 	{%f2560, %f2561, %f2562, %f2563}, [%rd13+32];
	sub.f32 	%f2564, %f2560, %f2559;
	mul.f32 	%f2565, %f2536, %f2558;
	sub.f32 	%f2566, %f2553, %f2565;
	st.local.f32 	[%rd12+36], %f2566;
	ld.local.f32 	%f2567, [%rd276+12];
	mul.f32 	%f2568, %f2536, %f2567;
	sub.f32 	%f2569, %f2561, %f2568;
	ld.local.f32 	%f2570, [%rd276+16];
	mul.f32 	%f2571, %f2536, %f2570;
	sub.f32 	%f2572, %f2554, %f2571;
	st.local.f32 	[%rd12+40], %f2572;
	ld.local.v2.f32 	{%f2573, %f2574}, [%rd276+16];
	mul.f32 	%f2575, %f2536, %f2573;
	sub.f32 	%f2576, %f2562, %f2575;
	mul.f32 	%f2577, %f2536, %f2574;
	sub.f32 	%f2578, %f2555, %f2577;
	st.local.f32 	[%rd12+44], %f2578;
	ld.local.f32 	%f2579, [%rd276+20];
	mul.f32 	%f2580, %f2536, %f2579;
	sub.f32 	%f2581, %f2563, %f2580;
	st.local.v4.f32 	[%rd13+32], {%f2564, %f2569, %f2576, %f2581};
	setp.eq.s64 	%p472, %rd1016, 2;
	@%p472 bra 	$L__BB0_375;
$L__BB0_374:
	ld.local.f32 	%f2582, [%rd277+48];
	mul.f32 	%f2583, %f2582, %f3438;
	ld.local.v4.f32 	{%f2584, %f2585, %f2586, %f2587}, [%rd12+48];
	sub.f32 	%f2588, %f2584, %f2583;
	st.local.f32 	[%rd12+48], %f2588;
	ld.local.v2.f32 	{%f3438, %f2589}, [%rd276];
	mul.f32 	%f2590, %f2582, %f3438;
	ld.local.v4.f32 	{%f2591, %f2592, %f2593, %f2594}, [%rd13+48];
	sub.f32 	%f2595, %f2591, %f2590;
	mul.f32 	%f2596, %f2582, %f2589;
	sub.f32 	%f2597, %f2585, %f2596;
	st.local.f32 	[%rd12+52], %f2597;
	ld.local.f32 	%f2598, [%rd276+4];
	mul.f32 	%f2599, %f2582, %f2598;
	sub.f32 	%f2600, %f2592, %f2599;
	ld.local.f32 	%f2601, [%rd276+8];
	mul.f32 	%f2602, %f2582, %f2601;
	sub.f32 	%f2603, %f2586, %f2602;
	st.local.f32 	[%rd12+56], %f2603;
	ld.local.v2.f32 	{%f2604, %f2605}, [%rd276+8];
	mul.f32 	%f2606, %f2582, %f2604;
	sub.f32 	%f2607, %f2593, %f2606;
	mul.f32 	%f2608, %f2582, %f2605;
	sub.f32 	%f2609, %f2587, %f2608;
	st.local.f32 	[%rd12+60], %f2609;
	ld.local.f32 	%f2610, [%rd276+12];
	mul.f32 	%f2611, %f2582, %f2610;
	sub.f32 	%f2612, %f2594, %f2611;
	st.local.v4.f32 	[%rd13+48], {%f2595, %f2600, %f2607, %f2612};
	ld.local.f32 	%f2613, [%rd276+16];
	mul.f32 	%f2614, %f2582, %f2613;
	ld.local.v2.f32 	{%f2615, %f2616}, [%rd12+64];
	sub.f32 	%f2617, %f2615, %f2614;
	st.local.f32 	[%rd12+64], %f2617;
	ld.local.v2.f32 	{%f2618, %f2619}, [%rd276+16];
	mul.f32 	%f2620, %f2582, %f2618;
	ld.local.v2.f32 	{%f2621, %f2622}, [%rd13+64];
	sub.f32 	%f2623, %f2621, %f2620;
	mul.f32 	%f2624, %f2582, %f2619;
	sub.f32 	%f2625, %f2616, %f2624;
	st.local.f32 	[%rd12+68], %f2625;
	ld.local.f32 	%f2626, [%rd276+20];
	mul.f32 	%f2627, %f2582, %f2626;
	sub.f32 	%f2628, %f2622, %f2627;
	st.local.v2.f32 	[%rd13+64], {%f2623, %f2628};
	setp.eq.s64 	%p473, %rd1016, 3;
	@%p473 bra 	$L__BB0_376;
$L__BB0_375:
	ld.local.f32 	%f2629, [%rd277+72];
	mul.f32 	%f2630, %f2629, %f3438;
	ld.local.v2.f32 	{%f2631, %f2632}, [%rd12+72];
	sub.f32 	%f2633, %f2631, %f2630;
	st.local.f32 	[%rd12+72], %f2633;
	ld.local.v2.f32 	{%f3438, %f2634}, [%rd276];
	mul.f32 	%f2635, %f2629, %f3438;
	ld.local.v2.f32 	{%f2636, %f2637}, [%rd13+72];
	sub.f32 	%f2638, %f2636, %f2635;
	mul.f32 	%f2639, %f2629, %f2634;
	sub.f32 	%f2640, %f2632, %f2639;
	st.local.f32 	[%rd12+76], %f2640;
	ld.local.f32 	%f2641, [%rd276+4];
	mul.f32 	%f2642, %f2629, %f2641;
	sub.f32 	%f2643, %f2637, %f2642;
	st.local.v2.f32 	[%rd13+72], {%f2638, %f2643};
	ld.local.f32 	%f2644, [%rd276+8];
	mul.f32 	%f2645, %f2629, %f2644;
	ld.local.v4.f32 	{%f2646, %f2647, %f2648, %f2649}, [%rd12+80];
	sub.f32 	%f2650, %f2646, %f2645;
	st.local.f32 	[%rd12+80], %f2650;
	ld.local.v2.f32 	{%f2651, %f2652}, [%rd276+8];
	mul.f32 	%f2653, %f2629, %f2651;
	ld.local.v4.f32 	{%f2654, %f2655, %f2656, %f2657}, [%rd13+80];
	sub.f32 	%f2658, %f2654, %f2653;
	mul.f32 	%f2659, %f2629, %f2652;
	sub.f32 	%f2660, %f2647, %f2659;
	st.local.f32 	[%rd12+84], %f2660;
	ld.local.f32 	%f2661, [%rd276+12];
	mul.f32 	%f2662, %f2629, %f2661;
	sub.f32 	%f2663, %f2655, %f2662;
	ld.local.f32 	%f2664, [%rd276+16];
	mul.f32 	%f2665, %f2629, %f2664;
	sub.f32 	%f2666, %f2648, %f2665;
	st.local.f32 	[%rd12+88], %f2666;
	ld.local.v2.f32 	{%f2667, %f2668}, [%rd276+16];
	mul.f32 	%f2669, %f2629, %f2667;
	sub.f32 	%f2670, %f2656, %f2669;
	mul.f32 	%f2671, %f2629, %f2668;
	sub.f32 	%f2672, %f2649, %f2671;
	st.local.f32 	[%rd12+92], %f2672;
	ld.local.f32 	%f2673, [%rd276+20];
	mul.f32 	%f2674, %f2629, %f2673;
	sub.f32 	%f2675, %f2657, %f2674;
	st.local.v4.f32 	[%rd13+80], {%f2658, %f2663, %f2670, %f2675};
	setp.eq.s64 	%p474, %rd1016, 4;
	@%p474 bra 	$L__BB0_377;
$L__BB0_376:
	ld.local.f32 	%f2676, [%rd277+96];
	mul.f32 	%f2677, %f2676, %f3438;
	ld.local.v4.f32 	{%f2678, %f2679, %f2680, %f2681}, [%rd12+96];
	sub.f32 	%f2682, %f2678, %f2677;
	st.local.f32 	[%rd12+96], %f2682;
	ld.local.v2.f32 	{%f3438, %f2683}, [%rd276];
	mul.f32 	%f2684, %f2676, %f3438;
	ld.local.v4.f32 	{%f2685, %f2686, %f2687, %f2688}, [%rd13+96];
	sub.f32 	%f2689, %f2685, %f2684;
	mul.f32 	%f2690, %f2676, %f2683;
	sub.f32 	%f2691, %f2679, %f2690;
	st.local.f32 	[%rd12+100], %f2691;
	ld.local.f32 	%f2692, [%rd276+4];
	mul.f32 	%f2693, %f2676, %f2692;
	sub.f32 	%f2694, %f2686, %f2693;
	ld.local.f32 	%f2695, [%rd276+8];
	mul.f32 	%f2696, %f2676, %f2695;
	sub.f32 	%f2697, %f2680, %f2696;
	st.local.f32 	[%rd12+104], %f2697;
	ld.local.v2.f32 	{%f2698, %f2699}, [%rd276+8];
	mul.f32 	%f2700, %f2676, %f2698;
	sub.f32 	%f2701, %f2687, %f2700;
	mul.f32 	%f2702, %f2676, %f2699;
	sub.f32 	%f2703, %f2681, %f2702;
	st.local.f32 	[%rd12+108], %f2703;
	ld.local.f32 	%f2704, [%rd276+12];
	mul.f32 	%f2705, %f2676, %f2704;
	sub.f32 	%f2706, %f2688, %f2705;
	st.local.v4.f32 	[%rd13+96], {%f2689, %f2694, %f2701, %f2706};
	ld.local.f32 	%f2707, [%rd276+16];
	mul.f32 	%f2708, %f2676, %f2707;
	ld.local.v2.f32 	{%f2709, %f2710}, [%rd12+112];
	sub.f32 	%f2711, %f2709, %f2708;
	st.local.f32 	[%rd12+112], %f2711;
	ld.local.v2.f32 	{%f2712, %f2713}, [%rd276+16];
	mul.f32 	%f2714, %f2676, %f2712;
	ld.local.v2.f32 	{%f2715, %f2716}, [%rd13+112];
	sub.f32 	%f2717, %f2715, %f2714;
	mul.f32 	%f2718, %f2676, %f2713;
	sub.f32 	%f2719, %f2710, %f2718;
	st.local.f32 	[%rd12+116], %f2719;
	ld.local.f32 	%f2720, [%rd276+20];
	mul.f32 	%f2721, %f2676, %f2720;
	sub.f32 	%f2722, %f2716, %f2721;
	st.local.v2.f32 	[%rd13+112], {%f2717, %f2722};
	setp.eq.s64 	%p475, %rd1016, 5;
	@%p475 bra 	$L__BB0_378;
$L__BB0_377:
	ld.local.f32 	%f2723, [%rd277+120];
	mul.f32 	%f2724, %f2723, %f3438;
	ld.local.v2.f32 	{%f2725, %f2726}, [%rd12+120];
	sub.f32 	%f2727, %f2725, %f2724;
	st.local.f32 	[%rd12+120], %f2727;
	ld.local.v2.f32 	{%f2728, %f2729}, [%rd276];
	mul.f32 	%f2730, %f2723, %f2728;
	ld.local.v2.f32 	{%f2731, %f2732}, [%rd13+120];
	sub.f32 	%f2733, %f2731, %f2730;
	mul.f32 	%f2734, %f2723, %f2729;
	sub.f32 	%f2735, %f2726, %f2734;
	st.local.f32 	[%rd12+124], %f2735;
	ld.local.f32 	%f2736, [%rd276+4];
	mul.f32 	%f2737, %f2723, %f2736;
	sub.f32 	%f2738, %f2732, %f2737;
	st.local.v2.f32 	[%rd13+120], {%f2733, %f2738};
	ld.local.f32 	%f2739, [%rd276+8];
	mul.f32 	%f2740, %f2723, %f2739;
	ld.local.v4.f32 	{%f2741, %f2742, %f2743, %f2744}, [%rd12+128];
	sub.f32 	%f2745, %f2741, %f2740;
	st.local.f32 	[%rd12+128], %f2745;
	ld.local.v2.f32 	{%f2746, %f2747}, [%rd276+8];
	mul.f32 	%f2748, %f2723, %f2746;
	ld.local.v4.f32 	{%f2749, %f2750, %f2751, %f2752}, [%rd13+128];
	sub.f32 	%f2753, %f2749, %f2748;
	mul.f32 	%f2754, %f2723, %f2747;
	sub.f32 	%f2755, %f2742, %f2754;
	st.local.f32 	[%rd12+132], %f2755;
	ld.local.f32 	%f2756, [%rd276+12];
	mul.f32 	%f2757, %f2723, %f2756;
	sub.f32 	%f2758, %f2750, %f2757;
	ld.local.f32 	%f2759, [%rd276+16];
	mul.f32 	%f2760, %f2723, %f2759;
	sub.f32 	%f2761, %f2743, %f2760;
	st.local.f32 	[%rd12+136], %f2761;
	ld.local.v2.f32 	{%f2762, %f2763}, [%rd276+16];
	mul.f32 	%f2764, %f2723, %f2762;
	sub.f32 	%f2765, %f2751, %f2764;
	mul.f32 	%f2766, %f2723, %f2763;
	sub.f32 	%f2767, %f2744, %f2766;
	st.local.f32 	[%rd12+140], %f2767;
	ld.local.f32 	%f2768, [%rd276+20];
	mul.f32 	%f2769, %f2723, %f2768;
	sub.f32 	%f2770, %f2752, %f2769;
	st.local.v4.f32 	[%rd13+128], {%f2753, %f2758, %f2765, %f2770};
$L__BB0_378:
	add.s64 	%rd1016, %rd1016, 1;
	setp.ne.s64 	%p476, %rd1016, 6;
	@%p476 bra 	$L__BB0_370;
	ld.local.v4.f32 	{%f2771, %f2772, %f2773, %f2774}, [%rd13];
	mul.f32 	%f2775, %f3419, %f2771;
	mov.f32 	%f2776, 0f00000000;
	sub.f32 	%f2777, %f2776, %f2775;
	ld.local.v2.f32 	{%f2778, %f2779}, [%rd13+24];
	mul.f32 	%f2780, %f3423, %f2778;
	sub.f32 	%f2781, %f2777, %f2780;
	ld.local.v4.f32 	{%f2782, %f2783, %f2784, %f2785}, [%rd13+48];
	mul.f32 	%f2786, %f3426, %f2782;
	sub.f32 	%f2787, %f2781, %f2786;
	ld.local.v2.f32 	{%f2788, %f2789}, [%rd13+72];
	mul.f32 	%f2790, %f3428, %f2788;
	sub.f32 	%f2791, %f2787, %f2790;
	ld.local.v4.f32 	{%f2792, %f2793, %f2794, %f2795}, [%rd13+96];
	fma.rn.f32 	%f2796, %f2792, %f335, %f2791;
	ld.local.v2.f32 	{%f2797, %f2798}, [%rd13+120];
	fma.rn.f32 	%f355, %f2797, %f336, %f2796;
	mul.f32 	%f2799, %f3419, %f2772;
	sub.f32 	%f2800, %f2776, %f2799;
	mul.f32 	%f2801, %f3423, %f2779;
	sub.f32 	%f2802, %f2800, %f2801;
	mul.f32 	%f2803, %f3426, %f2783;
	sub.f32 	%f2804, %f2802, %f2803;
	mul.f32 	%f2805, %f3428, %f2789;
	sub.f32 	%f2806, %f2804, %f2805;
	fma.rn.f32 	%f2807, %f2793, %f335, %f2806;
	fma.rn.f32 	%f356, %f2798, %f336, %f2807;
	mul.f32 	%f2808, %f3419, %f2773;
	sub.f32 	%f2809, %f2776, %f2808;
	ld.local.v2.f32 	{%f2810, %f2811}, [%rd13+32];
	mul.f32 	%f2812, %f3423, %f2810;
	sub.f32 	%f2813, %f2809, %f2812;
	mul.f32 	%f2814, %f3426, %f2784;
	sub.f32 	%f2815, %f2813, %f2814;
	ld.local.v2.f32 	{%f2816, %f2817}, [%rd13+80];
	mul.f32 	%f2818, %f3428, %f2816;
	sub.f32 	%f2819, %f2815, %f2818;
	fma.rn.f32 	%f2820, %f2794, %f335, %f2819;
	ld.local.v2.f32 	{%f2821, %f2822}, [%rd13+128];
	fma.rn.f32 	%f357, %f2821, %f336, %f2820;
	mul.f32 	%f2823, %f3419, %f2774;
	sub.f32 	%f2824, %f2776, %f2823;
	mul.f32 	%f2825, %f3423, %f2811;
	sub.f32 	%f2826, %f2824, %f2825;
	mul.f32 	%f2827, %f3426, %f2785;
	sub.f32 	%f2828, %f2826, %f2827;
	mul.f32 	%f2829, %f3428, %f2817;
	sub.f32 	%f2830, %f2828, %f2829;
	fma.rn.f32 	%f2831, %f2795, %f335, %f2830;
	fma.rn.f32 	%f358, %f2822, %f336, %f2831;
	st.local.v4.f32 	[%rd10], {%f355, %f356, %f357, %f358};
	mul.wide.u32 	%rd899, %r74, 4;
	add.s64 	%rd900, %rd10, %rd899;
	ld.local.f32 	%f359, [%rd900];
	add.s64 	%rd901, %rd272, %rd899;
	ld.local.f32 	%f2832, [%rd901];
	setp.ltu.f32 	%p477, %f359, %f2832;
	@%p477 bra 	$L__BB0_385;
	add.s64 	%rd903, %rd9, %rd899;
	ld.local.f32 	%f2833, [%rd903];
	setp.gtu.f32 	%p478, %f359, %f2833;
	@%p478 bra 	$L__BB0_385;
	mov.f32 	%f3441, 0f00000000;
	mov.b64 	%rd1017, 0;
$L__BB0_382:
	shl.b64 	%rd905, %rd1017, 4;
	add.s64 	%rd906, %rd14, %rd905;
	.pragma "used_bytes_mask 4095";
	ld.local.v4.f32 	{%f2835, %f2836, %f2837, %f2838}, [%rd906];
	sub.f32 	%f2839, %f355, %f2835;
	sub.f32 	%f2840, %f356, %f2836;
	sub.f32 	%f2841, %f357, %f2837;
	mad.lo.s64 	%rd907, %rd1017, 12, %rd15;
	ld.local.v4.f32 	{%f2842, %f2843, %f2844, %f2845}, [%rd907];
	fma.rn.f32 	%f2846, %f2842, %f2839, 0f00000000;
	fma.rn.f32 	%f2847, %f2843, %f2840, %f2846;
	fma.rn.f32 	%f2848, %f2844, %f2841, %f2847;
	sub.f32 	%f2849, %f358, %f2848;
	mul.f32 	%f2850, %f2849, %f2849;
	fma.rn.f32 	%f2851, %f2842, %f2842, 0f00000000;
	fma.rn.f32 	%f2852, %f2843, %f2843, %f2851;
	fma.rn.f32 	%f2853, %f2844, %f2844, %f2852;
	add.f32 	%f2854, %f2853, 0f3F800000;
	div.rn.f32 	%f2855, %f2850, %f2854;
	add.f32 	%f2856, %f3441, %f2855;
	.pragma "used_bytes_mask 4095";
	ld.local.v4.f32 	{%f2857, %f2858, %f2859, %f2860}, [%rd906+16];
	sub.f32 	%f2861, %f355, %f2857;
	sub.f32 	%f2862, %f356, %f2858;
	sub.f32 	%f2863, %f357, %f2859;
	fma.rn.f32 	%f2864, %f2845, %f2861, 0f00000000;
	ld.local.v4.f32 	{%f2865, %f2866, %f2867, %f2868}, [%rd907+16];
	fma.rn.f32 	%f2869, %f2865, %f2862, %f2864;
	fma.rn.f32 	%f2870, %f2866, %f2863, %f2869;
	sub.f32 	%f2871, %f358, %f2870;
	mul.f32 	%f2872, %f2871, %f2871;
	fma.rn.f32 	%f2873, %f2845, %f2845, 0f00000000;
	fma.rn.f32 	%f2874, %f2865, %f2865, %f2873;
	fma.rn.f32 	%f2875, %f2866, %f2866, %f2874;
	add.f32 	%f2876, %f2875, 0f3F800000;
	div.rn.f32 	%f2877, %f2872, %f2876;
	add.f32 	%f2878, %f2856, %f2877;
	.pragma "used_bytes_mask 4095";
	ld.local.v4.f32 	{%f2879, %f2880, %f2881, %f2882}, [%rd906+32];
	sub.f32 	%f2883, %f355, %f2879;
	sub.f32 	%f2884, %f356, %f2880;
	sub.f32 	%f2885, %f357, %f2881;
	fma.rn.f32 	%f2886, %f2867, %f2883, 0f00000000;
	fma.rn.f32 	%f2887, %f2868, %f2884, %f2886;
	ld.local.v4.f32 	{%f2888, %f2889, %f2890, %f2891}, [%rd907+32];
	fma.rn.f32 	%f2892, %f2888, %f2885, %f2887;
	sub.f32 	%f2893, %f358, %f2892;
	mul.f32 	%f2894, %f2893, %f2893;
	fma.rn.f32 	%f2895, %f2867, %f2867, 0f00000000;
	fma.rn.f32 	%f2896, %f2868, %f2868, %f2895;
	fma.rn.f32 	%f2897, %f2888, %f2888, %f2896;
	add.f32 	%f2898, %f2897, 0f3F800000;
	div.rn.f32 	%f2899, %f2894, %f2898;
	add.f32 	%f2900, %f2878, %f2899;
	.pragma "used_bytes_mask 4095";
	ld.local.v4.f32 	{%f2901, %f2902, %f2903, %f2904}, [%rd906+48];
	sub.f32 	%f2905, %f355, %f2901;
	sub.f32 	%f2906, %f356, %f2902;
	sub.f32 	%f2907, %f357, %f2903;
	fma.rn.f32 	%f2908, %f2889, %f2905, 0f00000000;
	fma.rn.f32 	%f2909, %f2890, %f2906, %f2908;
	fma.rn.f32 	%f2910, %f2891, %f2907, %f2909;
	sub.f32 	%f2911, %f358, %f2910;
	mul.f32 	%f2912, %f2911, %f2911;
	fma.rn.f32 	%f2913, %f2889, %f2889, 0f00000000;
	fma.rn.f32 	%f2914, %f2890, %f2890, %f2913;
	fma.rn.f32 	%f2915, %f2891, %f2891, %f2914;
	add.f32 	%f2916, %f2915, 0f3F800000;
	div.rn.f32 	%f2917, %f2912, %f2916;
	add.f32 	%f3441, %f2900, %f2917;
	add.s64 	%rd1017, %rd1017, 4;
	setp.ne.s64 	%p479, %rd1017, 64;
	@%p479 bra 	$L__BB0_382;
	setp.geu.f32 	%p480, %f3441, %f3430;
	mov.b16 	%rs447, 0;
	@%p480 bra 	$L__BB0_385;
	st.global.f32 	[%rd259], %f355;
	st.global.f32 	[%rd259+4], %f356;
	st.global.f32 	[%rd259+8], %f357;
	st.global.f32 	[%rd259+12], %f358;
	mov.f32 	%f3430, %f3441;
$L__BB0_385:
	add.s32 	%r640, %r640, 1;
	setp.ne.s32 	%p481, %r640, 12;
	@%p481 bra 	$L__BB0_369;
	and.b16  	%rs332, %rs447, 255;
	setp.eq.s16 	%p482, %rs332, 0;
	@%p482 bra 	$L__BB0_401;
	add.s64 	%rd281, %rd15, 12;
	add.s64 	%rd282, %rd14, 84;
	mov.b32 	%r641, 0;
	add.s64 	%rd283, %rd14, 12;
$L__BB0_388:
	st.local.v4.f32 	[%rd14], {%f279, %f280, %f281, %f282};
	mov.f32 	%f2918, 0f00000000;
	st.local.v4.f32 	[%rd14+112], {%f2918, %f2918, %f2918, %f2918};
	st.local.v4.f32 	[%rd14+128], {%f2918, %f2918, %f2918, %f2918};
	st.local.v4.f32 	[%rd14+144], {%f2918, %f2918, %f2918, %f2918};
	st.local.v4.f32 	[%rd14+160], {%f2918, %f2918, %f2918, %f2918};
	st.local.v4.f32 	[%rd14+176], {%f2918, %f2918, %f2918, %f2918};
	mov.b32 	%r610, 0;
	st.local.u32 	[%rd14+192], %r610;
	mov.f32 	%f2919, 0f3F800000;
	st.local.v4.f32 	[%rd14+16], {%f2919, %f2918, %f2918, %f283};
	st.local.v4.f32 	[%rd14+64], {%f2919, %f290, %f2918, %f2918};
	st.local.v4.f32 	[%rd14+32], {%f284, %f2919, %f286, %f2918};
	st.local.v4.f32 	[%rd14+80], {%f2918, %f2919, %f276, %f277};
	st.local.v4.f32 	[%rd14+48], {%f2918, %f2918, %f2919, %f288};
	st.local.v4.f32 	[%rd14+96], {%f278, %f2918, %f2919, %f2918};
	st.local.v4.f32 	[%rd15+16], {%f2918, %f2918, %f2918, %f2918};
	st.local.v4.f32 	[%rd15+48], {%f2918, %f2918, %f2918, %f2918};
	st.local.v4.f32 	[%rd15+80], {%f2918, %f2918, %f2918, %f2918};
	st.local.v4.f32 	[%rd15+112], {%f2918, %f2918, %f2918, %f2918};
	st.local.v4.f32 	[%rd15+144], {%f2918, %f2918, %f2918, %f2918};
	st.local.v4.f32 	[%rd15+176], {%f2918, %f2918, %f2918, %f2918};
	st.local.v4.f32 	[%rd15], {%f2919, %f2918, %f2918, %f2918};
	st.local.v4.f32 	[%rd15+32], {%f2919, %f2918, %f2918, %f2918};
	st.local.v4.f32 	[%rd15+64], {%f2919, %f2918, %f2918, %f2918};
	st.local.v4.f32 	[%rd15+96], {%f2919, %f2918, %f2918, %f2918};
	st.local.v4.f32 	[%rd15+128], {%f2919, %f2918, %f2918, %f2918};
	st.local.v4.f32 	[%rd15+160], {%f2919, %f2918, %f2918, %f2918};
	mov.b32 	%r611, 1065353216;
	st.local.u32 	[%rd15+192], %r611;
	mov.b64 	%rd1020, 3;
	mov.u64 	%rd1018, %rd283;
	mov.u64 	%rd1019, %rd282;
	mov.u64 	%rd1021, %rd281;
	mov.u64 	%rd1022, %rd14;
$L__BB0_389:
	ld.local.f32 	%f2920, [%rd1022];
	ld.local.f32 	%f2921, [%rd1018+-12];
	div.rn.f32 	%f3447, %f2921, %f2920;
	st.local.f32 	[%rd1018+-12], %f3447;
	ld.local.f32 	%f2922, [%rd1021+-12];
	div.rn.f32 	%f2923, %f2922, %f2920;
	st.local.f32 	[%rd1021+-12], %f2923;
	ld.local.f32 	%f2924, [%rd1018+-8];
	div.rn.f32 	%f364, %f2924, %f2920;
	st.local.f32 	[%rd1018+-8], %f364;
	ld.local.f32 	%f2925, [%rd1021+-8];
	div.rn.f32 	%f2926, %f2925, %f2920;
	st.local.f32 	[%rd1021+-8], %f2926;
	ld.local.f32 	%f2927, [%rd1018+-4];
	div.rn.f32 	%f365, %f2927, %f2920;
	st.local.f32 	[%rd1018+-4], %f365;
	ld.local.f32 	%f2928, [%rd1021+-4];
	div.rn.f32 	%f2929, %f2928, %f2920;
	st.local.f32 	[%rd1021+-4], %f2929;
	ld.local.f32 	%f2930, [%rd1018];
	div.rn.f32 	%f366, %f2930, %f2920;
	st.local.f32 	[%rd1018], %f366;
	ld.local.f32 	%f2931, [%rd1021];
	div.rn.f32 	%f2932, %f2931, %f2920;
	st.local.f32 	[%rd1021], %f2932;
	ld.local.f32 	%f2933, [%rd1018+4];
	div.rn.f32 	%f367, %f2933, %f2920;
	st.local.f32 	[%rd1018+4], %f367;
	ld.local.f32 	%f2934, [%rd1021+4];
	div.rn.f32 	%f2935, %f2934, %f2920;
	st.local.f32 	[%rd1021+4], %f2935;
	ld.local.f32 	%f2936, [%rd1018+8];
	div.rn.f32 	%f368, %f2936, %f2920;
	st.local.f32 	[%rd1018+8], %f368;
	ld.local.f32 	%f2937, [%rd1021+8];
	div.rn.f32 	%f2938, %f2937, %f2920;
	st.local.f32 	[%rd1021+8], %f2938;
	ld.local.f32 	%f2939, [%rd1018+12];
	div.rn.f32 	%f369, %f2939, %f2920;
	st.local.f32 	[%rd1018+12], %f369;
	ld.local.f32 	%f2940, [%rd1021+12];
	div.rn.f32 	%f2941, %f2940, %f2920;
	st.local.f32 	[%rd1021+12], %f2941;
	setp.ne.s64 	%p483, %rd1020, 3;
	@%p483 bra 	$L__BB0_391;
	ld.local.f32 	%f3444, [%rd14+28];
	ld.local.f32 	%f3443, [%rd15+28];
	bra.uni 	$L__BB0_392;
$L__BB0_391:
	ld.local.f32 	%f2942, [%rd1019+-84];
	mul.f32 	%f2943, %f2942, %f3447;
	ld.local.v4.f32 	{%f2944, %f2945, %f2946, %f2947}, [%rd14];
	sub.f32 	%f2948, %f2944, %f2943;
	ld.local.v4.f32 	{%f2949, %f2950, %f2951, %f2952}, [%rd15];
	sub.f32 	%f2953, %f2949, %f2943;
	mul.f32 	%f2954, %f2942, %f364;
	sub.f32 	%f2955, %f2945, %f2954;
	st.local.v2.f32 	[%rd14], {%f2948, %f2955};
	ld.local.f32 	%f2956, [%rd1018+-8];
	mul.f32 	%f2957, %f2942, %f2956;
	sub.f32 	%f2958, %f2950, %f2957;
	mul.f32 	%f2959, %f2942, %f365;
	sub.f32 	%f2960, %f2946, %f2959;
	st.local.f32 	[%rd14+8], %f2960;
	ld.local.f32 	%f2961, [%rd1018+-4];
	mul.f32 	%f2962, %f2942, %f2961;
	sub.f32 	%f2963, %f2951, %f2962;
	mul.f32 	%f2964, %f2942, %f366;
	sub.f32 	%f2965, %f2947, %f2964;
	st.local.f32 	[%rd14+12], %f2965;
	ld.local.f32 	%f2966, [%rd1018];
	mul.f32 	%f2967, %f2942, %f2966;
	sub.f32 	%f2968, %f2952, %f2967;
	st.local.v4.f32 	[%rd15], {%f2953, %f2958, %f2963, %f2968};
	mul.f32 	%f2969, %f2942, %f367;
	ld.local.v4.f32 	{%f2970, %f2971, %f2972, %f2973}, [%rd14+16];
	mov.b32 	%r612, %f2973;
	mov.b64 	%rd909, {%r613, %r612};
	sub.f32 	%f2974, %f2970, %f2969;
	st.local.f32 	[%rd14+16], %f2974;
	ld.local.f32 	%f2975, [%rd1018+4];
	mul.f32 	%f2976, %f2942, %f2975;
	ld.local.v4.f32 	{%f2977, %f2978, %f2979, %f2980}, [%rd15+16];
	mov.b32 	%r614, %f2980;
	mov.b64 	%rd910, {%r615, %r614};
	sub.f32 	%f2981, %f2977, %f2976;
	mul.f32 	%f2982, %f2942, %f368;
	sub.f32 	%f2983, %f2971, %f2982;
	st.local.f32 	[%rd14+20], %f2983;
	ld.local.f32 	%f2984, [%rd1018+8];
	mul.f32 	%f2985, %f2942, %f2984;
	sub.f32 	%f2986, %f2978, %f2985;
	st.local.v2.f32 	[%rd15+16], {%f2981, %f2986};
	mul.f32 	%f2987, %f2942, %f369;
	sub.f32 	%f2988, %f2972, %f2987;
	st.local.f32 	[%rd14+24], %f2988;
	ld.local.f32 	%f2989, [%rd1018+12];
	mul.f32 	%f2990, %f2942, %f2989;
	sub.f32 	%f2991, %f2979, %f2990;
	st.local.f32 	[%rd15+24], %f2991;
	setp.eq.s64 	%p484, %rd1020, 2;
	ld.local.f32 	%f3447, [%rd1018+-12];
	{ .reg .b32 tmp; mov.b64 {tmp, %r616}, %rd909; }
	mov.b32 	%f3444, %r616;
	{ .reg .b32 tmp; mov.b64 {tmp, %r617}, %rd910; }
	mov.b32 	%f3443, %r617;
	@%p484 bra 	$L__BB0_393;
$L__BB0_392:
	ld.local.f32 	%f2992, [%rd1019+-56];
	mul.f32 	%f2993, %f2992, %f3447;
	sub.f32 	%f2994, %f3444, %f2993;
	st.local.f32 	[%rd14+28], %f2994;
	ld.local.f32 	%f3447, [%rd1018+-12];
	mul.f32 	%f2995, %f2992, %f3447;
	sub.f32 	%f2996, %f3443, %f2995;
	st.local.f32 	[%rd15+28], %f2996;
	ld.local.f32 	%f2997, [%rd1018+-8];
	mul.f32 	%f2998, %f2992, %f2997;
	ld.local.v4.f32 	{%f2999, %f3000, %f3001, %f3002}, [%rd14+32];
	sub.f32 	%f3003, %f2999, %f2998;
	st.local.f32 	[%rd14+32], %f3003;
	ld.local.f32 	%f3004, [%rd1018+-8];
	mul.f32 	%f3005, %f2992, %f3004;
	ld.local.v4.f32 	{%f3006, %f3007, %f3008, %f3009}, [%rd15+32];
	sub.f32 	%f3010, %f3006, %f3005;
	ld.local.f32 	%f3011, [%rd1018+-4];
	mul.f32 	%f3012, %f2992, %f3011;
	sub.f32 	%f3013, %f3000, %f3012;
	st.local.f32 	[%rd14+36], %f3013;
	ld.local.f32 	%f3014, [%rd1018+-4];
	mul.f32 	%f3015, %f2992, %f3014;
	sub.f32 	%f3016, %f3007, %f3015;
	ld.local.f32 	%f3017, [%rd1018];
	mul.f32 	%f3018, %f2992, %f3017;
	sub.f32 	%f3019, %f3001, %f3018;
	st.local.f32 	[%rd14+40], %f3019;
	ld.local.f32 	%f3020, [%rd1018];
	mul.f32 	%f3021, %f2992, %f3020;
	sub.f32 	%f3022, %f3008, %f3021;
	ld.local.f32 	%f3023, [%rd1018+4];
	mul.f32 	%f3024, %f2992, %f3023;
	sub.f32 	%f3025, %f3002, %f3024;
	st.local.f32 	[%rd14+44], %f3025;
	ld.local.f32 	%f3026, [%rd1018+4];
	mul.f32 	%f3027, %f2992, %f3026;
	sub.f32 	%f3028, %f3009, %f3027;
	st.local.v4.f32 	[%rd15+32], {%f3010, %f3016, %f3022, %f3028};
	ld.local.f32 	%f3029, [%rd1018+8];
	mul.f32 	%f3030, %f2992, %f3029;
	ld.local.v2.f32 	{%f3031, %f3032}, [%rd14+48];
	sub.f32 	%f3033, %f3031, %f3030;
	st.local.f32 	[%rd14+48], %f3033;
	ld.local.f32 	%f3034, [%rd1018+8];
	mul.f32 	%f3035, %f2992, %f3034;
	ld.local.v2.f32 	{%f3036, %f3037}, [%rd15+48];
	sub.f32 	%f3038, %f3036, %f3035;
	ld.local.f32 	%f3039, [%rd1018+12];
	mul.f32 	%f3040, %f2992, %f3039;
	sub.f32 	%f3041, %f3032, %f3040;
	st.local.f32 	[%rd14+52], %f3041;
	ld.local.f32 	%f3042, [%rd1018+12];
	mul.f32 	%f3043, %f2992, %f3042;
	sub.f32 	%f3044, %f3037, %f3043;
	st.local.v2.f32 	[%rd15+48], {%f3038, %f3044};
	setp.eq.s64 	%p485, %rd1020, 1;
	@%p485 bra 	$L__BB0_394;
$L__BB0_393:
	ld.local.f32 	%f3045, [%rd1019+-28];
	mul.f32 	%f3046, %f3045, %f3447;
	ld.local.v2.f32 	{%f3047, %f3048}, [%rd14+56];
	sub.f32 	%f3049, %f3047, %f3046;
	st.local.f32 	[%rd14+56], %f3049;
	ld.local.f32 	%f3447, [%rd1018+-12];
	mul.f32 	%f3050, %f3045, %f3447;
	ld.local.v2.f32 	{%f3051, %f3052}, [%rd15+56];
	sub.f32 	%f3053, %f3051, %f3050;
	ld.local.f32 	%f3054, [%rd1018+-8];
	mul.f32 	%f3055, %f3045, %f3054;
	sub.f32 	%f3056, %f3048, %f3055;
	st.local.f32 	[%rd14+60], %f3056;
	ld.local.f32 	%f3057, [%rd1018+-8];
	mul.f32 	%f3058, %f3045, %f3057;
	sub.f32 	%f3059, %f3052, %f3058;
	st.local.v2.f32 	[%rd15+56], {%f3053, %f3059};
	ld.local.f32 	%f3060, [%rd1018+-4];
	mul.f32 	%f3061, %f3045, %f3060;
	ld.local.v4.f32 	{%f3062, %f3063, %f3064, %f3065}, [%rd14+64];
	sub.f32 	%f3066, %f3062, %f3061;
	st.local.f32 	[%rd14+64], %f3066;
	ld.local.f32 	%f3067, [%rd1018+-4];
	mul.f32 	%f3068, %f3045, %f3067;
	ld.local.v4.f32 	{%f3069, %f3070, %f3071, %f3072}, [%rd15+64];
	sub.f32 	%f3073, %f3069, %f3068;
	ld.local.f32 	%f3074, [%rd1018];
	mul.f32 	%f3075, %f3045, %f3074;
	sub.f32 	%f3076, %f3063, %f3075;
	st.local.f32 	[%rd14+68], %f3076;
	ld.local.f32 	%f3077, [%rd1018];
	mul.f32 	%f3078, %f3045, %f3077;
	sub.f32 	%f3079, %f3070, %f3078;
	ld.local.f32 	%f3080, [%rd1018+4];
	mul.f32 	%f3081, %f3045, %f3080;
	sub.f32 	%f3082, %f3064, %f3081;
	st.local.f32 	[%rd14+72], %f3082;
	ld.local.f32 	%f3083, [%rd1018+4];
	mul.f32 	%f3084, %f3045, %f3083;
	sub.f32 	%f3085, %f3071, %f3084;
	ld.local.f32 	%f3086, [%rd1018+8];
	mul.f32 	%f3087, %f3045, %f3086;
	sub.f32 	%f3088, %f3065, %f3087;
	st.local.f32 	[%rd14+76], %f3088;
	ld.local.f32 	%f3089, [%rd1018+8];
	mul.f32 	%f3090, %f3045, %f3089;
	sub.f32 	%f3091, %f3072, %f3090;
	st.local.v4.f32 	[%rd15+64], {%f3073, %f3079, %f3085, %f3091};
	ld.local.f32 	%f3092, [%rd1018+12];
	mul.f32 	%f3093, %f3045, %f3092;
	ld.local.f32 	%f3094, [%rd14+80];
	sub.f32 	%f3095, %f3094, %f3093;
	st.local.f32 	[%rd14+80], %f3095;
	ld.local.f32 	%f3096, [%rd1018+12];
	mul.f32 	%f3097, %f3045, %f3096;
	ld.local.f32 	%f3098, [%rd15+80];
	sub.f32 	%f3099, %f3098, %f3097;
	st.local.f32 	[%rd15+80], %f3099;
	setp.eq.s64 	%p486, %rd1020, 0;
	@%p486 bra 	$L__BB0_396;
$L__BB0_394:
	ld.local.f32 	%f3100, [%rd1019];
	mul.f32 	%f3101, %f3100, %f3447;
	ld.local.f32 	%f3102, [%rd14+84];
	sub.f32 	%f3103, %f3102, %f3101;
	st.local.f32 	[%rd14+84], %f3103;
	ld.local.f32 	%f3447, [%rd1018+-12];
	mul.f32 	%f3104, %f3100, %f3447;
	ld.local.f32 	%f3105, [%rd15+84];
	sub.f32 	%f3106, %f3105, %f3104;
	st.local.f32 	[%rd15+84], %f3106;
	ld.local.f32 	%f3107, [%rd1018+-8];
	mul.f32 	%f3108, %f3100, %f3107;
	ld.local.v2.f32 	{%f3109, %f3110}, [%rd14+88];
	sub.f32 	%f3111, %f3109, %f3108;
	st.local.f32 	[%rd14+88], %f3111;
	ld.local.f32 	%f3112, [%rd1018+-8];
	mul.f32 	%f3113, %f3100, %f3112;
	ld.local.v2.f32 	{%f3114, %f3115}, [%rd15+88];
	sub.f32 	%f3116, %f3114, %f3113;
	ld.local.f32 	%f3117, [%rd1018+-4];
	mul.f32 	%f3118, %f3100, %f3117;
	sub.f32 	%f3119, %f3110, %f3118;
	st.local.f32 	[%rd14+92], %f3119;
	ld.local.f32 	%f3120, [%rd1018+-4];
	mul.f32 	%f3121, %f3100, %f3120;
	sub.f32 	%f3122, %f3115, %f3121;
	st.local.v2.f32 	[%rd15+88], {%f3116, %f3122};
	ld.local.f32 	%f3123, [%rd1018];
	mul.f32 	%f3124, %f3100, %f3123;
	ld.local.v4.f32 	{%f3125, %f3126, %f3127, %f3128}, [%rd14+96];
	sub.f32 	%f3129, %f3125, %f3124;
	st.local.f32 	[%rd14+96], %f3129;
	ld.local.f32 	%f3130, [%rd1018];
	mul.f32 	%f3131, %f3100, %f3130;
	ld.local.v4.f32 	{%f3132, %f3133, %f3134, %f3135}, [%rd15+96];
	sub.f32 	%f3136, %f3132, %f3131;
	ld.local.f32 	%f3137, [%rd1018+4];
	mul.f32 	%f3138, %f3100, %f3137;
	sub.f32 	%f3139, %f3126, %f3138;
	st.local.f32 	[%rd14+100], %f3139;
	ld.local.f32 	%f3140, [%rd1018+4];
	mul.f32 	%f3141, %f3100, %f3140;
	sub.f32 	%f3142, %f3133, %f3141;
	ld.local.f32 	%f3143, [%rd1018+8];
	mul.f32 	%f3144, %f3100, %f3143;
	sub.f32 	%f3145, %f3127, %f3144;
	st.local.f32 	[%rd14+104], %f3145;
	ld.local.f32 	%f3146, [%rd1018+8];
	mul.f32 	%f3147, %f3100, %f3146;
	sub.f32 	%f3148, %f3134, %f3147;
	ld.local.f32 	%f3149, [%rd1018+12];
	mul.f32 	%f3150, %f3100, %f3149;
	sub.f32 	%f3151, %f3128, %f3150;
	st.local.f32 	[%rd14+108], %f3151;
	ld.local.f32 	%f3152, [%rd1018+12];
	mul.f32 	%f3153, %f3100, %f3152;
	sub.f32 	%f3154, %f3135, %f3153;
	st.local.v4.f32 	[%rd15+96], {%f3136, %f3142, %f3148, %f3154};
	setp.ne.s64 	%p487, %rd1020, -1;
	@%p487 bra 	$L__BB0_396;
	ld.local.f32 	%f3450, [%rd14+140];
	ld.local.f32 	%f3449, [%rd15+140];
	bra.uni 	$L__BB0_397;
$L__BB0_396:
	ld.local.f32 	%f3155, [%rd1019+28];
	mul.f32 	%f3156, %f3155, %f3447;
	ld.local.v4.f32 	{%f3157, %f3158, %f3159, %f3160}, [%rd14+112];
	sub.f32 	%f3161, %f3157, %f3156;
	st.local.f32 	[%rd14+112], %f3161;
	ld.local.f32 	%f3447, [%rd1018+-12];
	mul.f32 	%f3162, %f3155, %f3447;
	ld.local.v4.f32 	{%f3163, %f3164, %f3165, %f3166}, [%rd15+112];
	sub.f32 	%f3167, %f3163, %f3162;
	ld.local.f32 	%f3168, [%rd1018+-8];
	mul.f32 	%f3169, %f3155, %f3168;
	sub.f32 	%f3170, %f3158, %f3169;
	st.local.f32 	[%rd14+116], %f3170;
	ld.local.f32 	%f3171, [%rd1018+-8];
	mul.f32 	%f3172, %f3155, %f3171;
	sub.f32 	%f3173, %f3164, %f3172;
	ld.local.f32 	%f3174, [%rd1018+-4];
	mul.f32 	%f3175, %f3155, %f3174;
	sub.f32 	%f3176, %f3159, %f3175;
	st.local.f32 	[%rd14+120], %f3176;
	ld.local.f32 	%f3177, [%rd1018+-4];
	mul.f32 	%f3178, %f3155, %f3177;
	sub.f32 	%f3179, %f3165, %f3178;
	ld.local.f32 	%f3180, [%rd1018];
	mul.f32 	%f3181, %f3155, %f3180;
	sub.f32 	%f3182, %f3160, %f3181;
	st.local.f32 	[%rd14+124], %f3182;
	ld.local.f32 	%f3183, [%rd1018];
	mul.f32 	%f3184, %f3155, %f3183;
	sub.f32 	%f3185, %f3166, %f3184;
	st.local.v4.f32 	[%rd15+112], {%f3167, %f3173, %f3179, %f3185};
	ld.local.f32 	%f3186, [%rd1018+4];
	mul.f32 	%f3187, %f3155, %f3186;
	ld.local.v4.f32 	{%f3188, %f3189, %f3190, %f3191}, [%rd14+128];
	mov.b32 	%r618, %f3191;
	mov.b64 	%rd911, {%r619, %r618};
	sub.f32 	%f3192, %f3188, %f3187;
	st.local.f32 	[%rd14+128], %f3192;
	ld.local.f32 	%f3193, [%rd1018+4];
	mul.f32 	%f3194, %f3155, %f3193;
	ld.local.v4.f32 	{%f3195, %f3196, %f3197, %f3198}, [%rd15+128];
	mov.b32 	%r620, %f3198;
	mov.b64 	%rd912, {%r621, %r620};
	sub.f32 	%f3199, %f3195, %f3194;
	ld.local.f32 	%f3200, [%rd1018+8];
	mul.f32 	%f3201, %f3155, %f3200;
	sub.f32 	%f3202, %f3189, %f3201;
	st.local.f32 	[%rd14+132], %f3202;
	ld.local.f32 	%f3203, [%rd1018+8];
	mul.f32 	%f3204, %f3155, %f3203;
	sub.f32 	%f3205, %f3196, %f3204;
	st.local.v2.f32 	[%rd15+128], {%f3199, %f3205};
	ld.local.f32 	%f3206, [%rd1018+12];
	mul.f32 	%f3207, %f3155, %f3206;
	sub.f32 	%f3208, %f3190, %f3207;
	st.local.f32 	[%rd14+136], %f3208;
	ld.local.f32 	%f3209, [%rd1018+12];
	mul.f32 	%f3210, %f3155, %f3209;
	sub.f32 	%f3211, %f3197, %f3210;
	st.local.f32 	[%rd15+136], %f3211;
	setp.eq.s64 	%p488, %rd1020, -2;
	{ .reg .b32 tmp; mov.b64 {tmp, %r622}, %rd911; }
	mov.b32 	%f3450, %r622;
	{ .reg .b32 tmp; mov.b64 {tmp, %r623}, %rd912; }
	mov.b32 	%f3449, %r623;
	@%p488 bra 	$L__BB0_398;
$L__BB0_397:
	ld.local.f32 	%f3212, [%rd1019+56];
	mul.f32 	%f3213, %f3212, %f3447;
	sub.f32 	%f3214, %f3450, %f3213;
	st.local.f32 	[%rd14+140], %f3214;
	ld.local.f32 	%f3447, [%rd1018+-12];
	mul.f32 	%f3215, %f3212, %f3447;
	sub.f32 	%f3216, %f3449, %f3215;
	st.local.f32 	[%rd15+140], %f3216;
	ld.local.f32 	%f3217, [%rd1018+-8];
	mul.f32 	%f3218, %f3212, %f3217;
	ld.local.v4.f32 	{%f3219, %f3220, %f3221, %f3222}, [%rd14+144];
	sub.f32 	%f3223, %f3219, %f3218;
	st.local.f32 	[%rd14+144], %f3223;
	ld.local.f32 	%f3224, [%rd1018+-8];
	mul.f32 	%f3225, %f3212, %f3224;
	ld.local.v4.f32 	{%f3226, %f3227, %f3228, %f3229}, [%rd15+144];
	sub.f32 	%f3230, %f3226, %f3225;
	ld.local.f32 	%f3231, [%rd1018+-4];
	mul.f32 	%f3232, %f3212, %f3231;
	sub.f32 	%f3233, %f3220, %f3232;
	st.local.f32 	[%rd14+148], %f3233;
	ld.local.f32 	%f3234, [%rd1018+-4];
	mul.f32 	%f3235, %f3212, %f3234;
	sub.f32 	%f3236, %f3227, %f3235;
	ld.local.f32 	%f3237, [%rd1018];
	mul.f32 	%f3238, %f3212, %f3237;
	sub.f32 	%f3239, %f3221, %f3238;
	st.local.f32 	[%rd14+152], %f3239;
	ld.local.f32 	%f3240, [%rd1018];
	mul.f32 	%f3241, %f3212, %f3240;
	sub.f32 	%f3242, %f3228, %f3241;
	ld.local.f32 	%f3243, [%rd1018+4];
	mul.f32 	%f3244, %f3212, %f3243;
	sub.f32 	%f3245, %f3222, %f3244;
	st.local.f32 	[%rd14+156], %f3245;
	ld.local.f32 	%f3246, [%rd1018+4];
	mul.f32 	%f3247, %f3212, %f3246;
	sub.f32 	%f3248, %f3229, %f3247;
	st.local.v4.f32 	[%rd15+144], {%f3230, %f3236, %f3242, %f3248};
	ld.local.f32 	%f3249, [%rd1018+8];
	mul.f32 	%f3250, %f3212, %f3249;
	ld.local.v2.f32 	{%f3251, %f3252}, [%rd14+160];
	sub.f32 	%f3253, %f3251, %f3250;
	st.local.f32 	[%rd14+160], %f3253;
	ld.local.f32 	%f3254, [%rd1018+8];
	mul.f32 	%f3255, %f3212, %f3254;
	ld.local.v2.f32 	{%f3256, %f3257}, [%rd15+160];
	sub.f32 	%f3258, %f3256, %f3255;
	ld.local.f32 	%f3259, [%rd1018+12];
	mul.f32 	%f3260, %f3212, %f3259;
	sub.f32 	%f3261, %f3252, %f3260;
	st.local.f32 	[%rd14+164], %f3261;
	ld.local.f32 	%f3262, [%rd1018+12];
	mul.f32 	%f3263, %f3212, %f3262;
	sub.f32 	%f3264, %f3257, %f3263;
	st.local.v2.f32 	[%rd15+160], {%f3258, %f3264};
	setp.eq.s64 	%p489, %rd1020, -3;
	@%p489 bra 	$L__BB0_399;
$L__BB0_398:
	ld.local.f32 	%f3265, [%rd1019+84];
	mul.f32 	%f3266, %f3265, %f3447;
	ld.local.v2.f32 	{%f3267, %f3268}, [%rd14+168];
	sub.f32 	%f3269, %f3267, %f3266;
	st.local.f32 	[%rd14+168], %f3269;
	ld.local.f32 	%f3270, [%rd1018+-12];
	mul.f32 	%f3271, %f3265, %f3270;
	ld.local.v2.f32 	{%f3272, %f3273}, [%rd15+168];
	sub.f32 	%f3274, %f3272, %f3271;
	ld.local.f32 	%f3275, [%rd1018+-8];
	mul.f32 	%f3276, %f3265, %f3275;
	sub.f32 	%f3277, %f3268, %f3276;
	st.local.f32 	[%rd14+172], %f3277;
	ld.local.f32 	%f3278, [%rd1018+-8];
	mul.f32 	%f3279, %f3265, %f3278;
	sub.f32 	%f3280, %f3273, %f3279;
	st.local.v2.f32 	[%rd15+168], {%f3274, %f3280};
	ld.local.f32 	%f3281, [%rd1018+-4];
	mul.f32 	%f3282, %f3265, %f3281;
	ld.local.v4.f32 	{%f3283, %f3284, %f3285, %f3286}, [%rd14+176];
	sub.f32 	%f3287, %f3283, %f3282;
	st.local.f32 	[%rd14+176], %f3287;
	ld.local.f32 	%f3288, [%rd1018+-4];
	mul.f32 	%f3289, %f3265, %f3288;
	ld.local.v4.f32 	{%f3290, %f3291, %f3292, %f3293}, [%rd15+176];
	sub.f32 	%f3294, %f3290, %f3289;
	ld.local.f32 	%f3295, [%rd1018];
	mul.f32 	%f3296, %f3265, %f3295;
	sub.f32 	%f3297, %f3284, %f3296;
	st.local.f32 	[%rd14+180], %f3297;
	ld.local.f32 	%f3298, [%rd1018];
	mul.f32 	%f3299, %f3265, %f3298;
	sub.f32 	%f3300, %f3291, %f3299;
	ld.local.f32 	%f3301, [%rd1018+4];
	mul.f32 	%f3302, %f3265, %f3301;
	sub.f32 	%f3303, %f3285, %f3302;
	st.local.f32 	[%rd14+184], %f3303;
	ld.local.f32 	%f3304, [%rd1018+4];
	mul.f32 	%f3305, %f3265, %f3304;
	sub.f32 	%f3306, %f3292, %f3305;
	ld.local.f32 	%f3307, [%rd1018+8];
	mul.f32 	%f3308, %f3265, %f3307;
	sub.f32 	%f3309, %f3286, %f3308;
	st.local.f32 	[%rd14+188], %f3309;
	ld.local.f32 	%f3310, [%rd1018+8];
	mul.f32 	%f3311, %f3265, %f3310;
	sub.f32 	%f3312, %f3293, %f3311;
	st.local.v4.f32 	[%rd15+176], {%f3294, %f3300, %f3306, %f3312};
	ld.local.f32 	%f3313, [%rd1018+12];
	mul.f32 	%f3314, %f3265, %f3313;
	ld.local.f32 	%f3315, [%rd14+192];
	sub.f32 	%f3316, %f3315, %f3314;
	st.local.f32 	[%rd14+192], %f3316;
	ld.local.f32 	%f3317, [%rd1018+12];
	mul.f32 	%f3318, %f3265, %f3317;
	ld.local.f32 	%f3319, [%rd15+192];
	sub.f32 	%f3320, %f3319, %f3318;
	st.local.f32 	[%rd15+192], %f3320;
$L__BB0_399:
	add.s64 	%rd1022, %rd1022, 32;
	add.s64 	%rd1021, %rd1021, 28;
	add.s64 	%rd1020, %rd1020, -1;
	add.s64 	%rd1019, %rd1019, 4;
	add.s64 	%rd1018, %rd1018, 28;
	setp.ne.s64 	%p490, %rd1020, -4;
	@%p490 bra 	$L__BB0_389;
	st.global.f32 	[%rd259], %f355;
	st.global.f32 	[%rd259+4], %f356;
	st.global.f32 	[%rd259+8], %f357;
	st.global.f32 	[%rd259+12], %f358;
	add.s32 	%r641, %r641, 1;
	setp.ne.s32 	%p491, %r641, 8;
	@%p491 bra 	$L__BB0_388;
$L__BB0_401:
	setp.eq.s16 	%p492, %rs369, 0;
	setp.geu.f32 	%p493, %f3414, 0f3F7D70A4;
	or.pred  	%p494, %p492, %p493;
	@%p494 bra 	$L__BB0_403;
	mov.b16 	%rs333, 2;
	st.global.u8 	[%rd258], %rs333;
$L__BB0_403:
	ret;
$L__BB0_404:
	add.s64 	%rd914, %rd2, %rd416;
	mov.b16 	%rs334, 1;
	st.global.u8 	[%rd914], %rs334;
	bra.uni 	$L__BB0_403;

}
.func  (.param .b64 func_retval0) __internal_accurate_pow(
	.param .b64 __internal_accurate_pow_param_0,
	.param .b64 __internal_accurate_pow_param_1
)
{
	.reg .pred 	%p<8>;
	.reg .b32 	%r<49>;
	.reg .b32 	%f<3>;
	.reg .b64 	%fd<109>;

	ld.param.f64 	%fd10, [__internal_accurate_pow_param_0];
	ld.param.f64 	%fd11, [__internal_accurate_pow_param_1];
	{
	.reg .b32 %temp; 
	mov.b64 	{%temp, %r46}, %fd10;
	}
	{
	.reg .b32 %temp; 
	mov.b64 	{%r45, %temp}, %fd10;
	}
	shr.u32 	%r47, %r46, 20;
	setp.gt.u32 	%p1, %r46, 1048575;
	@%p1 bra 	$L__BB1_2;
	mul.f64 	%fd12, %fd10, 0d4350000000000000;
	{
	.reg .b32 %temp; 
	mov.b64 	{%temp, %r46}, %fd12;
	}
	{
	.reg .b32 %temp; 
	mov.b64 	{%r45, %temp}, %fd12;
	}
	shr.u32 	%r16, %r46, 20;
	add.s32 	%r47, %r16, -54;
$L__BB1_2:
	add.s32 	%r48, %r47, -1023;
	and.b32  	%r17, %r46, -2146435073;
	or.b32  	%r18, %r17, 1072693248;
	mov.b64 	%fd107, {%r45, %r18};
	setp.lt.u32 	%p2, %r18, 1073127583;
	@%p2 bra 	$L__BB1_4;
	{
	.reg .b32 %temp; 
	mov.b64 	{%r19, %temp}, %fd107;
	}
	{
	.reg .b32 %temp; 
	mov.b64 	{%temp, %r20}, %fd107;
	}
	add.s32 	%r21, %r20, -1048576;
	mov.b64 	%fd107, {%r19, %r21};
	add.s32 	%r48, %r47, -1022;
$L__BB1_4:
	add.f64 	%fd13, %fd107, 0dBFF0000000000000;
	add.f64 	%fd14, %fd107, 0d3FF0000000000000;
	rcp.approx.ftz.f64 	%fd15, %fd14;
	neg.f64 	%fd16, %fd14;
	fma.rn.f64 	%fd17, %fd16, %fd15, 0d3FF0000000000000;
	fma.rn.f64 	%fd18, %fd17, %fd17, %fd17;
	fma.rn.f64 	%fd19, %fd18, %fd15, %fd15;
	mul.f64 	%fd20, %fd13, %fd19;
	fma.rn.f64 	%fd21, %fd13, %fd19, %fd20;
	mul.f64 	%fd22, %fd21, %fd21;
	fma.rn.f64 	%fd23, %fd22, 0d3EB0F5FF7D2CAFE2, 0d3ED0F5D241AD3B5A;
	fma.rn.f64 	%fd24, %fd23, %fd22, 0d3EF3B20A75488A3F;
	fma.rn.f64 	%fd25, %fd24, %fd22, 0d3F1745CDE4FAECD5;
	fma.rn.f64 	%fd26, %fd25, %fd22, 0d3F3C71C7258A578B;
	fma.rn.f64 	%fd27, %fd26, %fd22, 0d3F6249249242B910;
	fma.rn.f64 	%fd28, %fd27, %fd22, 0d3F89999999999DFB;
	sub.f64 	%fd29, %fd13, %fd21;
	add.f64 	%fd30, %fd29, %fd29;
	neg.f64 	%fd31, %fd21;
	fma.rn.f64 	%fd32, %fd31, %fd13, %fd30;
	mul.f64 	%fd33, %fd19, %fd32;
	fma.rn.f64 	%fd34, %fd22, %fd28, 0d3FB5555555555555;
	mov.f64 	%fd35, 0d3FB5555555555555;
	sub.f64 	%fd36, %fd35, %fd34;
	fma.rn.f64 	%fd37, %fd22, %fd28, %fd36;
	add.f64 	%fd38, %fd37, 0dBC46A4CB00B9E7B0;
	add.f64 	%fd39, %fd34, %fd38;
	sub.f64 	%fd40, %fd34, %fd39;
	add.f64 	%fd41, %fd38, %fd40;
	mul.rn.f64 	%fd42, %fd21, %fd21;
	neg.f64 	%fd43, %fd42;
	fma.rn.f64 	%fd44, %fd21, %fd21, %fd43;
	{
	.reg .b32 %temp; 
	mov.b64 	{%r22, %temp}, %fd33;
	}
	{
	.reg .b32 %temp; 
	mov.b64 	{%temp, %r23}, %fd33;
	}
	add.s32 	%r24, %r23, 1048576;
	mov.b64 	%fd45, {%r22, %r24};
	fma.rn.f64 	%fd46, %fd21, %fd45, %fd44;
	mul.rn.f64 	%fd47, %fd42, %fd21;
	neg.f64 	%fd48, %fd47;
	fma.rn.f64 	%fd49, %fd42, %fd21, %fd48;
	fma.rn.f64 	%fd50, %fd42, %fd33, %fd49;
	fma.rn.f64 	%fd51, %fd46, %fd21, %fd50;
	mul.rn.f64 	%fd52, %fd39, %fd47;
	neg.f64 	%fd53, %fd52;
	fma.rn.f64 	%fd54, %fd39, %fd47, %fd53;
	fma.rn.f64 	%fd55, %fd39, %fd51, %fd54;
	fma.rn.f64 	%fd56, %fd41, %fd47, %fd55;
	add.f64 	%fd57, %fd52, %fd56;
	sub.f64 	%fd58, %fd52, %fd57;
	add.f64 	%fd59, %fd56, %fd58;
	add.f64 	%fd60, %fd21, %fd57;
	sub.f64 	%fd61, %fd21, %fd60;
	add.f64 	%fd62, %fd57, %fd61;
	add.f64 	%fd63, %fd59, %fd62;
	add.f64 	%fd64, %fd33, %fd63;
	add.f64 	%fd65, %fd60, %fd64;
	sub.f64 	%fd66, %fd60, %fd65;
	add.f64 	%fd67, %fd64, %fd66;
	xor.b32  	%r25, %r48, -2147483648;
	mov.b32 	%r26, 1127219200;
	mov.b64 	%fd68, {%r25, %r26};
	mov.b32 	%r27, -2147483648;
	mov.b64 	%fd69, {%r27, %r26};
	sub.f64 	%fd70, %fd68, %fd69;
	fma.rn.f64 	%fd71, %fd70, 0d3FE62E42FEFA39EF, %fd65;
	fma.rn.f64 	%fd72, %fd70, 0dBFE62E42FEFA39EF, %fd71;
	sub.f64 	%fd73, %fd72, %fd65;
	sub.f64 	%fd74, %fd67, %fd73;
	fma.rn.f64 	%fd75, %fd70, 0d3C7ABC9E3B39803F, %fd74;
	add.f64 	%fd76, %fd71, %fd75;
	sub.f64 	%fd77, %fd71, %fd76;
	add.f64 	%fd78, %fd75, %fd77;
	{
	.reg .b32 %temp; 
	mov.b64 	{%temp, %r28}, %fd11;
	}
	{
	.reg .b32 %temp; 
	mov.b64 	{%r29, %temp}, %fd11;
	}
	shl.b32 	%r30, %r28, 1;
	setp.gt.u32 	%p3, %r30, -33554433;
	and.b32  	%r31, %r28, -15728641;
	selp.b32 	%r32, %r31, %r28, %p3;
	mov.b64 	%fd79, {%r29, %r32};
	mul.rn.f64 	%fd80, %fd76, %fd79;
	neg.f64 	%fd81, %fd80;
	fma.rn.f64 	%fd82, %fd76, %fd79, %fd81;
	fma.rn.f64 	%fd83, %fd78, %fd79, %fd82;
	add.f64 	%fd4, %fd80, %fd83;
	sub.f64 	%fd84, %fd80, %fd4;
	add.f64 	%fd5, %fd83, %fd84;
	fma.rn.f64 	%fd85, %fd4, 0d3FF71547652B82FE, 0d4338000000000000;
	{
	.reg .b32 %temp; 
	mov.b64 	{%r13, %temp}, %fd85;
	}
	mov.f64 	%fd86, 0dC338000000000000;
	add.rn.f64 	%fd87, %fd85, %fd86;
	fma.rn.f64 	%fd88, %fd87, 0dBFE62E42FEFA39EF, %fd4;
	fma.rn.f64 	%fd89, %fd87, 0dBC7ABC9E3B39803F, %fd88;
	fma.rn.f64 	%fd90, %fd89, 0d3E5ADE1569CE2BDF, 0d3E928AF3FCA213EA;
	fma.rn.f64 	%fd91, %fd90, %fd89, 0d3EC71DEE62401315;
	fma.rn.f64 	%fd92, %fd91, %fd89, 0d3EFA01997C89EB71;
	fma.rn.f64 	%fd93, %fd92, %fd89, 0d3F2A01A014761F65;
	fma.rn.f64 	%fd94, %fd93, %fd89, 0d3F56C16C1852B7AF;
	fma.rn.f64 	%fd95, %fd94, %fd89, 0d3F81111111122322;
	fma.rn.f64 	%fd96, %fd95, %fd89, 0d3FA55555555502A1;
	fma.rn.f64 	%fd97, %fd96, %fd89, 0d3FC5555555555511;
	fma.rn.f64 	%fd98, %fd97, %fd89, 0d3FE000000000000B;
	fma.rn.f64 	%fd99, %fd98, %fd89, 0d3FF0000000000000;
	fma.rn.f64 	%fd100, %fd99, %fd89, 0d3FF0000000000000;
	{
	.reg .b32 %temp; 
	mov.b64 	{%r14, %temp}, %fd100;
	}
	{
	.reg .b32 %temp; 
	mov.b64 	{%temp, %r15}, %fd100;
	}
	shl.b32 	%r33, %r13, 20;
	add.s32 	%r34, %r33, %r15;
	mov.b64 	%fd108, {%r14, %r34};
	{
	.reg .b32 %temp; 
	mov.b64 	{%temp, %r35}, %fd4;
	}
	mov.b32 	%f2, %r35;
	abs.f32 	%f1, %f2;
	setp.lt.f32 	%p4, %f1, 0f4086232B;
	@%p4 bra 	$L__BB1_7;
	setp.lt.f64 	%p5, %fd4, 0d0000000000000000;
	add.f64 	%fd101, %fd4, 0d7FF0000000000000;
	selp.f64 	%fd108, 0d0000000000000000, %fd101, %p5;
	setp.geu.f32 	%p6, %f1, 0f40874800;
	@%p6 bra 	$L__BB1_7;
	shr.u32 	%r36, %r13, 31;
	add.s32 	%r37, %r13, %r36;
	shr.s32 	%r38, %r37, 1;
	shl.b32 	%r39, %r38, 20;
	add.s32 	%r40, %r15, %r39;
	mov.b64 	%fd102, {%r14, %r40};
	sub.s32 	%r41, %r13, %r38;
	shl.b32 	%r42, %r41, 20;
	add.s32 	%r43, %r42, 1072693248;
	mov.b32 	%r44, 0;
	mov.b64 	%fd103, {%r44, %r43};
	mul.f64 	%fd108, %fd103, %fd102;
$L__BB1_7:
	abs.f64 	%fd104, %fd108;
	setp.eq.f64 	%p7, %fd104, 0d7FF0000000000000;
	fma.rn.f64 	%fd105, %fd108, %fd5, %fd108;
	selp.f64 	%fd106, %fd108, %fd105, %p7;
	st.param.f64 	[func_retval0], %fd106;
	ret;

}


// ===== COMPILED SASS (sm_100) =====

	.target	sm_100

	.elftype	@"ET_EXEC"


//--------------------- .note.nv.tkinfo           --------------------------
	.section	.note.nv.tkinfo,"",@"SHT_NOTE"
	.sectionflags	@"SHF_NOTE_NV_TKINFO"
	.tkinfo
        /*0018*/ 	.word	0x00000002
        /*0030*/ 	.string	""
        /*0030*/ 	.string	"ptxas"
        /*0030*/ 	.string	"Cuda compilation tools, release 13.0, V13.0.88"
        /*0030*/ 	.string	"Build cuda_13.0.r13.0/compiler.36424714_0"
        /*0030*/ 	.string	"-arch sm_100 -m 64 "



//--------------------- .note.nv.cuinfo           --------------------------
	.section	.note.nv.cuinfo,"",@"SHT_NOTE"
	.sectionflags	@"SHF_NOTE_NV_CUINFO"
        /*0018*/ 	.short	0x0002
        /*001a*/ 	.short	0x0064
        /*001c*/ 	.short	0x0082
	.zero		2


//--------------------- .nv.info                  --------------------------
	.section	.nv.info,"",@"SHT_CUDA_INFO"
	.align	4


	//----- nvinfo : EIATTR_REGCOUNT
	.align		4
        /*0000*/ 	.byte	0x04, 0x2f
        /*0002*/ 	.short	(.L_6 - .L_5)
	.align		4
.L_5:
        /*0004*/ 	.word	index@(_Z22cuda_node_calc_const_rPfS_PbS_PxPiS1_S2_S1_S2_PcS3_S_S_S2_S_)
        /*0008*/ 	.word	0x00000080


	//----- nvinfo : EIATTR_FRAME_SIZE
	.align		4
.L_6:
        /*000c*/ 	.byte	0x04, 0x11
        /*000e*/ 	.short	(.L_8 - .L_7)
	.align		4
.L_7:
        /*0010*/ 	.word	index@($_Z22cuda_node_calc_const_rPfS_PbS_PxPiS1_S2_S1_S2_PcS3_S_S_S2_S_$__internal_accurate_pow)
        /*0014*/ 	.word	0x00000c60


	//----- nvinfo : EIATTR_FRAME_SIZE
	.align		4
.L_8:
        /*0018*/ 	.byte	0x04, 0x11
        /*001a*/ 	.short	(.L_10 - .L_9)
	.align		4
.L_9:
        /*001c*/ 	.word	index@($__internal_3_$__cuda_sm3x_div_rn_noftz_f32_slowpath)
        /*0020*/ 	.word	0x00000c60


	//----- nvinfo : EIATTR_FRAME_SIZE
	.align		4
.L_10:
        /*0024*/ 	.byte	0x04, 0x11
        /*0026*/ 	.short	(.L_12 - .L_11)
	.align		4
.L_11:
        /*0028*/ 	.word	index@($__internal_2_$__cuda_sm20_sqrt_rn_f32_slowpath)
        /*002c*/ 	.word	0x00000c60


	//----- nvinfo : EIATTR_FRAME_SIZE
	.align		4
.L_12:
        /*0030*/ 	.byte	0x04, 0x11
        /*0032*/ 	.short	(.L_14 - .L_13)
	.align		4
.L_13:
        /*0034*/ 	.word	index@($__internal_1_$__cuda_sm20_rcp_rn_f32_slowpath)
        /*0038*/ 	.word	0x00000c60


	//----- nvinfo : EIATTR_FRAME_SIZE
	.align		4
.L_14:
        /*003c*/ 	.byte	0x04, 0x11
        /*003e*/ 	.short	(.L_16 - .L_15)
	.align		4
.L_15:
        /*0040*/ 	.word	index@($__internal_0_$__cuda_sm20_div_rn_f64_full)
        /*0044*/ 	.word	0x00000c60


	//----- nvinfo : EIATTR_FRAME_SIZE
	.align		4
.L_16:
        /*0048*/ 	.byte	0x04, 0x11
        /*004a*/ 	.short	(.L_18 - .L_17)
	.align		4
.L_17:
        /*004c*/ 	.word	index@(_Z22cuda_node_calc_const_rPfS_PbS_PxPiS1_S2_S1_S2_PcS3_S_S_S2_S_)
        /*0050*/ 	.word	0x00000c60


	//----- nvinfo : EIATTR_MIN_STACK_SIZE
	.align		4
.L_18:
        /*0054*/ 	.byte	0x04, 0x12
        /*0056*/ 	.short	(.L_20 - .L_19)
	.align		4
.L_19:
        /*0058*/ 	.word	index@(_Z22cuda_node_calc_const_rPfS_PbS_PxPiS1_S2_S1_S2_PcS3_S_S_S2_S_)
        /*005c*/ 	.word	0x00000c60
.L_20:


//--------------------- .nv.compat                --------------------------
	.section	.nv.compat,"",@"SHT_CUDA_COMPAT_INFO"
	.align	4
        /*0000*/ 	.byte	0x02, 0x09, 0x00, 0x00, 0x02, 0x02, 0x01, 0x00, 0x02, 0x05, 0x05, 0x00, 0x03, 0x07, 0x01, 0x01
        /*0010*/ 	.byte	0x02, 0x03, 0x00, 0x00, 0x02, 0x06, 0x01, 0x00, 0x04, 0x0b, 0x08, 0x00, 0x01, 0x00, 0x00, 0x00
        /*0020*/ 	.byte	0x00, 0x00, 0x00, 0x00


//--------------------- .nv.info._Z22cuda_node_calc_const_rPfS_PbS_PxPiS1_S2_S1_S2_PcS3_S_S_S2_S_ --------------------------
	.section	.nv.info._Z22cuda_node_calc_const_rPfS_PbS_PxPiS1_S2_S1_S2_PcS3_S_S_S2_S_,"",@"SHT_CUDA_INFO"
	.sectionflags	@""
	.align	4


	//----- nvinfo : EIATTR_CUDA_API_VERSION
	.align		4
        /*0000*/ 	.byte	0x04, 0x37
        /*0002*/ 	.short	(.L_22 - .L_21)
.L_21:
        /*0004*/ 	.word	0x00000082


	//----- nvinfo : EIATTR_KPARAM_INFO
	.align		4
.L_22:
        /*0008*/ 	.byte	0x04, 0x17
        /*000a*/ 	.short	(.L_24 - .L_23)
.L_23:
        /*000c*/ 	.word	0x00000000
        /*0010*/ 	.short	0x000f
        /*0012*/ 	.short	0x0078
        /*0014*/ 	.byte	0x00, 0xf5, 0x21, 0x00


	//----- nvinfo : EIATTR_KPARAM_INFO
	.align		4
.L_24:
        /*0018*/ 	.byte	0x04, 0x17
        /*001a*/ 	.short	(.L_26 - .L_25)
.L_25:
        /*001c*/ 	.word	0x00000000
        /*0020*/ 	.short	0x000e
        /*0022*/ 	.short	0x0070
        /*0024*/ 	.byte	0x00, 0xf5, 0x21, 0x00


	//----- nvinfo : EIATTR_KPARAM_INFO
	.align		4
.L_26:
        /*0028*/ 	.byte	0x04, 0x17
        /*002a*/ 	.short	(.L_28 - .L_27)
.L_27:
        /*002c*/ 	.word	0x00000000
        /*0030*/ 	.short	0x000d
        /*0032*/ 	.short	0x0068
        /*0034*/ 	.byte	0x00, 0xf5, 0x21, 0x00


	//----- nvinfo : EIATTR_KPARAM_INFO
	.align		4
.L_28:
        /*0038*/ 	.byte	0x04, 0x17
        /*003a*/ 	.short	(.L_30 - .L_29)
.L_29:
        /*003c*/ 	.word	0x00000000
        /*0040*/ 	.short	0x000c
        /*0042*/ 	.short	0x0060
        /*0044*/ 	.byte	0x00, 0xf5, 0x21, 0x00


	//----- nvinfo : EIATTR_KPARAM_INFO
	.align		4
.L_30:
        /*0048*/ 	.byte	0x04, 0x17
        /*004a*/ 	.short	(.L_32 - .L_31)
.L_31:
        /*004c*/ 	.word	0x00000000
        /*0050*/ 	.short	0x000b
        /*0052*/ 	.short	0x0058
        /*0054*/ 	.byte	0x00, 0xf5, 0x21, 0x00


	//----- nvinfo : EIATTR_KPARAM_INFO
	.align		4
.L_32:
        /*0058*/ 	.byte	0x04, 0x17
        /*005a*/ 	.short	(.L_34 - .L_33)
.L_33:
        /*005c*/ 	.word	0x00000000
        /*0060*/ 	.short	0x000a
        /*0062*/ 	.short	0x0050
        /*0064*/ 	.byte	0x00, 0xf5, 0x21, 0x00


	//----- nvinfo : EIATTR_KPARAM_INFO
	.align		4
.L_34:
        /*0068*/ 	.byte	0x04, 0x17
        /*006a*/ 	.short	(.L_36 - .L_35)
.L_35:
        /*006c*/ 	.word	0x00000000
        /*0070*/ 	.short	0x0009
        /*0072*/ 	.short	0x0048
        /*0074*/ 	.byte	0x00, 0xf5, 0x21, 0x00


	//----- nvinfo : EIATTR_KPARAM_INFO
	.align		4
.L_36:
        /*0078*/ 	.byte	0x04, 0x17
        /*007a*/ 	.short	(.L_38 - .L_37)
.L_37:
        /*007c*/ 	.word	0x00000000
        /*0080*/ 	.short	0x0008
        /*0082*/ 	.short	0x0040
        /*0084*/ 	.byte	0x00, 0xf5, 0x21, 0x00


	//----- nvinfo : EIATTR_KPARAM_INFO
	.align		4
.L_38:
        /*0088*/ 	.byte	0x04, 0x17
        /*008a*/ 	.short	(.L_40 - .L_39)
.L_39:
        /*008c*/ 	.word	0x00000000
        /*0090*/ 	.short	0x0007
        /*0092*/ 	.short	0x0038
        /*0094*/ 	.byte	0x00, 0xf5, 0x21, 0x00


	//----- nvinfo : EIATTR_KPARAM_INFO
	.align		4
.L_40:
        /*0098*/ 	.byte	0x04, 0x17
        /*009a*/ 	.short	(.L_42 - .L_41)
.L_41:
        /*009c*/ 	.word	0x00000000
        /*00a0*/ 	.short	0x0006
        /*00a2*/ 	.short	0x0030
        /*00a4*/ 	.byte	0x00, 0xf5, 0x21, 0x00


	//----- nvinfo : EIATTR_KPARAM_INFO
	.align		4
.L_42:
        /*00a8*/ 	.byte	0x04, 0x17
        /*00aa*/ 	.short	(.L_44 - .L_43)
.L_43:
        /*00ac*/ 	.word	0x00000000
        /*00b0*/ 	.short	0x0005
        /*00b2*/ 	.short	0x0028
        /*00b4*/ 	.byte	0x00, 0xf5, 0x21, 0x00


	//----- nvinfo : EIATTR_KPARAM_INFO
	.align		4
.L_44:
        /*00b8*/ 	.byte	0x04, 0x17
        /*00ba*/ 	.short	(.L_46 - .L_45)
.L_45:
        /*00bc*/ 	.word	0x00000000
        /*00c0*/ 	.short	0x0004
        /*00c2*/ 	.short	0x0020
        /*00c4*/ 	.byte	0x00, 0xf5, 0x21, 0x00


	//----- nvinfo : EIATTR_KPARAM_INFO
	.align		4
.L_46:
        /*00c8*/ 	.byte	0x04, 0x17
        /*00ca*/ 	.short	(.L_48 - .L_47)
.L_47:
        /*00cc*/ 	.word	0x00000000
        /*00d0*/ 	.short	0x0003
        /*00d2*/ 	.short	0x0018
        /*00d4*/ 	.byte	0x00, 0xf5, 0x21, 0x00


	//----- nvinfo : EIATTR_KPARAM_INFO
	.align		4
.L_48:
        /*00d8*/ 	.byte	0x04, 0x17
        /*00da*/ 	.short	(.L_50 - .L_49)
.L_49:
        /*00dc*/ 	.word	0x00000000
        /*00e0*/ 	.short	0x0002
        /*00e2*/ 	.short	0x0010
        /*00e4*/ 	.byte	0x00, 0xf5, 0x21, 0x00


	//----- nvinfo : EIATTR_KPARAM_INFO
	.align		4
.L_50:
        /*00e8*/ 	.byte	0x04, 0x17
        /*00ea*/ 	.short	(.L_52 - .L_51)
.L_51:
        /*00ec*/ 	.word	0x00000000
        /*00f0*/ 	.short	0x0001
        /*00f2*/ 	.short	0x0008
        /*00f4*/ 	.byte	0x00, 0xf5, 0x21, 0x00


	//----- nvinfo : EIATTR_KPARAM_INFO
	.align		4
.L_52:
        /*00f8*/ 	.byte	0x04, 0x17
        /*00fa*/ 	.short	(.L_54 - .L_53)
.L_53:
        /*00fc*/ 	.word	0x00000000
        /*0100*/ 	.short	0x0000
        /*0102*/ 	.short	0x0000
        /*0104*/ 	.byte	0x00, 0xf5, 0x21, 0x00


	//----- nvinfo : EIATTR_SPARSE_MMA_MASK
	.align		4
.L_54:
        /*0108*/ 	.byte	0x03, 0x50
        /*010a*/ 	.short	0x0000


	//----- nvinfo : EIATTR_MAXREG_COUNT
	.align		4
        /*010c*/ 	.byte	0x03, 0x1b
        /*010e*/ 	.short	0x00ff


	//----- nvinfo : EIATTR_MERCURY_ISA_VERSION
	.align		4
        /*0110*/ 	.byte	0x03, 0x5f
        /*0112*/ 	.short	0x0101


	//----- nvinfo : EIATTR_VRC_CTA_INIT_COUNT
	.align		4
        /*0114*/ 	.byte	0x02, 0x4a
	.zero		1
	.zero		1


	//----- nvinfo : EIATTR_EXIT_INSTR_OFFSETS
	.align		4
        /*0118*/ 	.byte	0x04, 0x1c
        /*011a*/ 	.short	(.L_56 - .L_55)


	//   ....[0]....
.L_55:
        /*011c*/ 	.word	0x000000f0


	//   ....[1]....
        /*0120*/ 	.word	0x00003ae0


	//   ....[2]....
        /*0124*/ 	.word	0x00020500


	//   ....[3]....
        /*0128*/ 	.word	0x00020530


	//   ....[4]....
        /*012c*/ 	.word	0x00020590


	//----- nvinfo : EIATTR_CRS_STACK_SIZE
	.align		4
.L_56:
        /*0130*/ 	.byte	0x04, 0x1e
        /*0132*/ 	.short	(.L_58 - .L_57)
.L_57:
        /*0134*/ 	.word	0x00000000


	//----- nvinfo : EIATTR_CBANK_PARAM_SIZE
	.align		4
.L_58:
        /*0138*/ 	.byte	0x03, 0x19
        /*013a*/ 	.short	0x0080


	//----- nvinfo : EIATTR_PARAM_CBANK
	.align		4
        /*013c*/ 	.byte	0x04, 0x0a
        /*013e*/ 	.short	(.L_60 - .L_59)
	.align		4
.L_59:
        /*0140*/ 	.word	index@(.nv.constant0._Z22cuda_node_calc_const_rPfS_PbS_PxPiS1_S2_S1_S2_PcS3_S_S_S2_S_)
        /*0144*/ 	.short	0x0380
        /*0146*/ 	.short	0x0080


	//----- nvinfo : EIATTR_SW_WAR
	.align		4
.L_60:
        /*0148*/ 	.byte	0x04, 0x36
        /*014a*/ 	.short	(.L_62 - .L_61)
.L_61:
        /*014c*/ 	.word	0x00000008
.L_62:


//--------------------- .nv.callgraph             --------------------------
	.section	.nv.callgraph,"",@"SHT_CUDA_CALLGRAPH"
	.align	4
	.sectionentsize	8
	.align		4
        /*0000*/ 	.word	0x00000000
	.align		4
        /*0004*/ 	.word	0xffffffff
	.align		4
        /*0008*/ 	.word	0x00000000
	.align		4
        /*000c*/ 	.word	0xfffffffe
	.align		4
        /*0010*/ 	.word	0x00000000
	.align		4
        /*0014*/ 	.word	0xfffffffd
	.align		4
        /*0018*/ 	.word	0x00000000
	.align		4
        /*001c*/ 	.word	0xfffffffc


//--------------------- .nv.constant3             --------------------------
	.section	.nv.constant3,"a",@progbits
	.align	8
.nv.constant3:
	.type		BOUNDING,@object
	.size		BOUNDING,(XYZ_CELL_NUM - BOUNDING)
BOUNDING:
	.zero		24
	.type		XYZ_CELL_NUM,@object
	.size		XYZ_CELL_NUM,(.L_1 - XYZ_CELL_NUM)
XYZ_CELL_NUM:
	.zero		12
.L_1:
	.zero		4
	.type		START_END_LIST_SIZE,@object
	.size		START_END_LIST_SIZE,(PARTICLES_NUM_MIN_DEPTH - START_END_LIST_SIZE)
START_END_LIST_SIZE:
	.zero		16
	.type		PARTICLES_NUM_MIN_DEPTH,@object
	.size		PARTICLES_NUM_MIN_DEPTH,(RADIUS_INF_FACTOR_ISO_MIN_MAX_SCALAR_CELL_SIZE - PARTICLES_NUM_MIN_DEPTH)
PARTICLES_NUM_MIN_DEPTH:
	.zero		8
	.type		RADIUS_INF_FACTOR_ISO_MIN_MAX_SCALAR_CELL_SIZE,@object
	.size		RADIUS_INF_FACTOR_ISO_MIN_MAX_SCALAR_CELL_SIZE,(.L_4 - RADIUS_INF_FACTOR_ISO_MIN_MAX_SCALAR_CELL_SIZE)
RADIUS_INF_FACTOR_ISO_MIN_MAX_SCALAR_CELL_SIZE:
	.zero		24
.L_4:


//--------------------- .text._Z22cuda_node_calc_const_rPfS_PbS_PxPiS1_S2_S1_S2_PcS3_S_S_S2_S_ --------------------------
	.section	.text._Z22cuda_node_calc_const_rPfS_PbS_PxPiS1_S2_S1_S2_PcS3_S_S_S2_S_,"ax",@progbits
	.align	128
        .global         _Z22cuda_node_calc_const_rPfS_PbS_PxPiS1_S2_S1_S2_PcS3_S_S_S2_S_
        .type           _Z22cuda_node_calc_const_rPfS_PbS_PxPiS1_S2_S1_S2_PcS3_S_S_S2_S_,@function
        .size           _Z22cuda_node_calc_const_rPfS_PbS_PxPiS1_S2_S1_S2_PcS3_S_S_S2_S_,(.L_x_749 - _Z22cuda_node_calc_const_rPfS_PbS_PxPiS1_S2_S1_S2_PcS3_S_S_S2_S_)
        .other          _Z22cuda_node_calc_const_rPfS_PbS_PxPiS1_S2_S1_S2_PcS3_S_S_S2_S_,@"STO_CUDA_ENTRY STV_DEFAULT"
_Z22cuda_node_calc_const_rPfS_PbS_PxPiS1_S2_S1_S2_PcS3_S_S_S2_S_:
.text._Z22cuda_node_calc_const_rPfS_PbS_PxPiS1_S2_S1_S2_PcS3_S_S_S2_S_:
[----:B------:R-:W0:Y:S08]  /*0000*/  LDC R1, c[0x0][0x37c] ;  /* 0x0000df00ff017b82 */ /* 0x000e300000000800 */
[----:B------:R-:W1:Y:S01]  /*0010*/  LDC.64 R2, c[0x0][0x3f0] ;  /* 0x0000fc00ff027b82 */ /* 0x000e620000000a00 */
[----:B------:R-:W1:Y:S01]  /*0020*/  LDCU.64 UR8, c[0x0][0x358] ;  /* 0x00006b00ff0877ac */ /* 0x000e620008000a00 */
[----:B0-----:R-:W-:Y:S01]  /*0030*/  IADD3 R1, PT, PT, R1, -0xc60, RZ ;  /* 0xfffff3a001017810 */ /* 0x001fe20007ffe0ff */
[----:B-1----:R-:W2:Y:S01]  /*0040*/  LDG.E R3, desc[UR8][R2.64] ;  /* 0x0000000802037981 */ /* 0x002ea2000c1e1900 */
[----:B------:R-:W0:Y:S04]  /*0050*/  LDCU UR5, c[0x0][0x2fc] ;  /* 0x00005f80ff0577ac */ /* 0x000e280008000800 */
[----:B------:R-:W1:Y:S01]  /*0060*/  S2UR UR7, SR_CTAID.X ;  /* 0x00000000000779c3 */ /* 0x000e620000002500 */
[----:B------:R-:W-:Y:S01]  /*0070*/  R2UR UR6, R1 ;  /* 0x00000000010672ca */ /* 0x000fe200000e0000 */
[----:B------:R-:W1:Y:S01]  /*0080*/  S2R R5, SR_TID.X ;  /* 0x0000000000057919 */ /* 0x000e620000002100 */
[----:B------:R-:W3:Y:S05]  /*0090*/  LDCU UR4, c[0x0][0x2f8] ;  /* 0x00005f00ff0477ac */ /* 0x000eea0008000800 */
[----:B------:R-:W1:Y:S06]  /*00a0*/  LDC R8, c[0x0][0x360] ;  /* 0x0000d800ff087b82 */ /* 0x000e6c0000000800 */
[----:B---3--:R-:W-:-:S04]  /*00b0*/  UIADD3 UR4, UP0, UPT, UR6, UR4, URZ ;  /* 0x0000000406047290 */ /* 0x008fc8000ff1e0ff */
[----:B0-----:R-:W-:Y:S01]  /*00c0*/  UIADD3.X UR5, UPT, UPT, URZ, UR5, URZ, UP0, !UPT ;  /* 0x00000005ff057290 */ /* 0x001fe200087fe4ff */
[----:B-1----:R-:W-:-:S05]  /*00d0*/  IMAD R8, R8, UR7, R5 ;  /* 0x0000000708087c24 */ /* 0x002fca000f8e0205 */
[----:B--2---:R-:W-:-:S13]  /*00e0*/  ISETP.GE.AND P0, PT, R8, R3, PT ;  /* 0x000000030800720c */ /* 0x004fda0003f06270 */
[----:B------:R-:W-:Y:S05]  /*00f0*/  @P0 EXIT ;  /* 0x000000000000094d */ /* 0x000fea0003800000 */
[----:B------:R-:W0:Y:S01]  /*0100*/  LDC.64 R12, c[0x0][0x3e8] ;  /* 0x0000fa00ff0c7b82 */ /* 0x000e220000000a00 */
[C---:B------:R-:W-:Y:S01]  /*0110*/  IMAD R14, R8.reuse, 0x3, RZ ;  /* 0x00000003080e7824 */ /* 0x040fe200078e02ff */
[----:B------:R-:W1:Y:S01]  /*0120*/  LDCU UR7, c[0x3][0x54] ;  /* 0x00c00a80ff0777ac */ /* 0x000e620008000800 */
[----:B------:R-:W2:Y:S05]  /*0130*/  LDCU UR10, c[0x3][0x54] ;  /* 0x00c00a80ff0a77ac */ /* 0x000eaa0008000800 */
[----:B------:R-:W3:Y:S01]  /*0140*/  LDC.64 R10, c[0x0][0x3e0] ;  /* 0x0000f800ff0a7b82 */ /* 0x000ee20000000a00 */
[----:B------:R-:W4:Y:S07]  /*0150*/  LDCU UR11, c[0x3][0x54] ;  /* 0x00c00a80ff0b77ac */ /* 0x000f2e0008000800 */
[----:B------:R-:W5:Y:S01]  /*0160*/  LDC R3, c[0x3][0x54] ;  /* 0x00c01500ff037b82 */ /* 0x000f620000000800 */
[----:B0-----:R-:W-:-:S05]  /*0170*/  IMAD.WIDE R12, R8, 0x4, R12 ;  /* 0x00000004080c7825 */ /* 0x001fca00078e020c */
[----:B------:R-:W2:Y:S01]  /*0180*/  LDG.E R15, desc[UR8][R12.64] ;  /* 0x000000080c0f7981 */ /* 0x000ea2000c1e1900 */
[----:B---3--:R-:W-:-:S05]  /*0190*/  IMAD.WIDE R10, R14, 0x4, R10 ;  /* 0x000000040e0a7825 */ /* 0x008fca00078e020a */
[----:B------:R-:W2:Y:S04]  /*01a0*/  LDG.E R4, desc[UR8][R10.64] ;  /* 0x000000080a047981 */ /* 0x000ea8000c1e1900 */
[----:B------:R-:W3:Y:S04]  /*01b0*/  LDG.E R16, desc[UR8][R10.64+0x4] ;  /* 0x000004080a107981 */ /* 0x000ee8000c1e1900 */
[----:B------:R-:W3:Y:S01]  /*01c0*/  LDG.E R18, desc[UR8][R10.64+0x8] ;  /* 0x000008080a127981 */ /* 0x000ee2000c1e1900 */
[----:B-1----:R-:W5:Y:S01]  /*01d0*/  MUFU.RCP R0, UR7 ;  /* 0x0000000700007d08 */ /* 0x002f620008001000 */
[----:B------:R-:W0:Y:S02]  /*01e0*/  LDCU UR7, c[0x3][URZ] ;  /* 0x00c00000ff0777ac */ /* 0x000e240008000800 */
[----:B------:R1:W-:Y:S04]  /*01f0*/  STL.128 [R1+0x460], RZ ;  /* 0x000460ff01007387 */ /* 0x0003e80000100c00 */
[----:B------:R1:W-:Y:S04]  /*0200*/  STL.128 [R1+0x470], RZ ;  /* 0x000470ff01007387 */ /* 0x0003e80000100c00 */
[----:B------:R1:W-:Y:S04]  /*0210*/  STL.128 [R1+0x480], RZ ;  /* 0x000480ff01007387 */ /* 0x0003e80000100c00 */
[----:B------:R1:W-:Y:S04]  /*0220*/  STL.128 [R1+0x490], RZ ;  /* 0x000490ff01007387 */ /* 0x0003e80000100c00 */
[----:B------:R1:W-:Y:S01]  /*0230*/  STL.128 [R1+0x4a0], RZ ;  /* 0x0004a0ff01007387 */ /* 0x0003e20000100c00 */
[----:B-----5:R-:W-:-:S03]  /*0240*/  FFMA R3, R0, -R3, 1 ;  /* 0x3f80000000037423 */ /* 0x020fc60000000803 */
[----:B------:R1:W-:Y:S04]  /*0250*/  STL.128 [R1+0x4b0], RZ ;  /* 0x0004b0ff01007387 */ /* 0x0003e80000100c00 */
        /* <DEDUP_REMOVED lines=58> */
[----:B------:R1:W-:Y:S04]  /*0600*/  STL.128 [R1], RZ ;  /* 0x000000ff01007387 */ /* 0x0003e80000100c00 */
[----:B------:R1:W-:Y:S04]  /*0610*/  STL.128 [R1+0x10], RZ ;  /* 0x000010ff01007387 */ /* 0x0003e80000100c00 */
[----:B------:R1:W-:Y:S04]  /*0620*/  STL.128 [R1+0x20], RZ ;  /* 0x000020ff01007387 */ /* 0x0003e80000100c00 */
[----:B------:R1:W-:Y:S04]  /*0630*/  STL.128 [R1+0x30], RZ ;  /* 0x000030ff01007387 */ /* 0x0003e80000100c00 */
[----:B------:R1:W-:Y:S04]  /*0640*/  STL.128 [R1+0x40], RZ ;  /* 0x000040ff01007387 */ /* 0x0003e80000100c00 */
[----:B------:R1:W-:Y:S04]  /*0650*/  STL.128 [R1+0x50], RZ ;  /* 0x000050ff01007387 */ /* 0x0003e80000100c00 */
[----:B------:R1:W-:Y:S01]  /*0660*/  STL.128 [R1+0x60], RZ ;  /* 0x000060ff01007387 */ /* 0x0003e20000100c00 */
[----:B--2---:R-:W-:-:S03]  /*0670*/  FADD R2, -R15, R4 ;  /* 0x000000040f027221 */ /* 0x004fc60000000100 */
[----:B------:R1:W-:Y:S01]  /*0680*/  STL.128 [R1+0x70], RZ ;  /* 0x000070ff01007387 */ /* 0x0003e20000100c00 */
[----:B0-----:R-:W-:-:S03]  /*0690*/  FADD R27, R2, -UR7 ;  /* 0x80000007021b7e21 */ /* 0x001fc60008000000 */
[----:B------:R1:W-:Y:S04]  /*06a0*/  STL.128 [R1+0x80], RZ ;  /* 0x000080ff01007387 */ /* 0x0003e80000100c00 */
[----:B------:R1:W-:Y:S01]  /*06b0*/  STL.128 [R1+0x90], RZ ;  /* 0x000090ff01007387 */ /* 0x0003e20000100c00 */
[----:B------:R-:W0:Y:S03]  /*06c0*/  FCHK P0, R27, UR10 ;  /* 0x0000000a1b007d02 */ /* 0x000e260008000000 */
        /* <DEDUP_REMOVED lines=37> */
[----:B------:R1:W-:Y:S01]  /*0920*/  STL.128 [R1+0x2f0], RZ ;  /* 0x0002f0ff01007387 */ /* 0x0003e20000100c00 */
[----:B------:R-:W-:-:S04]  /*0930*/  FFMA R57, R0, R3, R0 ;  /* 0x0000000300397223 */ /* 0x000fc80000000000 */
[----:B------:R-:W-:Y:S01]  /*0940*/  FFMA R0, R27, R57, RZ ;  /* 0x000000391b007223 */ /* 0x000fe200000000ff */
[----:B------:R-:W-:Y:S03]  /*0950*/  BSSY.RECONVERGENT B0, `(.L_x_0) ;  /* 0x000000f000007945 */ /* 0x000fe60003800200 */
[----:B----4-:R-:W-:Y:S01]  /*0960*/  FFMA R3, R0, -UR11, R27 ;  /* 0x8000000b00037c23 */ /* 0x010fe2000800001b */
[----:B------:R-:W-:Y:S02]  /*0970*/  HFMA2 R6, -RZ, RZ, 0, 0 ;  /* 0x00000000ff067431 */ /* 0x000fe400000001ff */
[----:B------:R-:W-:Y:S01]  /*0980*/  FADD R5, R15, R4 ;  /* 0x000000040f057221 */ /* 0x000fe20000000000 */
[----:B------:R-:W-:Y:S01]  /*0990*/  IADD3 R9, PT, PT, R1, 0x180, RZ ;  /* 0x0000018001097810 */ /* 0x000fe20007ffe0ff */
[----:B------:R-:W-:Y:S01]  /*09a0*/  FFMA R57, R57, R3, R0 ;  /* 0x0000000339397223 */ /* 0x000fe20000000000 */
[C-C-:B---3--:R-:W-:Y:S01]  /*09b0*/  FADD R3, -R15.reuse, R16.reuse ;  /* 0x000000100f037221 */ /* 0x148fe20000000100 */
[C---:B------:R-:W-:Y:S01]  /*09c0*/  FADD R4, R15.reuse, R16 ;  /* 0x000000100f047221 */ /* 0x040fe20000000000 */
[C-C-:B------:R-:W-:Y:S01]  /*09d0*/  FADD R42, -R15.reuse, R18.reuse ;  /* 0x000000120f2a7221 */ /* 0x140fe20000000100 */
[----:B------:R-:W-:Y:S01]  /*09e0*/  FADD R29, R15, R18 ;  /* 0x000000120f1d7221 */ /* 0x000fe20000000000 */
[----:B01----:R-:W-:Y:S06]  /*09f0*/  @!P0 BRA `(.L_x_1) ;  /* 0x0000000000108947 */ /* 0x003fec0003800000 */
[----:B------:R-:W0:Y:S01]  /*0a00*/  LDCU UR7, c[0x3][0x54] ;  /* 0x00c00a80ff0777ac */ /* 0x000e220008000800 */
[----:B------:R-:W-:Y:S02]  /*0a10*/  MOV R44, 0xa40 ;  /* 0x00000a40002c7802 */ /* 0x000fe40000000f00 */
[----:B0-----:R-:W-:-:S07]  /*0a20*/  MOV R26, UR7 ;  /* 0x00000007001a7c02 */ /* 0x001fce0008000f00 */
[----:B------:R-:W-:Y:S05]  /*0a30*/  CALL.REL.NOINC `($__internal_3_$__cuda_sm3x_div_rn_noftz_f32_slowpath) ;  /* 0x0000020400487944 */ /* 0x000fea0003c00000 */
.L_x_1:
[----:B------:R-:W-:Y:S05]  /*0a40*/  BSYNC.RECONVERGENT B0 ;  /* 0x0000000000007941 */ /* 0x000fea0003800200 */
.L_x_0:
[----:B------:R-:W0:Y:S01]  /*0a50*/  LDC R18, c[0x3][0x54] ;  /* 0x00c01500ff127b82 */ /* 0x000e220000000800 */
[----:B------:R-:W1:Y:S01]  /*0a60*/  LDCU UR7, c[0x3][URZ] ;  /* 0x00c00000ff0777ac */ /* 0x000e620008000800 */
[----:B------:R-:W-:Y:S01]  /*0a70*/  F2I.TRUNC.NTZ R34, R57 ;  /* 0x0000003900227305 */ /* 0x000fe2000020f100 */
[----:B------:R-:W-:Y:S01]  /*0a80*/  BSSY.RECONVERGENT B0, `(.L_x_2) ;  /* 0x000000f000007945 */ /* 0x000fe20003800200 */
[----:B-1----:R-:W-:-:S06]  /*0a90*/  FADD R27, R5, -UR7 ;  /* 0x80000007051b7e21 */ /* 0x002fcc0008000000 */
[----:B0-----:R-:W0:Y:S08]  /*0aa0*/  MUFU.RCP R7, R18 ;  /* 0x0000001200077308 */ /* 0x001e300000001000 */
[----:B------:R-:W1:Y:S01]  /*0ab0*/  FCHK P0, R27, R18 ;  /* 0x000000121b007302 */ /* 0x000e620000000000 */
[----:B0-----:R-:W-:-:S04]  /*0ac0*/  FFMA R0, R7, -R18, 1 ;  /* 0x3f80000007007423 */ /* 0x001fc80000000812 */
[----:B------:R-:W-:-:S04]  /*0ad0*/  FFMA R0, R7, R0, R7 ;  /* 0x0000000007007223 */ /* 0x000fc80000000007 */
[----:B------:R-:W-:-:S04]  /*0ae0*/  FFMA R16, R0, R27, RZ ;  /* 0x0000001b00107223 */ /* 0x000fc800000000ff */
[----:B------:R-:W-:-:S04]  /*0af0*/  FFMA R7, R16, -R18, R27 ;  /* 0x8000001210077223 */ /* 0x000fc8000000001b */
[----:B------:R-:W-:Y:S01]  /*0b00*/  FFMA R25, R0, R7, R16 ;  /* 0x0000000700197223 */ /* 0x000fe20000000010 */
[----:B-1----:R-:W-:Y:S06]  /*0b10*/  @!P0 BRA `(.L_x_3) ;  /* 0x0000000000148947 */ /* 0x002fec0003800000 */
[----:B------:R-:W0:Y:S01]  /*0b20*/  LDCU UR7, c[0x3][0x54] ;  /* 0x00c00a80ff0777ac */ /* 0x000e220008000800 */
[----:B------:R-:W-:Y:S02]  /*0b30*/  MOV R44, 0xb60 ;  /* 0x00000b60002c7802 */ /* 0x000fe40000000f00 */
[----:B0-----:R-:W-:-:S07]  /*0b40*/  MOV R26, UR7 ;  /* 0x00000007001a7c02 */ /* 0x001fce0008000f00 */
[----:B------:R-:W-:Y:S05]  /*0b50*/  CALL.REL.NOINC `($__internal_3_$__cuda_sm3x_div_rn_noftz_f32_slowpath) ;  /* 0x0000020400007944 */ /* 0x000fea0003c00000 */
[----:B------:R-:W-:-:S07]  /*0b60*/  MOV R25, R57 ;  /* 0x0000003900197202 */ /* 0x000fce0000000f00 */
.L_x_3:
[----:B------:R-:W-:Y:S05]  /*0b70*/  BSYNC.RECONVERGENT B0 ;  /* 0x0000000000007941 */ /* 0x000fea0003800200 */
.L_x_2:
        /* <DEDUP_REMOVED lines=17> */
.L_x_5:
[----:B------:R-:W-:Y:S05]  /*0c90*/  BSYNC.RECONVERGENT B0 ;  /* 0x0000000000007941 */ /* 0x000fea0003800200 */
.L_x_4:
        /* <DEDUP_REMOVED lines=18> */
.L_x_7:
[----:B------:R-:W-:Y:S05]  /*0dc0*/  BSYNC.RECONVERGENT B0 ;  /* 0x0000000000007941 */ /* 0x000fea0003800200 */
.L_x_6:
[----:B------:R-:W0:Y:S01]  /*0dd0*/  LDC.64 R58, c[0x3][0x40] ;  /* 0x00c01000ff3a7b82 */ /* 0x000e220000000a00 */
[----:B------:R-:W-:Y:S01]  /*0de0*/  VIADD R34, R34, 0xffffffff ;  /* 0xffffffff22227836 */ /* 0x000fe20000000000 */
[----:B------:R-:W-:Y:S01]  /*0df0*/  UIADD3 UR6, UPT, UPT, UR6, 0x460, URZ ;  /* 0x0000046006067890 */ /* 0x000fe2000fffe0ff */
[----:B------:R-:W-:Y:S01]  /*0e00*/  BSSY.RECONVERGENT B0, `(.L_x_8) ;  /* 0x000029f000007945 */ /* 0x000fe20003800200 */
[----:B------:R-:W-:Y:S01]  /*0e10*/  HFMA2 R30, -RZ, RZ, 0, 0 ;  /* 0x00000000ff1e7431 */ /* 0x000fe200000001ff */
[----:B------:R-:W-:Y:S01]  /*0e20*/  PLOP3.LUT P4, PT, PT, PT, PT, 0x8, 0x80 ;  /* 0x000000000080781c */ /* 0x000fe20003f8e170 */
[----:B------:R-:W-:Y:S01]  /*0e30*/  HFMA2 R28, -RZ, RZ, 0, 0 ;  /* 0x00000000ff1c7431 */ /* 0x000fe200000001ff */
[----:B------:R-:W-:Y:S02]  /*0e40*/  ISETP.GT.AND P0, PT, R34, R25, PT ;  /* 0x000000192200720c */ /* 0x000fe40003f04270 */
[----:B------:R-:W-:Y:S01]  /*0e50*/  MOV R7, RZ ;  /* 0x000000ff00077202 */ /* 0x000fe20000000f00 */
[----:B0-----:R-:W-:-:S10]  /*0e60*/  FMUL R59, R58, R59 ;  /* 0x0000003b3a3b7220 */ /* 0x001fd40000400000 */
[----:B------:R-:W-:Y:S05]  /*0e70*/  @P0 BRA `(.L_x_9) ;  /* 0x00000028005c0947 */ /* 0x000fea0003800000 */
        /* <DEDUP_REMOVED lines=17> */
.L_x_11:
[----:B------:R-:W-:Y:S05]  /*0f90*/  BSYNC.RECONVERGENT B3 ;  /* 0x0000000000037941 */ /* 0x000fea0003800200 */
.L_x_10:
        /* <DEDUP_REMOVED lines=18> */
.L_x_13:
[----:B------:R-:W-:Y:S05]  /*10c0*/  BSYNC.RECONVERGENT B3 ;  /* 0x0000000000037941 */ /* 0x000fea0003800200 */
.L_x_12:
[----:B------:R-:W0:Y:S01]  /*10d0*/  LDC.64 R26, c[0x3][0x18] ;  /* 0x00c00600ff1a7b82 */ /* 0x000e220000000a00 */
[----:B------:R-:W1:Y:S01]  /*10e0*/  F2I.TRUNC.NTZ R0, R0 ;  /* 0x0000000000007305 */ /* 0x000e62000020f100 */
[----:B------:R-:W-:Y:S01]  /*10f0*/  HFMA2 R16, -RZ, RZ, 0, 5.9604644775390625e-08 ;  /* 0x00000001ff107431 */ /* 0x000fe200000001ff */
[----:B------:R-:W-:Y:S01]  /*1100*/  BSSY.RECONVERGENT B4, `(.L_x_14) ;  /* 0x000026c000047945 */ /* 0x000fe20003800200 */
[----:B------:R-:W-:Y:S01]  /*1110*/  IADD3 R33, PT, PT, R33, -0x1, RZ ;  /* 0xffffffff21217810 */ /* 0x000fe20007ffe0ff */
[--C-:B------:R-:W-:Y:S01]  /*1120*/  FADD R38, R2, -R59.reuse ;  /* 0x8000003b02267221 */ /* 0x100fe20000000000 */
[--C-:B------:R-:W-:Y:S01]  /*1130*/  FADD R39, R5, R59.reuse ;  /* 0x0000003b05277221 */ /* 0x100fe20000000000 */
[--C-:B------:R-:W-:Y:S01]  /*1140*/  FADD R40, R3, -R59.reuse ;  /* 0x8000003b03287221 */ /* 0x100fe20000000000 */
[--C-:B------:R-:W-:Y:S01]  /*1150*/  FADD R41, R4, R59.reuse ;  /* 0x0000003b04297221 */ /* 0x100fe20000000000 */
[--C-:B------:R-:W-:Y:S01]  /*1160*/  FADD R43, R42, -R59.reuse ;  /* 0x8000003b2a2b7221 */ /* 0x100fe20000000000 */
[----:B------:R-:W-:Y:S01]  /*1170*/  FADD R44, R29, R59 ;  /* 0x0000003b1d2c7221 */ /* 0x000fe20000000000 */
[----:B------:R-:W-:Y:S01]  /*1180*/  PRMT R17, RZ, 0x7610, R17 ;  /* 0x00007610ff117816 */ /* 0x000fe20000000011 */
[----:B------:R-:W-:Y:S01]  /*1190*/  IMAD.MOV.U32 R6, RZ, RZ, RZ ;  /* 0x000000ffff067224 */ /* 0x000fe200078e00ff */
[----:B------:R-:W-:-:S02]  /*11a0*/  MOV R45, RZ ;  /* 0x000000ff002d7202 */ /* 0x000fc40000000f00 */
[----:B-1----:R-:W-:Y:S01]  /*11b0*/  IADD3 R46, PT, PT, R0, -0x1, RZ ;  /* 0xffffffff002e7810 */ /* 0x002fe20007ffe0ff */
[----:B0-----:R-:W-:-:S07]  /*11c0*/  IMAD.WIDE.U32 R26, R26, R27, RZ ;  /* 0x0000001b1a1a7225 */ /* 0x001fce00078e00ff */
.L_x_74:
[----:B------:R-:W-:Y:S01]  /*11d0*/  ISETP.GT.AND P0, PT, R46, R31, PT ;  /* 0x0000001f2e00720c */ /* 0x000fe20003f04270 */
[----:B------:R-:W-:-:S12]  /*11e0*/  BSSY.RECONVERGENT B3, `(.L_x_15) ;  /* 0x000025a000037945 */ /* 0x000fd80003800200 */
[----:B01----:R-:W-:Y:S05]  /*11f0*/  @P0 BRA `(.L_x_16) ;  /* 0x0000002400600947 */ /* 0x003fea0003800000 */
[----:B------:R-:W-:Y:S01]  /*1200*/  HFMA2 R35, -RZ, RZ, 0, 0 ;  /* 0x00000000ff237431 */ /* 0x000fe200000001ff */
[----:B------:R-:W-:-:S07]  /*1210*/  MOV R47, R46 ;  /* 0x0000002e002f7202 */ /* 0x000fce0000000f00 */
.L_x_73:
[----:B------:R-:W-:Y:S01]  /*1220*/  ISETP.GT.AND P0, PT, R33, R32, PT ;  /* 0x000000202100720c */ /* 0x000fe20003f04270 */
[----:B------:R-:W-:-:S12]  /*1230*/  BSSY.RECONVERGENT B2, `(.L_x_17) ;  /* 0x0000251000027945 */ /* 0x000fd80003800200 */
[----:B01----:R-:W-:Y:S05]  /*1240*/  @P0 BRA `(.L_x_18) ;  /* 0x00000024003c0947 */ /* 0x003fea0003800000 */
[----:B------:R-:W0:Y:S01]  /*1250*/  LDCU UR7, c[0x3][0x28] ;  /* 0x00c00500ff0777ac */ /* 0x000e220008000800 */
[----:B------:R-:W-:Y:S01]  /*1260*/  LOP3.LUT R0, R47, R34, RZ, 0xfc, !PT ;  /* 0x000000222f007212 */ /* 0x000fe200078efcff */
[----:B------:R-:W1:Y:S01]  /*1270*/  LDCU.64 UR10, c[0x3][0x18] ;  /* 0x00c00300ff0a77ac */ /* 0x000e620008000a00 */
[----:B0-----:R-:W-:-:S04]  /*1280*/  UISETP.NE.U32.AND UP0, UPT, UR7, URZ, UPT ;  /* 0x000000ff0700728c */ /* 0x001fc8000bf05070 */
[----:B------:R-:W-:Y:S01]  /*1290*/  UISETP.NE.AND.EX UP0, UPT, URZ, URZ, UPT, UP0 ;  /* 0x000000ffff00728c */ /* 0x000fe2000bf05300 */
[----:B-1----:R-:W-:-:S04]  /*12a0*/  ISETP.GE.U32.AND P0, PT, R47, UR11, PT ;  /* 0x0000000b2f007c0c */ /* 0x002fc8000bf06070 */
[----:B------:R-:W-:-:S04]  /*12b0*/  ISETP.LT.U32.AND P0, PT, R34, UR10, !P0 ;  /* 0x0000000a22007c0c */ /* 0x000fc8000c701070 */
[----:B------:R-:W-:Y:S01]  /*12c0*/  ISETP.GT.AND P0, PT, R0, -0x1, P0 ;  /* 0xffffffff0000780c */ /* 0x000fe20000704270 */
[----:B------:R-:W-:-:S12]  /*12d0*/  BRA.U !UP0, `(.L_x_19) ;  /* 0x0000001508dc7547 */ /* 0x000fd8000b800000 */
[----:B------:R-:W-:Y:S01]  /*12e0*/  IMAD.WIDE.U32 R36, R47, UR10, R34 ;  /* 0x0000000a2f247c25 */ /* 0x000fe2000f8e0022 */
[----:B------:R-:W-:-:S07]  /*12f0*/  MOV R49, R33 ;  /* 0x0000002100317202 */ /* 0x000fce0000000f00 */
.L_x_53:
[----:B0-----:R-:W0:Y:S01]  /*1300*/  LDCU UR7, c[0x3][0x20] ;  /* 0x00c00400ff0777ac */ /* 0x001e220008000800 */
[C---:B------:R-:W-:Y:S01]  /*1310*/  ISETP.LT.OR P1, PT, R49.reuse, RZ, !P0 ;  /* 0x000000ff3100720c */ /* 0x040fe20004721670 */
[----:B------:R-:W-:Y:S03]  /*1320*/  BSSY.RECONVERGENT B1, `(.L_x_20) ;  /* 0x000016e000017945 */ /* 0x000fe60003800200 */
[----:B0-----:R-:W-:-:S13]  /*1330*/  ISETP.GE.U32.OR P1, PT, R49, UR7, P1 ;  /* 0x0000000731007c0c */ /* 0x001fda0008f26470 */
[----:B-1----:R-:W-:Y:S05]  /*1340*/  @P1 BRA `(.L_x_21) ;  /* 0x0000001400ac1947 */ /* 0x002fea0003800000 */
[-C--:B------:R-:W-:Y:S02]  /*1350*/  IMAD R19, R27, R49.reuse, RZ ;  /* 0x000000311b137224 */ /* 0x080fe400078e02ff */
[----:B------:R-:W-:Y:S02]  /*1360*/  HFMA2 R57, -RZ, RZ, 0, 0 ;  /* 0x00000000ff397431 */ /* 0x000fe400000001ff */
[----:B------:R-:W-:Y:S01]  /*1370*/  IMAD.WIDE.U32 R20, R26, R49, R36 ;  /* 0x000000311a147225 */ /* 0x000fe200078e0024 */
[----:B------:R-:W-:Y:S01]  /*1380*/  BSSY.RECONVERGENT B5, `(.L_x_22) ;  /* 0x0000013000057945 */ /* 0x000fe20003800200 */
[----:B------:R-:W-:Y:S02]  /*1390*/  PRMT R48, R17, 0x7610, R48 ;  /* 0x0000761011307816 */ /* 0x000fe40000000030 */
[----:B------:R-:W-:Y:S02]  /*13a0*/  MOV R22, RZ ;  /* 0x000000ff00167202 */ /* 0x000fe40000000f00 */
[----:B------:R-:W-:-:S07]  /*13b0*/  IADD3 R23, PT, PT, R21, R19, RZ ;  /* 0x0000001315177210 */ /* 0x000fce0007ffe0ff */
.L_x_24:
[----:B------:R-:W0:Y:S02]  /*13c0*/  LDCU.64 UR10, c[0x0][0x3b0] ;  /* 0x00007600ff0a77ac */ /* 0x000e240008000a00 */
[----:B0-----:R-:W-:-:S04]  /*13d0*/  LEA R18, P1, R57, UR10, 0x3 ;  /* 0x0000000a39127c11 */ /* 0x001fc8000f8218ff */
[----:B------:R-:W-:-:S06]  /*13e0*/  LEA.HI.X R19, R57, UR11, R22, 0x3, P1 ;  /* 0x0000000b39137c11 */ /* 0x000fcc00088f1c16 */
[----:B------:R-:W2:Y:S02]  /*13f0*/  LDG.E.64 R18, desc[UR8][R18.64] ;  /* 0x0000000812127981 */ /* 0x000ea4000c1e1b00 */
[----:B--2---:R-:W-:-:S04]  /*1400*/  ISETP.NE.U32.AND P1, PT, R18, R20, PT ;  /* 0x000000141200720c */ /* 0x004fc80003f25070 */
[----:B------:R-:W-:-:S13]  /*1410*/  ISETP.NE.AND.EX P1, PT, R19, R23, PT, P1 ;  /* 0x000000171300720c */ /* 0x000fda0003f25310 */
[----:B------:R-:W-:Y:S05]  /*1420*/  @!P1 BRA `(.L_x_23) ;  /* 0x0000000000209947 */ /* 0x000fea0003800000 */
[----:B------:R-:W0:Y:S01]  /*1430*/  LDCU UR7, c[0x3][0x28] ;  /* 0x00c00500ff0777ac */ /* 0x000e220008000800 */
[----:B------:R-:W-:-:S04]  /*1440*/  IADD3 R57, P1, PT, R57, 0x1, RZ ;  /* 0x0000000139397810 */ /* 0x000fc80007f3e0ff */
[----:B------:R-:W-:Y:S02]  /*1450*/  IADD3.X R22, PT, PT, RZ, R22, RZ, P1, !PT ;  /* 0x00000016ff167210 */ /* 0x000fe40000ffe4ff */
[----:B0-----:R-:W-:-:S04]  /*1460*/  ISETP.NE.U32.AND P1, PT, R57, UR7, PT ;  /* 0x0000000739007c0c */ /* 0x001fc8000bf25070 */
[----:B------:R-:W-:-:S13]  /*1470*/  ISETP.NE.AND.EX P1, PT, R22, RZ, PT, P1 ;  /* 0x000000ff1600720c */ /* 0x000fda0003f25310 */
[----:B------:R-:W-:Y:S05]  /*1480*/  @P1 BRA `(.L_x_24) ;  /* 0xfffffffc00cc1947 */ /* 0x000fea000383ffff */
[----:B------:R-:W-:Y:S01]  /*1490*/  MOV R57, 0xffffffff ;  /* 0xffffffff00397802 */ /* 0x000fe20000000f00 */
[----:B------:R-:W-:-:S07]  /*14a0*/  IMAD.MOV.U32 R22, RZ, RZ, -0x1 ;  /* 0xffffffffff167424 */ /* 0x000fce00078e00ff */
.L_x_23:
[----:B------:R-:W-:Y:S05]  /*14b0*/  BSYNC.RECONVERGENT B5 ;  /* 0x0000000000057941 */ /* 0x000fea0003800200 */
.L_x_22:
[----:B------:R-:W0:Y:S01]  /*14c0*/  LDCU UR7, c[0x3][0x30] ;  /* 0x00c00600ff0777ac */ /* 0x000e220008000800 */
[----:B------:R-:W-:Y:S02]  /*14d0*/  MOV R0, 0xffffffff ;  /* 0xffffffff00007802 */ /* 0x000fe40000000f00 */
[----:B------:R-:W-:Y:S01]  /*14e0*/  MOV R17, 0xffffffff ;  /* 0xffffffff00117802 */ /* 0x000fe20000000f00 */
[----:B0-----:R-:W-:-:S04]  /*14f0*/  UISETP.NE.U32.AND UP0, UPT, UR7, URZ, UPT ;  /* 0x000000ff0700728c */ /* 0x001fc8000bf05070 */
[----:B------:R-:W-:-:S09]  /*1500*/  UISETP.NE.AND.EX UP0, UPT, URZ, URZ, UPT, UP0 ;  /* 0x000000ffff00728c */ /* 0x000fd2000bf05300 */
[----:B------:R-:W-:Y:S05]  /*1510*/  BRA.U !UP0, `(.L_x_25) ;  /* 0x00000001084c7547 */ /* 0x000fea000b800000 */
[----:B------:R-:W-:Y:S01]  /*1520*/  HFMA2 R0, -RZ, RZ, 0, 0 ;  /* 0x00000000ff007431 */ /* 0x000fe200000001ff */
[----:B------:R-:W-:Y:S01]  /*1530*/  BSSY.RECONVERGENT B5, `(.L_x_25) ;  /* 0x0000011000057945 */ /* 0x000fe20003800200 */
[----:B------:R-:W-:-:S07]  /*1540*/  MOV R17, RZ ;  /* 0x000000ff00117202 */ /* 0x000fce0000000f00 */
.L_x_27:
        /* <DEDUP_REMOVED lines=13> */
[----:B------:R-:W-:Y:S02]  /*1620*/  MOV R0, 0xffffffff ;  /* 0xffffffff00007802 */ /* 0x000fe40000000f00 */
[----:B------:R-:W-:-:S07]  /*1630*/  MOV R17, 0xffffffff ;  /* 0xffffffff00117802 */ /* 0x000fce0000000f00 */
.L_x_26:
[----:B------:R-:W-:Y:S05]  /*1640*/  BSYNC.RECONVERGENT B5 ;  /* 0x0000000000057941 */ /* 0x000fea0003800200 */
.L_x_25:
[----:B------:R-:W-:Y:S01]  /*1650*/  ISETP.NE.U32.AND P1, PT, R0, -0x1, PT ;  /* 0xffffffff0000780c */ /* 0x000fe20003f25070 */
[----:B------:R-:W-:Y:S01]  /*1660*/  BSSY.RECONVERGENT B5, `(.L_x_28) ;  /* 0x0000075000057945 */ /* 0x000fe20003800200 */
[----:B------:R-:W-:Y:S02]  /*1670*/  ISETP.GE.U32.AND P2, PT, R57, R0, PT ;  /* 0x000000003900720c */ /* 0x000fe40003f46070 */
[----:B------:R-:W-:-:S04]  /*1680*/  ISETP.NE.AND.EX P1, PT, R17, -0x1, PT, P1 ;  /* 0xffffffff1100780c */ /* 0x000fc80003f25310 */
[----:B------:R-:W-:-:S13]  /*1690*/  ISETP.GE.U32.OR.EX P1, PT, R22, R17, !P1, P2 ;  /* 0x000000111600720c */ /* 0x000fda0004f26520 */
[----:B------:R-:W-:Y:S05]  /*16a0*/  @P1 BRA `(.L_x_29) ;  /* 0x0000000400c01947 */ /* 0x000fea0003800000 */
[CC--:B------:R-:W-:Y:S01]  /*16b0*/  IADD3 R56, P3, PT, R0.reuse, -R57.reuse, RZ ;  /* 0x8000003900387210 */ /* 0x0c0fe20007f7e0ff */
[----:B------:R-:W-:Y:S01]  /*16c0*/  BSSY.RECONVERGENT B6, `(.L_x_30) ;  /* 0x0000039000067945 */ /* 0x000fe20003800200 */
[----:B------:R-:W-:Y:S02]  /*16d0*/  IADD3 R0, P2, PT, -R0, R57, RZ ;  /* 0x0000003900007210 */ /* 0x000fe40007f5e1ff */
[----:B------:R-:W-:Y:S02]  /*16e0*/  LOP3.LUT R60, R56, 0x7, RZ, 0xc0, !PT ;  /* 0x00000007383c7812 */ /* 0x000fe400078ec0ff */
[----:B------:R-:W-:Y:S02]  /*16f0*/  ISETP.GT.U32.AND P1, PT, R0, -0x8, PT ;  /* 0xfffffff80000780c */ /* 0x000fe40003f24070 */
[----:B------:R-:W-:Y:S02]  /*1700*/  IADD3.X R0, PT, PT, ~R17, R22, RZ, P2, !PT ;  /* 0x0000001611007210 */ /* 0x000fe400017fe5ff */
[----:B------:R-:W-:-:S02]  /*1710*/  ISETP.NE.U32.AND P2, PT, R60, RZ, PT ;  /* 0x000000ff3c00720c */ /* 0x000fc40003f45070 */
[----:B------:R-:W-:Y:S02]  /*1720*/  ISETP.GT.U32.AND.EX P1, PT, R0, -0x1, PT, P1 ;  /* 0xffffffff0000780c */ /* 0x000fe40003f24110 */
[----:B------:R-:W-:Y:S02]  /*1730*/  ISETP.NE.AND.EX P2, PT, RZ, RZ, PT, P2 ;  /* 0x000000ffff00720c */ /* 0x000fe40003f45320 */
[----:B------:R-:W-:-:S09]  /*1740*/  IADD3.X R58, PT, PT, R17, ~R22, RZ, P3, !PT ;  /* 0x80000016113a7210 */ /* 0x000fd20001ffe4ff */
[----:B------:R-:W-:Y:S05]  /*1750*/  @P1 BRA `(.L_x_31) ;  /* 0x0000000000bc1947 */ /* 0x000fea0003800000 */
[----:B------:R-:W-:Y:S02]  /*1760*/  LOP3.LUT R61, R56, 0xfffffff8, RZ, 0xc0, !PT ;  /* 0xfffffff8383d7812 */ /* 0x000fe400078ec0ff */
[----:B------:R-:W-:-:S07]  /*1770*/  CS2R R54, SRZ ;  /* 0x0000000000367805 */ /* 0x000fce000001ff00 */
.L_x_32:
[C---:B------:R-:W-:Y:S01]  /*1780*/  VIADD R0, R48.reuse, 0x1 ;  /* 0x0000000130007836 */ /* 0x040fe20000000000 */
[C---:B------:R-:W-:Y:S01]  /*1790*/  IADD3 R18, PT, PT, R48.reuse, 0x2, RZ ;  /* 0x0000000230127810 */ /* 0x040fe20007ffe0ff */
[C---:B------:R-:W-:Y:S01]  /*17a0*/  VIADD R52, R48.reuse, 0x6 ;  /* 0x0000000630347836 */ /* 0x040fe20000000000 */
[----:B------:R-:W-:Y:S02]  /*17b0*/  LOP3.LUT R17, R48, 0xff, RZ, 0xc0, !PT ;  /* 0x000000ff30117812 */ /* 0x000fe400078ec0ff */
[----:B------:R-:W-:Y:S02]  /*17c0*/  LOP3.LUT R20, R18, 0xff, RZ, 0xc0, !PT ;  /* 0x000000ff12147812 */ /* 0x000fe400078ec0ff */
[----:B------:R-:W-:Y:S02]  /*17d0*/  LOP3.LUT R19, R0, 0xff, RZ, 0xc0, !PT ;  /* 0x000000ff00137812 */ /* 0x000fe400078ec0ff */
[----:B------:R-:W-:Y:S02]  /*17e0*/  LEA R17, R17, UR6, 0x2 ;  /* 0x0000000611117c11 */ /* 0x000fe4000f8e10ff */
[----:B------:R-:W-:-:S02]  /*17f0*/  LEA R21, R20, UR6, 0x2 ;  /* 0x0000000614157c11 */ /* 0x000fc4000f8e10ff */
[----:B------:R-:W-:Y:S01]  /*1800*/  IADD3 R0, PT, PT, R57, 0x1, RZ ;  /* 0x0000000139007810 */ /* 0x000fe20007ffe0ff */
[----:B------:R0:W-:Y:S01]  /*1810*/  STL [R17], R57 ;  /* 0x0000003911007387 */ /* 0x0001e20000100800 */
[----:B------:R-:W-:Y:S02]  /*1820*/  LEA R19, R19, UR6, 0x2 ;  /* 0x0000000613137c11 */ /* 0x000fe4000f8e10ff */
[C---:B------:R-:W-:Y:S02]  /*1830*/  IADD3 R20, PT, PT, R48.reuse, 0x3, RZ ;  /* 0x0000000330147810 */ /* 0x040fe40007ffe0ff */
[----:B------:R-:W-:Y:S01]  /*1840*/  IADD3 R18, PT, PT, R57, 0x2, RZ ;  /* 0x0000000239127810 */ /* 0x000fe20007ffe0ff */
[----:B------:R-:W-:Y:S01]  /*1850*/  STL [R19], R0 ;  /* 0x0000000013007387 */ /* 0x000fe20000100800 */
[C---:B------:R-:W-:Y:S02]  /*1860*/  IADD3 R23, PT, PT, R48.reuse, 0x4, RZ ;  /* 0x0000000430177810 */ /* 0x040fe40007ffe0ff */
[C---:B------:R-:W-:Y:S01]  /*1870*/  IADD3 R50, PT, PT, R48.reuse, 0x5, RZ ;  /* 0x0000000530327810 */ /* 0x040fe20007ffe0ff */
[----:B------:R1:W-:Y:S01]  /*1880*/  STL [R21], R18 ;  /* 0x0000001215007387 */ /* 0x0003e20000100800 */
[----:B0-----:R-:W-:-:S02]  /*1890*/  IADD3 R17, PT, PT, R48, 0x7, RZ ;  /* 0x0000000730117810 */ /* 0x001fc40007ffe0ff */
[----:B------:R-:W-:Y:S02]  /*18a0*/  LOP3.LUT R20, R20, 0xff, RZ, 0xc0, !PT ;  /* 0x000000ff14147812 */ /* 0x000fe400078ec0ff */
[----:B------:R-:W-:Y:S02]  /*18b0*/  LOP3.LUT R23, R23, 0xff, RZ, 0xc0, !PT ;  /* 0x000000ff17177812 */ /* 0x000fe400078ec0ff */
[----:B------:R-:W-:Y:S02]  /*18c0*/  LOP3.LUT R50, R50, 0xff, RZ, 0xc0, !PT ;  /* 0x000000ff32327812 */ /* 0x000fe400078ec0ff */
[----:B------:R-:W-:Y:S02]  /*18d0*/  LOP3.LUT R52, R52, 0xff, RZ, 0xc0, !PT ;  /* 0x000000ff34347812 */ /* 0x000fe400078ec0ff */
[----:B-1----:R-:W-:Y:S02]  /*18e0*/  LOP3.LUT R18, R17, 0xff, RZ, 0xc0, !PT ;  /* 0x000000ff11127812 */ /* 0x002fe400078ec0ff */
[----:B------:R-:W-:-:S02]  /*18f0*/  IADD3 R22, PT, PT, R57, 0x3, RZ ;  /* 0x0000000339167810 */ /* 0x000fc40007ffe0ff */
[----:B------:R-:W-:Y:S02]  /*1900*/  LEA R17, R20, UR6, 0x2 ;  /* 0x0000000614117c11 */ /* 0x000fe4000f8e10ff */
[----:B------:R-:W-:Y:S02]  /*1910*/  IADD3 R24, PT, PT, R57, 0x4, RZ ;  /* 0x0000000439187810 */ /* 0x000fe40007ffe0ff */
[----:B------:R-:W-:Y:S01]  /*1920*/  LEA R23, R23, UR6, 0x2 ;  /* 0x0000000617177c11 */ /* 0x000fe2000f8e10ff */
[----:B------:R0:W-:Y:S01]  /*1930*/  STL [R17], R22 ;  /* 0x0000001611007387 */ /* 0x0001e20000100800 */
[C---:B------:R-:W-:Y:S02]  /*1940*/  IADD3 R51, PT, PT, R57.reuse, 0x5, RZ ;  /* 0x0000000539337810 */ /* 0x040fe40007ffe0ff */
[----:B------:R-:W-:Y:S01]  /*1950*/  LEA R50, R50, UR6, 0x2 ;  /* 0x0000000632327c11 */ /* 0x000fe2000f8e10ff */
[----:B------:R0:W-:Y:S01]  /*1960*/  STL [R23], R24 ;  /* 0x0000001817007387 */ /* 0x0001e20000100800 */
[----:B------:R-:W-:-:S02]  /*1970*/  IADD3 R53, PT, PT, R57, 0x6, RZ ;  /* 0x0000000639357810 */ /* 0x000fc40007ffe0ff */
[----:B------:R-:W-:Y:S01]  /*1980*/  LEA R52, R52, UR6, 0x2 ;  /* 0x0000000634347c11 */ /* 0x000fe2000f8e10ff */
[----:B------:R0:W-:Y:S01]  /*1990*/  STL [R50], R51 ;  /* 0x0000003332007387 */ /* 0x0001e20000100800 */
[----:B------:R-:W-:Y:S02]  /*19a0*/  IADD3 R0, PT, PT, R57, 0x7, RZ ;  /* 0x0000000739007810 */ /* 0x000fe40007ffe0ff */
[----:B------:R-:W-:Y:S01]  /*19b0*/  LEA R19, R18, UR6, 0x2 ;  /* 0x0000000612137c11 */ /* 0x000fe2000f8e10ff */
[----:B------:R0:W-:Y:S01]  /*19c0*/  STL [R52], R53 ;  /* 0x0000003534007387 */ /* 0x0001e20000100800 */
[----:B------:R-:W-:Y:S02]  /*19d0*/  IADD3 R54, P1, PT, R54, 0x8, RZ ;  /* 0x0000000836367810 */ /* 0x000fe40007f3e0ff */
[----:B------:R-:W-:Y:S01]  /*19e0*/  IADD3 R48, PT, PT, R48, 0x8, RZ ;  /* 0x0000000830307810 */ /* 0x000fe20007ffe0ff */
[----:B------:R0:W-:Y:S01]  /*19f0*/  STL [R19], R0 ;  /* 0x0000000013007387 */ /* 0x0001e20000100800 */
[----:B------:R-:W-:-:S02]  /*1a00*/  IADD3.X R55, PT, PT, RZ, R55, RZ, P1, !PT ;  /* 0x00000037ff377210 */ /* 0x000fc40000ffe4ff */
[----:B------:R-:W-:Y:S02]  /*1a10*/  ISETP.NE.U32.AND P1, PT, R54, R61, PT ;  /* 0x0000003d3600720c */ /* 0x000fe40003f25070 */
[----:B------:R-:W-:Y:S02]  /*1a20*/  IADD3 R57, PT, PT, R57, 0x8, RZ ;  /* 0x0000000839397810 */ /* 0x000fe40007ffe0ff */
[----:B------:R-:W-:-:S13]  /*1a30*/  ISETP.NE.AND.EX P1, PT, R55, R58, PT, P1 ;  /* 0x0000003a3700720c */ /* 0x000fda0003f25310 */
[----:B0-----:R-:W-:Y:S05]  /*1a40*/  @P1 BRA `(.L_x_32) ;  /* 0xfffffffc004c1947 */ /* 0x001fea000383ffff */
.L_x_31:
[----:B------:R-:W-:Y:S05]  /*1a50*/  BSYNC.RECONVERGENT B6 ;  /* 0x0000000000067941 */ /* 0x000fea0003800200 */
.L_x_30:
[----:B------:R-:W-:Y:S05]  /*1a60*/  @!P2 BRA `(.L_x_29) ;  /* 0x0000000000d0a947 */ /* 0x000fea0003800000 */
[----:B------:R-:W-:Y:S01]  /*1a70*/  ISETP.GE.U32.AND P1, PT, R60, 0x4, PT ;  /* 0x000000043c00780c */ /* 0x000fe20003f26070 */
[----:B------:R-:W-:Y:S01]  /*1a80*/  BSSY.RECONVERGENT B6, `(.L_x_33) ;  /* 0x000001a000067945 */ /* 0x000fe20003800200 */
[----:B------:R-:W-:Y:S02]  /*1a90*/  LOP3.LUT R50, R56, 0x3, RZ, 0xc0, !PT ;  /* 0x0000000338327812 */ /* 0x000fe400078ec0ff */
[----:B------:R-:W-:Y:S02]  /*1aa0*/  ISETP.GE.U32.AND.EX P1, PT, RZ, RZ, PT, P1 ;  /* 0x000000ffff00720c */ /* 0x000fe40003f26110 */
[----:B------:R-:W-:-:S04]  /*1ab0*/  ISETP.NE.U32.AND P2, PT, R50, RZ, PT ;  /* 0x000000ff3200720c */ /* 0x000fc80003f45070 */
[----:B------:R-:W-:-:S07]  /*1ac0*/  ISETP.NE.AND.EX P2, PT, RZ, RZ, PT, P2 ;  /* 0x000000ffff00720c */ /* 0x000fce0003f45320 */
[----:B------:R-:W-:Y:S06]  /*1ad0*/  @!P1 BRA `(.L_x_34) ;  /* 0x0000000000509947 */ /* 0x000fec0003800000 */
[C---:B------:R-:W-:Y:S01]  /*1ae0*/  IADD3 R0, PT, PT, R48.reuse, 0x1, RZ ;  /* 0x0000000130007810 */ /* 0x040fe20007ffe0ff */
[----:B------:R-:W-:Y:S01]  /*1af0*/  VIADD R20, R57, 0x2 ;  /* 0x0000000239147836 */ /* 0x000fe20000000000 */
[C---:B------:R-:W-:Y:S02]  /*1b00*/  IADD3 R19, PT, PT, R48.reuse, 0x2, RZ ;  /* 0x0000000230137810 */ /* 0x040fe40007ffe0ff */
[C---:B------:R-:W-:Y:S02]  /*1b10*/  IADD3 R21, PT, PT, R48.reuse, 0x3, RZ ;  /* 0x0000000330157810 */ /* 0x040fe40007ffe0ff */
[----:B------:R-:W-:Y:S02]  /*1b20*/  LOP3.LUT R17, R48, 0xff, RZ, 0xc0, !PT ;  /* 0x000000ff30117812 */ /* 0x000fe400078ec0ff */
[----:B------:R-:W-:Y:S02]  /*1b30*/  LOP3.LUT R0, R0, 0xff, RZ, 0xc0, !PT ;  /* 0x000000ff00007812 */ /* 0x000fe400078ec0ff */
[----:B------:R-:W-:-:S02]  /*1b40*/  LOP3.LUT R22, R19, 0xff, RZ, 0xc0, !PT ;  /* 0x000000ff13167812 */ /* 0x000fc400078ec0ff */
[----:B------:R-:W-:Y:S02]  /*1b50*/  LOP3.LUT R24, R21, 0xff, RZ, 0xc0, !PT ;  /* 0x000000ff15187812 */ /* 0x000fe400078ec0ff */
[----:B------:R-:W-:Y:S02]  /*1b60*/  LEA R17, R17, UR6, 0x2 ;  /* 0x0000000611117c11 */ /* 0x000fe4000f8e10ff */
[C---:B------:R-:W-:Y:S02]  /*1b70*/  IADD3 R18, PT, PT, R57.reuse, 0x1, RZ ;  /* 0x0000000139127810 */ /* 0x040fe40007ffe0ff */
[----:B------:R-:W-:Y:S01]  /*1b80*/  LEA R19, R0, UR6, 0x2 ;  /* 0x0000000600137c11 */ /* 0x000fe2000f8e10ff */
[----:B------:R0:W-:Y:S01]  /*1b90*/  STL [R17], R57 ;  /* 0x0000003911007387 */ /* 0x0001e20000100800 */
[----:B------:R-:W-:Y:S02]  /*1ba0*/  LEA R21, R22, UR6, 0x2 ;  /* 0x0000000616157c11 */ /* 0x000fe4000f8e10ff */
[----:B------:R-:W-:Y:S01]  /*1bb0*/  IADD3 R23, PT, PT, R57, 0x3, RZ ;  /* 0x0000000339177810 */ /* 0x000fe20007ffe0ff */
[----:B------:R1:W-:Y:S01]  /*1bc0*/  STL [R19], R18 ;  /* 0x0000001213007387 */ /* 0x0003e20000100800 */
[----:B------:R-:W-:-:S02]  /*1bd0*/  LEA R24, R24, UR6, 0x2 ;  /* 0x0000000618187c11 */ /* 0x000fc4000f8e10ff */
[----:B------:R-:W-:Y:S01]  /*1be0*/  IADD3 R48, PT, PT, R48, 0x4, RZ ;  /* 0x0000000430307810 */ /* 0x000fe20007ffe0ff */
[----:B------:R1:W-:Y:S01]  /*1bf0*/  STL [R21], R20 ;  /* 0x0000001415007387 */ /* 0x0003e20000100800 */
[----:B0-----:R-:W-:-:S03]  /*1c00*/  IADD3 R57, PT, PT, R57, 0x4, RZ ;  /* 0x0000000439397810 */ /* 0x001fc60007ffe0ff */
[----:B------:R1:W-:Y:S04]  /*1c10*/  STL [R24], R23 ;  /* 0x0000001718007387 */ /* 0x0003e80000100800 */
.L_x_34:
[----:B------:R-:W-:Y:S05]  /*1c20*/  BSYNC.RECONVERGENT B6 ;  /* 0x0000000000067941 */ /* 0x000fea0003800200 */
.L_x_33:
[----:B------:R-:W-:Y:S05]  /*1c30*/  @!P2 BRA `(.L_x_29) ;  /* 0x00000000005ca947 */ /* 0x000fea0003800000 */
[----:B------:R-:W-:Y:S01]  /*1c40*/  ISETP.NE.U32.AND P1, PT, R50, 0x1, PT ;  /* 0x000000013200780c */ /* 0x000fe20003f25070 */
[----:B------:R-:W-:Y:S01]  /*1c50*/  BSSY.RECONVERGENT B6, `(.L_x_35) ;  /* 0x0000010000067945 */ /* 0x000fe20003800200 */
[----:B------:R-:W-:Y:S02]  /*1c60*/  LOP3.LUT R0, R56, 0x1, RZ, 0xc0, !PT ;  /* 0x0000000138007812 */ /* 0x000fe400078ec0ff */
[----:B------:R-:W-:Y:S02]  /*1c70*/  ISETP.NE.AND.EX P1, PT, RZ, RZ, PT, P1 ;  /* 0x000000ffff00720c */ /* 0x000fe40003f25310 */
[----:B------:R-:W-:-:S04]  /*1c80*/  ISETP.NE.U32.AND P2, PT, R0, 0x1, PT ;  /* 0x000000010000780c */ /* 0x000fc80003f45070 */
[----:B------:R-:W-:-:S07]  /*1c90*/  ISETP.NE.U32.AND.EX P2, PT, RZ, RZ, PT, P2 ;  /* 0x000000ffff00720c */ /* 0x000fce0003f45120 */
[----:B------:R-:W-:Y:S06]  /*1ca0*/  @!P1 BRA `(.L_x_36) ;  /* 0x0000000000289947 */ /* 0x000fec0003800000 */
[C---:B------:R-:W-:Y:S02]  /*1cb0*/  IADD3 R0, PT, PT, R48.reuse, 0x1, RZ ;  /* 0x0000000130007810 */ /* 0x040fe40007ffe0ff */
[----:B------:R-:W-:Y:S02]  /*1cc0*/  LOP3.LUT R17, R48, 0xff, RZ, 0xc0, !PT ;  /* 0x000000ff30117812 */ /* 0x000fe400078ec0ff */
[----:B-1----:R-:W-:Y:S02]  /*1cd0*/  LOP3.LUT R19, R0, 0xff, RZ, 0xc0, !PT ;  /* 0x000000ff00137812 */ /* 0x002fe400078ec0ff */
[----:B------:R-:W-:Y:S02]  /*1ce0*/  LEA R0, R17, UR6, 0x2 ;  /* 0x0000000611007c11 */ /* 0x000fe4000f8e10ff */
[----:B------:R-:W-:Y:S02]  /*1cf0*/  IADD3 R18, PT, PT, R57, 0x1, RZ ;  /* 0x0000000139127810 */ /* 0x000fe40007ffe0ff */
[----:B------:R-:W-:Y:S01]  /*1d00*/  LEA R19, R19, UR6, 0x2 ;  /* 0x0000000613137c11 */ /* 0x000fe2000f8e10ff */
[----:B------:R0:W-:Y:S01]  /*1d10*/  STL [R0], R57 ;  /* 0x0000003900007387 */ /* 0x0001e20000100800 */
[----:B------:R-:W-:-:S03]  /*1d20*/  IADD3 R48, PT, PT, R48, 0x2, RZ ;  /* 0x0000000230307810 */ /* 0x000fc60007ffe0ff */
[----:B------:R2:W-:Y:S01]  /*1d30*/  STL [R19], R18 ;  /* 0x0000001213007387 */ /* 0x0005e20000100800 */
[----:B0-----:R-:W-:-:S07]  /*1d40*/  IADD3 R57, PT, PT, R57, 0x2, RZ ;  /* 0x0000000239397810 */ /* 0x001fce0007ffe0ff */
.L_x_36:
[----:B------:R-:W-:Y:S05]  /*1d50*/  BSYNC.RECONVERGENT B6 ;  /* 0x0000000000067941 */ /* 0x000fea0003800200 */
.L_x_35:
[----:B------:R-:W-:-:S04]  /*1d60*/  @!P2 LOP3.LUT R0, R48, 0xff, RZ, 0xc0, !PT ;  /* 0x000000ff3000a812 */ /* 0x000fc800078ec0ff */
[----:B-12---:R-:W-:Y:S02]  /*1d70*/  @!P2 LEA R18, R0, UR6, 0x2 ;  /* 0x000000060012ac11 */ /* 0x006fe4000f8e10ff */
[----:B------:R-:W-:-:S03]  /*1d80*/  @!P2 IADD3 R0, PT, PT, R48, 0x1, RZ ;  /* 0x000000013000a810 */ /* 0x000fc60007ffe0ff */
[----:B------:R0:W-:Y:S01]  /*1d90*/  @!P2 STL [R18], R57 ;  /* 0x000000391200a387 */ /* 0x0001e20000100800 */
[----:B------:R-:W-:-:S07]  /*1da0*/  @!P2 PRMT R48, R0, 0x7610, R48 ;  /* 0x000076100030a816 */ /* 0x000fce0000000030 */
.L_x_29:
[----:B------:R-:W-:Y:S05]  /*1db0*/  BSYNC.RECONVERGENT B5 ;  /* 0x0000000000057941 */ /* 0x000fea0003800200 */
.L_x_28:
[C---:B------:R-:W-:Y:S02]  /*1dc0*/  LOP3.LUT P1, RZ, R48.reuse, 0xff, RZ, 0xc0, !PT ;  /* 0x000000ff30ff7812 */ /* 0x040fe4000782c0ff */
[----:B------:R-:W-:Y:S02]  /*1dd0*/  LOP3.LUT R50, R48, 0xff, RZ, 0xc0, !PT ;  /* 0x000000ff30327812 */ /* 0x000fe400078ec0ff */
[----:B------:R-:W-:-:S03]  /*1de0*/  PRMT R17, RZ, 0x7610, R17 ;  /* 0x00007610ff117816 */ /* 0x000fc60000000011 */
[----:B------:R-:W-:-:S06]  /*1df0*/  IMAD.IADD R45, R45, 0x1, R50 ;  /* 0x000000012d2d7824 */ /* 0x000fcc00078e0232 */
[----:B------:R-:W-:Y:S05]  /*1e00*/  @!P1 BRA `(.L_x_21) ;  /* 0x0000000800fc9947 */ /* 0x000fea0003800000 */
[----:B------:R-:W-:Y:S01]  /*1e10*/  LOP3.LUT R0, R48, 0xff, RZ, 0xc0, !PT ;  /* 0x000000ff30007812 */ /* 0x000fe200078ec0ff */
[----:B------:R-:W-:Y:S01]  /*1e20*/  BSSY.RECONVERGENT B5, `(.L_x_37) ;  /* 0x000007c000057945 */ /* 0x000fe20003800200 */
[----:B-1----:R-:W-:Y:S02]  /*1e30*/  HFMA2 R19, -RZ, RZ, 0, 0 ;  /* 0x00000000ff137431 */ /* 0x002fe400000001ff */
[----:B------:R-:W-:-:S13]  /*1e40*/  ISETP.NE.AND P1, PT, R0, 0x1, PT ;  /* 0x000000010000780c */ /* 0x000fda0003f25270 */
[----:B------:R-:W-:Y:S05]  /*1e50*/  @!P1 BRA `(.L_x_38) ;  /* 0x0000000400e09947 */ /* 0x000fea0003800000 */
[----:B------:R-:W-:Y:S02]  /*1e60*/  MOV R52, RZ ;  /* 0x000000ff00347202 */ /* 0x000fe40000000f00 */
[----:B------:R-:W-:Y:S02]  /*1e70*/  LOP3.LUT R19, R50, 0xfe, RZ, 0xc0, !PT ;  /* 0x000000fe32137812 */ /* 0x000fe400078ec0ff */
[----:B------:R-:W-:Y:S02]  /*1e80*/  MOV R20, RZ ;  /* 0x000000ff00147202 */ /* 0x000fe40000000f00 */
[----:B------:R-:W-:-:S07]  /*1e90*/  MOV R51, RZ ;  /* 0x000000ff00337202 */ /* 0x000fce0000000f00 */
.L_x_49:
[----:B------:R-:W-:Y:S01]  /*1ea0*/  LEA R53, R20, R1, 0x2 ;  /* 0x0000000114357211 */ /* 0x000fe200078e10ff */
[----:B------:R-:W1:Y:S04]  /*1eb0*/  LDCU.64 UR10, c[0x0][0x390] ;  /* 0x00007200ff0a77ac */ /* 0x000e680008000a00 */
[----:B------:R-:W1:Y:S02]  /*1ec0*/  LDL R0, [R53+0x460] ;  /* 0x0004600035007983 */ /* 0x000e640000100800 */
[----:B-1----:R-:W-:-:S04]  /*1ed0*/  IADD3 R22, P1, PT, R0, UR10, RZ ;  /* 0x0000000a00167c10 */ /* 0x002fc8000ff3e0ff */
[----:B------:R-:W-:-:S05]  /*1ee0*/  LEA.HI.X.SX32 R23, R0, UR11, 0x1, P1 ;  /* 0x0000000b00177c11 */ /* 0x000fca00088f0eff */
[----:B------:R-:W2:Y:S01]  /*1ef0*/  LDG.E.U8 R22, desc[UR8][R22.64] ;  /* 0x0000000816167981 */ /* 0x000ea2000c1e1100 */
[----:B------:R-:W-:Y:S01]  /*1f00*/  IADD3 R20, P1, PT, R20, 0x2, RZ ;  /* 0x0000000214147810 */ /* 0x000fe20007f3e0ff */
[----:B------:R-:W-:Y:S03]  /*1f10*/  BSSY.RECONVERGENT B6, `(.L_x_39) ;  /* 0x0000034000067945 */ /* 0x000fe60003800200 */
[----:B------:R-:W-:Y:S02]  /*1f20*/  IADD3.X R51, PT, PT, RZ, R51, RZ, P1, !PT ;  /* 0x00000033ff337210 */ /* 0x000fe40000ffe4ff */
[----:B------:R-:W-:-:S04]  /*1f30*/  ISETP.NE.U32.AND P1, PT, R20, R19, PT ;  /* 0x000000131400720c */ /* 0x000fc80003f25070 */
[----:B------:R-:W-:Y:S02]  /*1f40*/  ISETP.NE.AND.EX P1, PT, R51, R52, PT, P1 ;  /* 0x000000343300720c */ /* 0x000fe40003f25310 */
[----:B--2---:R-:W-:-:S13]  /*1f50*/  ISETP.NE.AND P2, PT, R22, RZ, PT ;  /* 0x000000ff1600720c */ /* 0x004fda0003f45270 */
[----:B------:R-:W-:Y:S05]  /*1f60*/  @P2 BRA `(.L_x_40) ;  /* 0x0000000000b82947 */ /* 0x000fea0003800000 */
[----:B------:R-:W1:Y:S01]  /*1f70*/  LDC.64 R22, c[0x0][0x380] ;  /* 0x0000e000ff167b82 */ /* 0x000e620000000a00 */
[----:B------:R-:W-:-:S04]  /*1f80*/  IMAD R17, R0, 0x3, RZ ;  /* 0x0000000300117824 */ /* 0x000fc800078e02ff */
[----:B-1----:R-:W-:-:S05]  /*1f90*/  IMAD.WIDE R22, R17, 0x4, R22 ;  /* 0x0000000411167825 */ /* 0x002fca00078e0216 */
[----:B------:R-:W2:Y:S02]  /*1fa0*/  LDG.E R0, desc[UR8][R22.64] ;  /* 0x0000000816007981 */ /* 0x000ea4000c1e1900 */
[----:B--2---:R-:W-:-:S04]  /*1fb0*/  FSETP.GEU.AND P2, PT, R0, R39, PT ;  /* 0x000000270000720b */ /* 0x004fc80003f4e000 */
[----:B------:R-:W-:-:S13]  /*1fc0*/  FSETP.LEU.OR P2, PT, R0, R38, P2 ;  /* 0x000000260000720b */ /* 0x000fda000174b400 */
[----:B------:R-:W-:Y:S05]  /*1fd0*/  @P2 BRA `(.L_x_40) ;  /* 0x00000000009c2947 */ /* 0x000fea0003800000 */
        /* <DEDUP_REMOVED lines=8> */
[----:B------:R-:W1:Y:S02]  /*2060*/  LDC.64 R22, c[0x0][0x398] ;  /* 0x0000e600ff167b82 */ /* 0x000e640000000a00 */
[----:B-1----:R-:W-:-:S05]  /*2070*/  IMAD.WIDE R22, R17, 0x4, R22 ;  /* 0x0000000411167825 */ /* 0x002fca00078e0216 */
[----:B------:R-:W2:Y:S04]  /*2080*/  LDG.E R17, desc[UR8][R22.64+0x4] ;  /* 0x0000040816117981 */ /* 0x000ea8000c1e1900 */
[----:B------:R-:W3:Y:S04]  /*2090*/  LDG.E R21, desc[UR8][R22.64+0x8] ;  /* 0x0000080816157981 */ /* 0x000ee8000c1e1900 */
[----:B------:R-:W4:Y:S01]  /*20a0*/  LDG.E R0, desc[UR8][R22.64] ;  /* 0x0000000816007981 */ /* 0x000f22000c1e1900 */
[----:B--2---:R-:W-:Y:S02]  /*20b0*/  FSETP.NEU.AND P2, PT, R17, RZ, PT ;  /* 0x000000ff1100720b */ /* 0x004fe40003f4d000 */
[----:B---3--:R-:W-:-:S02]  /*20c0*/  FSETP.EQ.AND P3, PT, R21, RZ, PT ;  /* 0x000000ff1500720b */ /* 0x008fc40003f62000 */
[----:B----4-:R-:W-:-:S13]  /*20d0*/  FSETP.EQ.AND P2, PT, R0, RZ, !P2 ;  /* 0x000000ff0000720b */ /* 0x010fda0005742000 */
[----:B------:R-:W-:Y:S05]  /*20e0*/  @P2 BRA P3, `(.L_x_40) ;  /* 0x0000000000582947 */ /* 0x000fea0001800000 */
[----:B------:R-:W-:Y:S01]  /*20f0*/  FFMA R16, R0, R0, RZ ;  /* 0x0000000000107223 */ /* 0x000fe200000000ff */
[----:B------:R-:W-:Y:S01]  /*2100*/  BSSY.RECONVERGENT B7, `(.L_x_41) ;  /* 0x0000012000077945 */ /* 0x000fe20003800200 */
[----:B------:R-:W-:Y:S01]  /*2110*/  FADD R7, R7, R0 ;  /* 0x0000000007077221 */ /* 0x000fe20000000000 */
[----:B------:R-:W-:Y:S01]  /*2120*/  FADD R30, R30, R17 ;  /* 0x000000111e1e7221 */ /* 0x000fe20000000000 */
[----:B------:R-:W-:Y:S01]  /*2130*/  FFMA R16, R17, R17, R16 ;  /* 0x0000001111107223 */ /* 0x000fe20000000010 */
[----:B------:R-:W-:-:S03]  /*2140*/  FADD R6, R6, R21 ;  /* 0x0000001506067221 */ /* 0x000fc60000000000 */
[----:B------:R-:W-:-:S04]  /*2150*/  FFMA R23, R21, R21, R16 ;  /* 0x0000001515177223 */ /* 0x000fc80000000010 */
[----:B------:R1:W2:Y:S01]  /*2160*/  MUFU.RSQ R16, R23 ;  /* 0x0000001700107308 */ /* 0x0002a20000001400 */
[----:B0-----:R-:W-:-:S04]  /*2170*/  IADD3 R18, PT, PT, R23, -0xd000000, RZ ;  /* 0xf300000017127810 */ /* 0x001fc80007ffe0ff */
[----:B------:R-:W-:-:S13]  /*2180*/  ISETP.GT.U32.AND P2, PT, R18, 0x727fffff, PT ;  /* 0x727fffff1200780c */ /* 0x000fda0003f44070 */
[----:B-12---:R-:W-:Y:S05]  /*2190*/  @!P2 BRA `(.L_x_42) ;  /* 0x000000000010a947 */ /* 0x006fea0003800000 */
[----:B------:R-:W-:Y:S02]  /*21a0*/  MOV R0, R23 ;  /* 0x0000001700007202 */ /* 0x000fe40000000f00 */
[----:B------:R-:W-:-:S07]  /*21b0*/  MOV R16, 0x21d0 ;  /* 0x000021d000107802 */ /* 0x000fce0000000f00 */
[----:B------:R-:W-:Y:S05]  /*21c0*/  CALL.REL.NOINC `($__internal_2_$__cuda_sm20_sqrt_rn_f32_slowpath) ;  /* 0x000001ec000c7944 */ /* 0x000fea0003c00000 */
[----:B------:R-:W-:Y:S05]  /*21d0*/  BRA `(.L_x_43) ;  /* 0x0000000000107947 */ /* 0x000fea0003800000 */
.L_x_42:
[----:B------:R-:W-:Y:S01]  /*21e0*/  FMUL.FTZ R0, R23, R16 ;  /* 0x0000001017007220 */ /* 0x000fe20000410000 */
[----:B------:R-:W-:-:S03]  /*21f0*/  FMUL.FTZ R16, R16, 0.5 ;  /* 0x3f00000010107820 */ /* 0x000fc60000410000 */
[----:B------:R-:W-:-:S04]  /*2200*/  FFMA R17, -R0, R0, R23 ;  /* 0x0000000000117223 */ /* 0x000fc80000000117 */
[----:B------:R-:W-:-:S07]  /*2210*/  FFMA R0, R17, R16, R0 ;  /* 0x0000001011007223 */ /* 0x000fce0000000000 */
.L_x_43:
[----:B------:R-:W-:Y:S05]  /*2220*/  BSYNC.RECONVERGENT B7 ;  /* 0x0000000000077941 */ /* 0x000fea0003800200 */
.L_x_41:
[----:B------:R-:W-:Y:S01]  /*2230*/  FADD R28, R28, R0 ;  /* 0x000000001c1c7221 */ /* 0x000fe20000000000 */
[----:B------:R-:W-:-:S07]  /*2240*/  PRMT R16, RZ, 0x7610, R16 ;  /* 0x00007610ff107816 */ /* 0x000fce0000000010 */
.L_x_40:
[----:B------:R-:W-:Y:S05]  /*2250*/  BSYNC.RECONVERGENT B6 ;  /* 0x0000000000067941 */ /* 0x000fea0003800200 */
.L_x_39:
[----:B------:R-:W2:Y:S01]  /*2260*/  LDL R53, [R53+0x464] ;  /* 0x0004640035357983 */ /* 0x000ea20000100800 */
[----:B------:R-:W2:Y:S02]  /*2270*/  LDCU.64 UR10, c[0x0][0x390] ;  /* 0x00007200ff0a77ac */ /* 0x000ea40008000a00 */
[----:B--2---:R-:W-:-:S04]  /*2280*/  IADD3 R22, P2, PT, R53, UR10, RZ ;  /* 0x0000000a35167c10 */ /* 0x004fc8000ff5e0ff */
[----:B------:R-:W-:-:S05]  /*2290*/  LEA.HI.X.SX32 R23, R53, UR11, 0x1, P2 ;  /* 0x0000000b35177c11 */ /* 0x000fca00090f0eff */
[----:B------:R-:W2:Y:S01]  /*22a0*/  LDG.E.U8 R22, desc[UR8][R22.64] ;  /* 0x0000000816167981 */ /* 0x000ea2000c1e1100 */
[----:B------:R-:W-:Y:S01]  /*22b0*/  BSSY.RECONVERGENT B6, `(.L_x_44) ;  /* 0x0000031000067945 */ /* 0x000fe20003800200 */
        /* <DEDUP_REMOVED lines=37> */
[----:B------:R-:W-:Y:S01]  /*2510*/  IMAD.MOV.U32 R0, RZ, RZ, R23 ;  /* 0x000000ffff007224 */ /* 0x000fe200078e0017 */
[----:B------:R-:W-:-:S07]  /*2520*/  MOV R16, 0x2540 ;  /* 0x0000254000107802 */ /* 0x000fce0000000f00 */
[----:B------:R-:W-:Y:S05]  /*2530*/  CALL.REL.NOINC `($__internal_2_$__cuda_sm20_sqrt_rn_f32_slowpath) ;  /* 0x000001e800307944 */ /* 0x000fea0003c00000 */
[----:B------:R-:W-:Y:S05]  /*2540*/  BRA `(.L_x_48) ;  /* 0x0000000000107947 */ /* 0x000fea0003800000 */
.L_x_47:
[----:B------:R-:W-:Y:S01]  /*2550*/  FMUL.FTZ R0, R23, R16 ;  /* 0x0000001017007220 */ /* 0x000fe20000410000 */
[----:B------:R-:W-:-:S03]  /*2560*/  FMUL.FTZ R16, R16, 0.5 ;  /* 0x3f00000010107820 */ /* 0x000fc60000410000 */
[----:B------:R-:W-:-:S04]  /*2570*/  FFMA R17, -R0, R0, R23 ;  /* 0x0000000000117223 */ /* 0x000fc80000000117 */
[----:B------:R-:W-:-:S07]  /*2580*/  FFMA R0, R17, R16, R0 ;  /* 0x0000001011007223 */ /* 0x000fce0000000000 */
.L_x_48:
[----:B------:R-:W-:Y:S05]  /*2590*/  BSYNC.RECONVERGENT B7 ;  /* 0x0000000000077941 */ /* 0x000fea0003800200 */
.L_x_46:
[----:B------:R-:W-:Y:S01]  /*25a0*/  FADD R28, R28, R0 ;  /* 0x000000001c1c7221 */ /* 0x000fe20000000000 */
[----:B------:R-:W-:-:S07]  /*25b0*/  PRMT R16, RZ, 0x7610, R16 ;  /* 0x00007610ff107816 */ /* 0x000fce0000000010 */
.L_x_45:
[----:B------:R-:W-:Y:S05]  /*25c0*/  BSYNC.RECONVERGENT B6 ;  /* 0x0000000000067941 */ /* 0x000fea0003800200 */
.L_x_44:
[----:B------:R-:W-:Y:S05]  /*25d0*/  @P1 BRA `(.L_x_49) ;  /* 0xfffffff800301947 */ /* 0x000fea000383ffff */
.L_x_38:
[----:B------:R-:W-:Y:S05]  /*25e0*/  BSYNC.RECONVERGENT B5 ;  /* 0x0000000000057941 */ /* 0x000fea0003800200 */
.L_x_37:
[----:B------:R-:W-:Y:S02]  /*25f0*/  LOP3.LUT R50, R50, 0x1, RZ, 0xc0, !PT ;  /* 0x0000000132327812 */ /* 0x000fe400078ec0ff */
[----:B------:R-:W-:Y:S02]  /*2600*/  PRMT R17, R48, 0x7610, R17 ;  /* 0x0000761030117816 */ /* 0x000fe40000000011 */
[----:B------:R-:W-:-:S04]  /*2610*/  ISETP.NE.U32.AND P1, PT, R50, 0x1, PT ;  /* 0x000000013200780c */ /* 0x000fc80003f25070 */
[----:B------:R-:W-:-:S13]  /*2620*/  ISETP.NE.U32.AND.EX P1, PT, RZ, RZ, PT, P1 ;  /* 0x000000ffff00720c */ /* 0x000fda0003f25110 */
[----:B------:R-:W-:Y:S05]  /*2630*/  @P1 BRA `(.L_x_21) ;  /* 0x0000000000f01947 */ /* 0x000fea0003800000 */
[----:B------:R-:W-:Y:S01]  /*2640*/  LEA R0, R19, R1, 0x2 ;  /* 0x0000000113007211 */ /* 0x000fe200078e10ff */
[----:B------:R-:W0:Y:S05]  /*2650*/  LDCU.64 UR10, c[0x0][0x390] ;  /* 0x00007200ff0a77ac */ /* 0x000e2a0008000a00 */
[----:B------:R-:W0:Y:S02]  /*2660*/  LDL R0, [R0+0x460] ;  /* 0x0004600000007983 */ /* 0x000e240000100800 */
[----:B0-----:R-:W-:-:S04]  /*2670*/  IADD3 R18, P1, PT, R0, UR10, RZ ;  /* 0x0000000a00127c10 */ /* 0x001fc8000ff3e0ff */
[----:B------:R-:W-:-:S05]  /*2680*/  LEA.HI.X.SX32 R19, R0, UR11, 0x1, P1 ;  /* 0x0000000b00137c11 */ /* 0x000fca00088f0eff */
[----:B------:R-:W2:Y:S01]  /*2690*/  LDG.E.U8 R18, desc[UR8][R18.64] ;  /* 0x0000000812127981 */ /* 0x000ea2000c1e1100 */
[----:B------:R-:W-:Y:S02]  /*26a0*/  PRMT R17, R48, 0x7610, R17 ;  /* 0x0000761030117816 */ /* 0x000fe40000000011 */
[----:B--2---:R-:W-:-:S13]  /*26b0*/  ISETP.NE.AND P1, PT, R18, RZ, PT ;  /* 0x000000ff1200720c */ /* 0x004fda0003f25270 */
[----:B------:R-:W-:Y:S05]  /*26c0*/  @P1 BRA `(.L_x_21) ;  /* 0x0000000000cc1947 */ /* 0x000fea0003800000 */
[----:B------:R-:W0:Y:S01]  /*26d0*/  LDC.64 R18, c[0x0][0x380] ;  /* 0x0000e000ff127b82 */ /* 0x000e220000000a00 */
[----:B------:R-:W-:-:S04]  /*26e0*/  IMAD R21, R0, 0x3, RZ ;  /* 0x0000000300157824 */ /* 0x000fc800078e02ff */
[----:B0-----:R-:W-:-:S05]  /*26f0*/  IMAD.WIDE R18, R21, 0x4, R18 ;  /* 0x0000000415127825 */ /* 0x001fca00078e0212 */
[----:B------:R-:W2:Y:S01]  /*2700*/  LDG.E R0, desc[UR8][R18.64] ;  /* 0x0000000812007981 */ /* 0x000ea2000c1e1900 */
[----:B------:R-:W-:Y:S02]  /*2710*/  PRMT R17, R48, 0x7610, R17 ;  /* 0x0000761030117816 */ /* 0x000fe40000000011 */
[----:B--2---:R-:W-:-:S04]  /*2720*/  FSETP.GEU.AND P1, PT, R0, R39, PT ;  /* 0x000000270000720b */ /* 0x004fc80003f2e000 */
[----:B------:R-:W-:-:S13]  /*2730*/  FSETP.LEU.OR P1, PT, R0, R38, P1 ;  /* 0x000000260000720b */ /* 0x000fda0000f2b400 */
[----:B------:R-:W-:Y:S05]  /*2740*/  @P1 BRA `(.L_x_21) ;  /* 0x0000000000ac1947 */ /* 0x000fea0003800000 */
        /* <DEDUP_REMOVED lines=10> */
[----:B------:R-:W0:Y:S02]  /*27f0*/  LDC.64 R18, c[0x0][0x398] ;  /* 0x0000e600ff127b82 */ /* 0x000e240000000a00 */
[----:B0-----:R-:W-:-:S05]  /*2800*/  IMAD.WIDE R18, R21, 0x4, R18 ;  /* 0x0000000415127825 */ /* 0x001fca00078e0212 */
[----:B------:R-:W2:Y:S04]  /*2810*/  LDG.E R21, desc[UR8][R18.64+0x4] ;  /* 0x0000040812157981 */ /* 0x000ea8000c1e1900 */
[----:B------:R-:W3:Y:S04]  /*2820*/  LDG.E R23, desc[UR8][R18.64+0x8] ;  /* 0x0000080812177981 */ /* 0x000ee8000c1e1900 */
[----:B------:R-:W4:Y:S01]  /*2830*/  LDG.E R0, desc[UR8][R18.64] ;  /* 0x0000000812007981 */ /* 0x000f22000c1e1900 */
[----:B------:R-:W-:Y:S02]  /*2840*/  PRMT R17, R48, 0x7610, R17 ;  /* 0x0000761030117816 */ /* 0x000fe40000000011 */
[----:B--2---:R-:W-:-:S02]  /*2850*/  FSETP.NEU.AND P1, PT, R21, RZ, PT ;  /* 0x000000ff1500720b */ /* 0x004fc40003f2d000 */
[----:B---3--:R-:W-:Y:S02]  /*2860*/  FSETP.EQ.AND P2, PT, R23, RZ, PT ;  /* 0x000000ff1700720b */ /* 0x008fe40003f42000 */
        /* <DEDUP_REMOVED lines=9> */
[----:B------:R0:W1:Y:S01]  /*2900*/  MUFU.RSQ R16, R17 ;  /* 0x0000001100107308 */ /* 0x0000620000001400 */
[----:B------:R-:W-:-:S04]  /*2910*/  IADD3 R18, PT, PT, R17, -0xd000000, RZ ;  /* 0xf300000011127810 */ /* 0x000fc80007ffe0ff */
[----:B------:R-:W-:-:S13]  /*2920*/  ISETP.GT.U32.AND P1, PT, R18, 0x727fffff, PT ;  /* 0x727fffff1200780c */ /* 0x000fda0003f24070 */
[----:B01----:R-:W-:Y:S05]  /*2930*/  @!P1 BRA `(.L_x_51) ;  /* 0x0000000000109947 */ /* 0x003fea0003800000 */
[----:B------:R-:W-:Y:S02]  /*2940*/  MOV R0, R17 ;  /* 0x0000001100007202 */ /* 0x000fe40000000f00 */
[----:B------:R-:W-:-:S07]  /*2950*/  MOV R16, 0x2970 ;  /* 0x0000297000107802 */ /* 0x000fce0000000f00 */
[----:B------:R-:W-:Y:S05]  /*2960*/  CALL.REL.NOINC `($__internal_2_$__cuda_sm20_sqrt_rn_f32_slowpath) ;  /* 0x000001e400247944 */ /* 0x000fea0003c00000 */
[----:B------:R-:W-:Y:S05]  /*2970*/  BRA `(.L_x_52) ;  /* 0x0000000000107947 */ /* 0x000fea0003800000 */
.L_x_51:
[----:B------:R-:W-:Y:S01]  /*2980*/  FMUL.FTZ R0, R17, R16 ;  /* 0x0000001011007220 */ /* 0x000fe20000410000 */
[----:B------:R-:W-:-:S03]  /*2990*/  FMUL.FTZ R16, R16, 0.5 ;  /* 0x3f00000010107820 */ /* 0x000fc60000410000 */
[----:B------:R-:W-:-:S04]  /*29a0*/  FFMA R17, -R0, R0, R17 ;  /* 0x0000000000117223 */ /* 0x000fc80000000111 */
[----:B------:R-:W-:-:S07]  /*29b0*/  FFMA R0, R17, R16, R0 ;  /* 0x0000001011007223 */ /* 0x000fce0000000000 */
.L_x_52:
[----:B------:R-:W-:Y:S05]  /*29c0*/  BSYNC.RECONVERGENT B5 ;  /* 0x0000000000057941 */ /* 0x000fea0003800200 */
.L_x_50:
[----:B------:R-:W-:Y:S01]  /*29d0*/  FADD R28, R28, R0 ;  /* 0x000000001c1c7221 */ /* 0x000fe20000000000 */
[----:B------:R-:W-:Y:S02]  /*29e0*/  PRMT R17, R48, 0x7610, R17 ;  /* 0x0000761030117816 */ /* 0x000fe40000000011 */
[----:B------:R-:W-:-:S07]  /*29f0*/  PRMT R16, RZ, 0x7610, R16 ;  /* 0x00007610ff107816 */ /* 0x000fce0000000010 */
.L_x_21:
[----:B------:R-:W-:Y:S05]  /*2a00*/  BSYNC.RECONVERGENT B1 ;  /* 0x0000000000017941 */ /* 0x000fea0003800200 */
.L_x_20:
[C---:B------:R-:W-:Y:S02]  /*2a10*/  ISETP.GE.AND P1, PT, R49.reuse, R32, PT ;  /* 0x000000203100720c */ /* 0x040fe40003f26270 */
[----:B------:R-:W-:-:S11]  /*2a20*/  IADD3 R49, PT, PT, R49, 0x1, RZ ;  /* 0x0000000131317810 */ /* 0x000fd60007ffe0ff */
[----:B------:R-:W-:Y:S05]  /*2a30*/  @!P1 BRA `(.L_x_53) ;  /* 0xffffffe800309947 */ /* 0x000fea000383ffff */
[----:B------:R-:W-:Y:S05]  /*2a40*/  BRA `(.L_x_18) ;  /* 0x0000000c003c7947 */ /* 0x000fea0003800000 */
.L_x_19:
[----:B------:R-:W-:-:S07]  /*2a50*/  MOV R37, R33 ;  /* 0x0000002100257202 */ /* 0x000fce0000000f00 */
.L_x_72:
[----:B------:R-:W0:Y:S01]  /*2a60*/  LDCU UR7, c[0x3][0x20] ;  /* 0x00c00400ff0777ac */ /* 0x000e220008000800 */
[C---:B------:R-:W-:Y:S01]  /*2a70*/  ISETP.LT.OR P1, PT, R37.reuse, RZ, !P0 ;  /* 0x000000ff2500720c */ /* 0x040fe20004721670 */
[----:B------:R-:W-:Y:S01]  /*2a80*/  BSSY.RECONVERGENT B1, `(.L_x_54) ;  /* 0x00000ca000017945 */ /* 0x000fe20003800200 */
[C---:B------:R-:W-:Y:S02]  /*2a90*/  ISETP.GE.AND P3, PT, R37.reuse, R32, PT ;  /* 0x000000202500720c */ /* 0x040fe40003f66270 */
[C---:B0-----:R-:W-:Y:S02]  /*2aa0*/  ISETP.GE.U32.OR P1, PT, R37.reuse, UR7, P1 ;  /* 0x0000000725007c0c */ /* 0x041fe40008f26470 */
[----:B------:R-:W-:-:S11]  /*2ab0*/  IADD3 R37, PT, PT, R37, 0x1, RZ ;  /* 0x0000000125257810 */ /* 0x000fd60007ffe0ff */
[----:B------:R-:W-:Y:S05]  /*2ac0*/  @P1 BRA `(.L_x_55) ;  /* 0x0000000c00141947 */ /* 0x000fea0003800000 */
[C---:B------:R-:W-:Y:S02]  /*2ad0*/  LOP3.LUT P1, RZ, R17.reuse, 0xff, RZ, 0xc0, !PT ;  /* 0x000000ff11ff7812 */ /* 0x040fe4000782c0ff */
[C---:B------:R-:W-:Y:S02]  /*2ae0*/  LOP3.LUT R0, R17.reuse, 0xff, RZ, 0xc0, !PT ;  /* 0x000000ff11007812 */ /* 0x040fe400078ec0ff */
[----:B------:R-:W-:Y:S02]  /*2af0*/  PRMT R36, R17, 0x7610, R36 ;  /* 0x0000761011247816 */ /* 0x000fe40000000024 */
[----:B------:R-:W-:Y:S02]  /*2b00*/  IADD3 R45, PT, PT, R45, R0, RZ ;  /* 0x000000002d2d7210 */ /* 0x000fe40007ffe0ff */
[----:B------:R-:W-:-:S05]  /*2b10*/  PRMT R17, RZ, 0x7610, R17 ;  /* 0x00007610ff117816 */ /* 0x000fca0000000011 */
[----:B------:R-:W-:Y:S05]  /*2b20*/  @!P1 BRA `(.L_x_55) ;  /* 0x0000000800fc9947 */ /* 0x000fea0003800000 */
[C---:B------:R-:W-:Y:S01]  /*2b30*/  LOP3.LUT R0, R36.reuse, 0xff, RZ, 0xc0, !PT ;  /* 0x000000ff24007812 */ /* 0x040fe200078ec0ff */
[----:B------:R-:W-:Y:S01]  /*2b40*/  BSSY.RECONVERGENT B5, `(.L_x_56) ;  /* 0x000007c000057945 */ /* 0x000fe20003800200 */
[----:B------:R-:W-:Y:S01]  /*2b50*/  HFMA2 R19, -RZ, RZ, 0, 0 ;  /* 0x00000000ff137431 */ /* 0x000fe200000001ff */
[----:B------:R-:W-:Y:S02]  /*2b60*/  LOP3.LUT R50, R36, 0xff, RZ, 0xc0, !PT ;  /* 0x000000ff24327812 */ /* 0x000fe400078ec0ff */
[----:B------:R-:W-:-:S13]  /*2b70*/  ISETP.NE.AND P1, PT, R0, 0x1, PT ;  /* 0x000000010000780c */ /* 0x000fda0003f25270 */
[----:B------:R-:W-:Y:S05]  /*2b80*/  @!P1 BRA `(.L_x_57) ;  /* 0x0000000400dc9947 */ /* 0x000fea0003800000 */
[----:B------:R-:W-:Y:S02]  /*2b90*/  CS2R R48, SRZ ;  /* 0x0000000000307805 */ /* 0x000fe4000001ff00 */
[----:B------:R-:W-:Y:S02]  /*2ba0*/  LOP3.LUT R19, R50, 0xfe, RZ, 0xc0, !PT ;  /* 0x000000fe32137812 */ /* 0x000fe400078ec0ff */
[----:B------:R-:W-:-:S07]  /*2bb0*/  MOV R20, RZ ;  /* 0x000000ff00147202 */ /* 0x000fce0000000f00 */
.L_x_68:
[----:B------:R-:W-:Y:S01]  /*2bc0*/  IMAD.U32 R51, R20, 0x4, R1 ;  /* 0x0000000414337824 */ /* 0x000fe200078e0001 */
[----:B------:R-:W0:Y:S04]  /*2bd0*/  LDCU.64 UR10, c[0x0][0x390] ;  /* 0x00007200ff0a77ac */ /* 0x000e280008000a00 */
[----:B------:R-:W0:Y:S02]  /*2be0*/  LDL R0, [R51+0x460] ;  /* 0x0004600033007983 */ /* 0x000e240000100800 */
[----:B0-----:R-:W-:-:S04]  /*2bf0*/  IADD3 R22, P1, PT, R0, UR10, RZ ;  /* 0x0000000a00167c10 */ /* 0x001fc8000ff3e0ff */
        /* <DEDUP_REMOVED lines=9> */
[----:B------:R-:W0:Y:S01]  /*2c90*/  LDC.64 R22, c[0x0][0x380] ;  /* 0x0000e000ff167b82 */ /* 0x000e220000000a00 */
[----:B------:R-:W-:-:S04]  /*2ca0*/  IMAD R17, R0, 0x3, RZ ;  /* 0x0000000300117824 */ /* 0x000fc800078e02ff */
[----:B0-----:R-:W-:-:S05]  /*2cb0*/  IMAD.WIDE R22, R17, 0x4, R22 ;  /* 0x0000000411167825 */ /* 0x001fca00078e0216 */
        /* <DEDUP_REMOVED lines=36> */
.L_x_61:
[----:B------:R-:W-:Y:S01]  /*2f00*/  FMUL.FTZ R0, R23, R16 ;  /* 0x0000001017007220 */ /* 0x000fe20000410000 */
[----:B------:R-:W-:-:S03]  /*2f10*/  FMUL.FTZ R16, R16, 0.5 ;  /* 0x3f00000010107820 */ /* 0x000fc60000410000 */
[----:B------:R-:W-:-:S04]  /*2f20*/  FFMA R17, -R0, R0, R23 ;  /* 0x0000000000117223 */ /* 0x000fc80000000117 */
[----:B------:R-:W-:-:S07]  /*2f30*/  FFMA R0, R17, R16, R0 ;  /* 0x0000001011007223 */ /* 0x000fce0000000000 */
.L_x_62:
[----:B------:R-:W-:Y:S05]  /*2f40*/  BSYNC.RECONVERGENT B7 ;  /* 0x0000000000077941 */ /* 0x000fea0003800200 */
.L_x_60:
[----:B------:R-:W-:Y:S01]  /*2f50*/  FADD R28, R28, R0 ;  /* 0x000000001c1c7221 */ /* 0x000fe20000000000 */
[----:B------:R-:W-:-:S07]  /*2f60*/  PRMT R16, RZ, 0x7610, R16 ;  /* 0x00007610ff107816 */ /* 0x000fce0000000010 */
.L_x_59:
[----:B------:R-:W-:Y:S05]  /*2f70*/  BSYNC.RECONVERGENT B6 ;  /* 0x0000000000067941 */ /* 0x000fea0003800200 */
.L_x_58:
        /* <DEDUP_REMOVED lines=47> */
.L_x_66:
[----:B------:R-:W-:Y:S01]  /*3270*/  FMUL.FTZ R0, R23, R16 ;  /* 0x0000001017007220 */ /* 0x000fe20000410000 */
[----:B------:R-:W-:-:S03]  /*3280*/  FMUL.FTZ R16, R16, 0.5 ;  /* 0x3f00000010107820 */ /* 0x000fc60000410000 */
[----:B------:R-:W-:-:S04]  /*3290*/  FFMA R17, -R0, R0, R23 ;  /* 0x0000000000117223 */ /* 0x000fc80000000117 */
[----:B------:R-:W-:-:S07]  /*32a0*/  FFMA R0, R17, R16, R0 ;  /* 0x0000001011007223 */ /* 0x000fce0000000000 */
.L_x_67:
[----:B------:R-:W-:Y:S05]  /*32b0*/  BSYNC.RECONVERGENT B7 ;  /* 0x0000000000077941 */ /* 0x000fea0003800200 */
.L_x_65:
[----:B------:R-:W-:Y:S01]  /*32c0*/  FADD R28, R28, R0 ;  /* 0x000000001c1c7221 */ /* 0x000fe20000000000 */
[----:B------:R-:W-:-:S07]  /*32d0*/  PRMT R16, RZ, 0x7610, R16 ;  /* 0x00007610ff107816 */ /* 0x000fce0000000010 */
.L_x_64:
[----:B------:R-:W-:Y:S05]  /*32e0*/  BSYNC.RECONVERGENT B6 ;  /* 0x0000000000067941 */ /* 0x000fea0003800200 */
.L_x_63:
[----:B------:R-:W-:Y:S05]  /*32f0*/  @P1 BRA `(.L_x_68) ;  /* 0xfffffff800301947 */ /* 0x000fea000383ffff */
.L_x_57:
[----:B------:R-:W-:Y:S05]  /*3300*/  BSYNC.RECONVERGENT B5 ;  /* 0x0000000000057941 */ /* 0x000fea0003800200 */
.L_x_56:
        /* <DEDUP_REMOVED lines=57> */
.L_x_70:
[----:B------:R-:W-:Y:S01]  /*36a0*/  FMUL.FTZ R0, R17, R16 ;  /* 0x0000001011007220 */ /* 0x000fe20000410000 */
[----:B------:R-:W-:-:S03]  /*36b0*/  FMUL.FTZ R16, R16, 0.5 ;  /* 0x3f00000010107820 */ /* 0x000fc60000410000 */
[----:B------:R-:W-:-:S04]  /*36c0*/  FFMA R17, -R0, R0, R17 ;  /* 0x0000000000117223 */ /* 0x000fc80000000111 */
[----:B------:R-:W-:-:S07]  /*36d0*/  FFMA R0, R17, R16, R0 ;  /* 0x0000001011007223 */ /* 0x000fce0000000000 */
.L_x_71:
[----:B------:R-:W-:Y:S05]  /*36e0*/  BSYNC.RECONVERGENT B5 ;  /* 0x0000000000057941 */ /* 0x000fea0003800200 */
.L_x_69:
[----:B------:R-:W-:Y:S01]  /*36f0*/  FADD R28, R28, R0 ;  /* 0x000000001c1c7221 */ /* 0x000fe20000000000 */
[----:B------:R-:W-:Y:S02]  /*3700*/  PRMT R17, R36, 0x7610, R17 ;  /* 0x0000761024117816 */ /* 0x000fe40000000011 */
[----:B------:R-:W-:-:S07]  /*3710*/  PRMT R16, RZ, 0x7610, R16 ;  /* 0x00007610ff107816 */ /* 0x000fce0000000010 */
.L_x_55:
[----:B------:R-:W-:Y:S05]  /*3720*/  BSYNC.RECONVERGENT B1 ;  /* 0x0000000000017941 */ /* 0x000fea0003800200 */
.L_x_54:
[----:B------:R-:W-:Y:S05]  /*3730*/  @!P3 BRA `(.L_x_72) ;  /* 0xfffffff000c8b947 */ /* 0x000fea000383ffff */
.L_x_18:
[----:B------:R-:W-:Y:S05]  /*3740*/  BSYNC.RECONVERGENT B2 ;  /* 0x0000000000027941 */ /* 0x000fea0003800200 */
.L_x_17:
[C---:B------:R-:W-:Y:S02]  /*3750*/  ISETP.GE.AND P0, PT, R47.reuse, R31, PT ;  /* 0x0000001f2f00720c */ /* 0x040fe40003f06270 */
[----:B------:R-:W-:-:S11]  /*3760*/  IADD3 R47, PT, PT, R47, 0x1, RZ ;  /* 0x000000012f2f7810 */ /* 0x000fd60007ffe0ff */
[----:B------:R-:W-:Y:S05]  /*3770*/  @!P0 BRA `(.L_x_73) ;  /* 0xffffffd800a88947 */ /* 0x000fea000383ffff */
.L_x_16:
[----:B------:R-:W-:Y:S05]  /*3780*/  BSYNC.RECONVERGENT B3 ;  /* 0x0000000000037941 */ /* 0x000fea0003800200 */
.L_x_15:
[C---:B------:R-:W-:Y:S01]  /*3790*/  ISETP.GE.AND P0, PT, R34.reuse, R25, PT ;  /* 0x000000192200720c */ /* 0x040fe20003f06270 */
[----:B------:R-:W-:-:S12]  /*37a0*/  VIADD R34, R34, 0x1 ;  /* 0x0000000122227836 */ /* 0x000fd80000000000 */
[----:B------:R-:W-:Y:S05]  /*37b0*/  @!P0 BRA `(.L_x_74) ;  /* 0xffffffd800848947 */ /* 0x000fea000383ffff */
[----:B------:R-:W-:Y:S05]  /*37c0*/  BSYNC.RECONVERGENT B4 ;  /* 0x0000000000047941 */ /* 0x000fea0003800200 */
.L_x_14:
[----:B------:R-:W-:-:S04]  /*37d0*/  LOP3.LUT P4, RZ, R16, 0xff, RZ, 0xc0, !PT ;  /* 0x000000ff10ff7812 */ /* 0x000fc8000788c0ff */
[----:B------:R-:W-:-:S13]  /*37e0*/  ISETP.NE.AND P4, PT, R45, RZ, !P4 ;  /* 0x000000ff2d00720c */ /* 0x000fda0006785270 */
.L_x_9:
[----:B------:R-:W-:Y:S05]  /*37f0*/  BSYNC.RECONVERGENT B0 ;  /* 0x0000000000007941 */ /* 0x000fea0003800200 */
.L_x_8:
[----:B------:R-:W-:Y:S01]  /*3800*/  FSETP.NEU.AND P0, PT, R28, RZ, PT ;  /* 0x000000ff1c00720b */ /* 0x000fe20003f0d000 */
[----:B------:R-:W-:Y:S01]  /*3810*/  BSSY.RECONVERGENT B0, `(.L_x_75) ;  /* 0x0000022000007945 */ /* 0x000fe20003800200 */
[----:B-1----:R-:W-:-:S11]  /*3820*/  HFMA2 R20, -RZ, RZ, 0, 0 ;  /* 0x00000000ff147431 */ /* 0x002fd600000001ff */
[----:B------:R-:W-:Y:S05]  /*3830*/  @!P0 BRA `(.L_x_76) ;  /* 0x00000000007c8947 */ /* 0x000fea0003800000 */
[----:B------:R-:W-:Y:S01]  /*3840*/  FFMA R7, R7, R7, RZ ;  /* 0x0000000707077223 */ /* 0x000fe200000000ff */
[----:B------:R-:W-:Y:S03]  /*3850*/  BSSY.RECONVERGENT B1, `(.L_x_77) ;  /* 0x000000f000017945 */ /* 0x000fe60003800200 */
[----:B------:R-:W-:-:S04]  /*3860*/  FFMA R7, R30, R30, R7 ;  /* 0x0000001e1e077223 */ /* 0x000fc80000000007 */
[----:B------:R-:W-:-:S04]  /*3870*/  FFMA R0, R6, R6, R7 ;  /* 0x0000000606007223 */ /* 0x000fc80000000007 */
[----:B------:R1:W2:Y:S01]  /*3880*/  MUFU.RSQ R7, R0 ;  /* 0x0000000000077308 */ /* 0x0002a20000001400 */
[----:B------:R-:W-:-:S04]  /*3890*/  IADD3 R6, PT, PT, R0, -0xd000000, RZ ;  /* 0xf300000000067810 */ /* 0x000fc80007ffe0ff */
[----:B------:R-:W-:-:S13]  /*38a0*/  ISETP.GT.U32.AND P0, PT, R6, 0x727fffff, PT ;  /* 0x727fffff0600780c */ /* 0x000fda0003f04070 */
[----:B-12---:R-:W-:Y:S05]  /*38b0*/  @!P0 BRA `(.L_x_78) ;  /* 0x0000000000108947 */ /* 0x006fea0003800000 */
[----:B------:R-:W-:-:S07]  /*38c0*/  MOV R16, 0x38e0 ;  /* 0x000038e000107802 */ /* 0x000fce0000000f00 */
[----:B0-----:R-:W-:Y:S05]  /*38d0*/  CALL.REL.NOINC `($__internal_2_$__cuda_sm20_sqrt_rn_f32_slowpath) ;  /* 0x000001d400487944 */ /* 0x001fea0003c00000 */
[----:B------:R-:W-:Y:S01]  /*38e0*/  MOV R27, R0 ;  /* 0x00000000001b7202 */ /* 0x000fe20000000f00 */
[----:B------:R-:W-:Y:S06]  /*38f0*/  BRA `(.L_x_79) ;  /* 0x0000000000107947 */ /* 0x000fec0003800000 */
.L_x_78:
[----:B------:R-:W-:Y:S01]  /*3900*/  FMUL.FTZ R27, R0, R7 ;  /* 0x00000007001b7220 */ /* 0x000fe20000410000 */
[----:B------:R-:W-:-:S03]  /*3910*/  FMUL.FTZ R6, R7, 0.5 ;  /* 0x3f00000007067820 */ /* 0x000fc60000410000 */
[----:B------:R-:W-:-:S04]  /*3920*/  FFMA R0, -R27, R27, R0 ;  /* 0x0000001b1b007223 */ /* 0x000fc80000000100 */
[----:B------:R-:W-:-:S07]  /*3930*/  FFMA R27, R0, R6, R27 ;  /* 0x00000006001b7223 */ /* 0x000fce000000001b */
.L_x_79:
[----:B------:R-:W-:Y:S05]  /*3940*/  BSYNC.RECONVERGENT B1 ;  /* 0x0000000000017941 */ /* 0x000fea0003800200 */
.L_x_77:
[----:B------:R-:W1:Y:S01]  /*3950*/  MUFU.RCP R7, R28 ;  /* 0x0000001c00077308 */ /* 0x000e620000001000 */
[----:B------:R-:W-:Y:S07]  /*3960*/  BSSY.RECONVERGENT B3, `(.L_x_76) ;  /* 0x000000c000037945 */ /* 0x000fee0003800200 */
[----:B------:R-:W2:Y:S01]  /*3970*/  FCHK P0, R27, R28 ;  /* 0x0000001c1b007302 */ /* 0x000ea20000000000 */
[----:B-1----:R-:W-:-:S04]  /*3980*/  FFMA R0, R7, -R28, 1 ;  /* 0x3f80000007007423 */ /* 0x002fc8000000081c */
[----:B------:R-:W-:-:S04]  /*3990*/  FFMA R0, R7, R0, R7 ;  /* 0x0000000007007223 */ /* 0x000fc80000000007 */
[----:B------:R-:W-:-:S04]  /*39a0*/  FFMA R6, R0, R27, RZ ;  /* 0x0000001b00067223 */ /* 0x000fc800000000ff */
[----:B------:R-:W-:-:S04]  /*39b0*/  FFMA R7, R6, -R28, R27 ;  /* 0x8000001c06077223 */ /* 0x000fc8000000001b */
[----:B------:R-:W-:Y:S01]  /*39c0*/  FFMA R20, R0, R7, R6 ;  /* 0x0000000700147223 */ /* 0x000fe20000000006 */
[----:B--2---:R-:W-:Y:S06]  /*39d0*/  @!P0 BRA `(.L_x_80) ;  /* 0x0000000000108947 */ /* 0x004fec0003800000 */
[----:B------:R-:W-:Y:S02]  /*39e0*/  MOV R26, R28 ;  /* 0x0000001c001a7202 */ /* 0x000fe40000000f00 */
[----:B------:R-:W-:-:S07]  /*39f0*/  MOV R44, 0x3a10 ;  /* 0x00003a10002c7802 */ /* 0x000fce0000000f00 */
[----:B0-----:R-:W-:Y:S05]  /*3a00*/  CALL.REL.NOINC `($__internal_3_$__cuda_sm3x_div_rn_noftz_f32_slowpath) ;  /* 0x000001d400547944 */ /* 0x001fea0003c00000 */
[----:B------:R-:W-:-:S07]  /*3a10*/  MOV R20, R57 ;  /* 0x0000003900147202 */ /* 0x000fce0000000f00 */
.L_x_80:
[----:B------:R-:W-:Y:S05]  /*3a20*/  BSYNC.RECONVERGENT B3 ;  /* 0x0000000000037941 */ /* 0x000fea0003800200 */
.L_x_76:
[----:B------:R-:W-:Y:S05]  /*3a30*/  BSYNC.RECONVERGENT B0 ;  /* 0x0000000000007941 */ /* 0x000fea0003800200 */
.L_x_75:
[----:B------:R-:W-:Y:S05]  /*3a40*/  @P4 BRA `(.L_x_81) ;  /* 0x0000000000284947 */ /* 0x000fea0003800000 */
[----:B------:R-:W1:Y:S01]  /*3a50*/  LDCU.64 UR10, c[0x0][0x3d0] ;  /* 0x00007a00ff0a77ac */ /* 0x000e620008000a00 */
[----:B------:R-:W2:Y:S01]  /*3a60*/  LDC.64 R2, c[0x0][0x3f8] ;  /* 0x0000fe00ff027b82 */ /* 0x000ea20000000a00 */
[----:B-1----:R-:W-:-:S04]  /*3a70*/  IADD3 R4, P0, PT, R8, UR10, RZ ;  /* 0x0000000a08047c10 */ /* 0x002fc8000ff1e0ff */
[----:B------:R-:W-:-:S05]  /*3a80*/  LEA.HI.X.SX32 R5, R8, UR11, 0x1, P0 ;  /* 0x0000000b08057c11 */ /* 0x000fca00080f0eff */
[----:B------:R-:W-:Y:S04]  /*3a90*/  STG.E.U8 desc[UR8][R4.64], RZ ;  /* 0x000000ff04007986 */ /* 0x000fe8000c101108 */
[----:B------:R-:W3:Y:S01]  /*3aa0*/  LDG.E R11, desc[UR8][R10.64] ;  /* 0x000000080a0b7981 */ /* 0x000ee2000c1e1900 */
[----:B------:R-:W-:-:S05]  /*3ab0*/  SHF.L.U32 R7, R8, 0x2, RZ ;  /* 0x0000000208077819 */ /* 0x000fca00000006ff */
[----:B--2---:R-:W-:-:S05]  /*3ac0*/  IMAD.WIDE R2, R7, 0x4, R2 ;  /* 0x0000000407027825 */ /* 0x004fca00078e0202 */
[----:B---3--:R-:W-:Y:S01]  /*3ad0*/  STG.E desc[UR8][R2.64], R11 ;  /* 0x0000000b02007986 */ /* 0x008fe2000c101908 */
[----:B------:R-:W-:Y:S05]  /*3ae0*/  EXIT ;  /* 0x000000000000794d */ /* 0x000fea0003800000 */
.L_x_81:
[----:B------:R-:W1:Y:S01]  /*3af0*/  LDCU.64 UR10, c[0x0][0x3d8] ;  /* 0x00007b00ff0a77ac */ /* 0x000e620008000a00 */
[----:B------:R-:W-:Y:S01]  /*3b00*/  SHF.R.S32.HI R0, RZ, 0x1f, R8 ;  /* 0x0000001fff007819 */ /* 0x000fe20000011408 */
[----:B------:R-:W2:Y:S01]  /*3b10*/  LDCU UR7, c[0x3][0x3c] ;  /* 0x00c00780ff0777ac */ /* 0x000ea20008000800 */
[----:B-1----:R-:W-:-:S04]  /*3b20*/  IADD3 R6, P0, PT, R8, UR10, RZ ;  /* 0x0000000a08067c10 */ /* 0x002fc8000ff1e0ff */
[----:B------:R-:W-:-:S05]  /*3b30*/  IADD3.X R7, PT, PT, R0, UR11, RZ, P0, !PT ;  /* 0x0000000b00077c10 */ /* 0x000fca00087fe4ff */
[----:B------:R-:W2:Y:S02]  /*3b40*/  LDG.E.S8 R6, desc[UR8][R6.64] ;  /* 0x0000000806067981 */ /* 0x000ea4000c1e1300 */
[----:B--2---:R-:W-:-:S13]  /*3b50*/  ISETP.GE.AND P0, PT, R6, UR7, PT ;  /* 0x0000000706007c0c */ /* 0x004fda000bf06270 */
[----:B------:R-:W-:Y:S05]  /*3b60*/  @!P0 BRA `(.L_x_82) ;  /* 0x000001c800748947 */ /* 0x000fea0003800000 */
[----:B------:R-:W-:Y:S01]  /*3b70*/  FFMA R24, RZ, R5, R2 ;  /* 0x00000005ff187223 */ /* 0x000fe20000000002 */
[----:B------:R-:W-:Y:S01]  /*3b80*/  FFMA R30, RZ, R42, R29 ;  /* 0x0000002aff1e7223 */ /* 0x000fe2000000001d */
[----:B------:R-:W-:Y:S01]  /*3b90*/  FFMA R17, RZ, R3, R4 ;  /* 0x00000003ff117223 */ /* 0x000fe20000000004 */
[----:B------:R-:W-:Y:S01]  /*3ba0*/  FFMA R32, RZ, R2, R5 ;  /* 0x00000002ff207223 */ /* 0x000fe20000000005 */
[----:B------:R-:W-:Y:S01]  /*3bb0*/  FFMA R26, RZ, R29, R42 ;  /* 0x0000001dff1a7223 */ /* 0x000fe2000000002a */
[----:B------:R-:W-:Y:S01]  /*3bc0*/  MOV R19, RZ ;  /* 0x000000ff00137202 */ /* 0x000fe20000000f00 */
[----:B0-----:R-:W-:Y:S01]  /*3bd0*/  IMAD.MOV.U32 R18, RZ, RZ, R30 ;  /* 0x000000ffff127224 */ /* 0x001fe200078e001e */
[----:B------:R-:W-:Y:S01]  /*3be0*/  MOV R16, R24 ;  /* 0x0000001800107202 */ /* 0x000fe20000000f00 */
[----:B------:R-:W-:Y:S01]  /*3bf0*/  FMUL R7, R29, 0.3333333432674407959 ;  /* 0x3eaaaaab1d077820 */ /* 0x000fe20000400000 */
[----:B------:R-:W-:Y:S01]  /*3c00*/  HFMA2 R55, -RZ, RZ, 0, 0 ;  /* 0x00000000ff377431 */ /* 0x000fe200000001ff */
[----:B------:R-:W-:Y:S01]  /*3c10*/  MOV R51, RZ ;  /* 0x000000ff00337202 */ /* 0x000fe20000000f00 */
[----:B------:R-:W-:Y:S01]  /*3c20*/  IMAD.MOV.U32 R50, RZ, RZ, R26 ;  /* 0x000000ffff327224 */ /* 0x000fe200078e001a */
[----:B------:R-:W-:Y:S01]  /*3c30*/  MOV R48, R32 ;  /* 0x0000002000307202 */ /* 0x000fe20000000f00 */
[----:B------:R-:W-:Y:S01]  /*3c40*/  FFMA R25, RZ, R4, R3 ;  /* 0x00000004ff197223 */ /* 0x000fe20000000003 */
[-C--:B------:R-:W-:Y:S01]  /*3c50*/  MOV R49, R17.reuse ;  /* 0x0000001100317202 */ /* 0x080fe20000000f00 */
[----:B------:R0:W-:Y:S01]  /*3c60*/  STL.128 [R1+0x820], R16 ;  /* 0x0008201001007387 */ /* 0x0001e20000100c00 */
[----:B------:R-:W-:Y:S01]  /*3c70*/  MOV R52, R32 ;  /* 0x0000002000347202 */ /* 0x000fe20000000f00 */
[----:B------:R-:W-:Y:S01]  /*3c80*/  FFMA R38, R42, 0.66666662693023681641, R7 ;  /* 0x3f2aaaaa2a267823 */ /* 0x000fe20000000007 */
[----:B------:R-:W-:Y:S01]  /*3c90*/  MOV R53, R17 ;  /* 0x0000001100357202 */ /* 0x000fe20000000f00 */
[----:B------:R-:W-:Y:S01]  /*3ca0*/  FMUL R7, R5, 0.3333333432674407959 ;  /* 0x3eaaaaab05077820 */ /* 0x000fe20000400000 */
[----:B------:R-:W-:Y:S01]  /*3cb0*/  MOV R54, R30 ;  /* 0x0000001e00367202 */ /* 0x000fe20000000f00 */
[----:B------:R-:W-:Y:S01]  /*3cc0*/  FMUL R29, R29, 0.6666666865348815918 ;  /* 0x3f2aaaab1d1d7820 */ /* 0x000fe20000400000 */
[C---:B------:R-:W-:Y:S01]  /*3cd0*/  FMUL R0, R4.reuse, 0.3333333432674407959 ;  /* 0x3eaaaaab04007820 */ /* 0x040fe20000400000 */
[----:B------:R-:W-:Y:S01]  /*3ce0*/  FMUL R4, R4, 0.6666666865348815918 ;  /* 0x3f2aaaab04047820 */ /* 0x000fe20000400000 */
[----:B------:R1:W-:Y:S01]  /*3cf0*/  STL.128 [R1+0x550], R48 ;  /* 0x0005503001007387 */ /* 0x0003e20000100c00 */
[----:B------:R-:W-:-:S02]  /*3d00*/  HFMA2 R39, -RZ, RZ, 0, 0 ;  /* 0x00000000ff277431 */ /* 0x000fc400000001ff */
[----:B------:R-:W-:Y:S01]  /*3d10*/  FFMA R42, R42, 0.3333333134651184082, R29 ;  /* 0x3eaaaaaa2a2a7823 */ /* 0x000fe2000000001d */
[----:B------:R-:W-:Y:S01]  /*3d20*/  HFMA2 R31, -RZ, RZ, 0, 0 ;  /* 0x00000000ff1f7431 */ /* 0x000fe200000001ff */
[----:B------:R2:W-:Y:S01]  /*3d30*/  STL.128 [R1+0x850], R52 ;  /* 0x0008503401007387 */ /* 0x0005e20000100c00 */
[----:B------:R-:W-:Y:S01]  /*3d40*/  MOV R43, RZ ;  /* 0x000000ff002b7202 */ /* 0x000fe20000000f00 */
[----:B------:R-:W-:Y:S02]  /*3d50*/  IMAD.MOV.U32 R29, RZ, RZ, R25 ;  /* 0x000000ffff1d7224 */ /* 0x000fe400078e0019 */
[----:B0-----:R-:W-:Y:S01]  /*3d60*/  FMUL R19, R5, 0.6666666865348815918 ;  /* 0x3f2aaaab05137820 */ /* 0x001fe20000400000 */
[----:B------:R-:W-:Y:S01]  /*3d70*/  MOV R18, R26 ;  /* 0x0000001a00127202 */ /* 0x000fe20000000f00 */
[C---:B------:R-:W-:Y:S01]  /*3d80*/  FFMA R5, R3.reuse, 0.3333333134651184082, R4 ;  /* 0x3eaaaaaa03057823 */ /* 0x040fe20000000004 */
[-C--:B------:R-:W-:Y:S01]  /*3d90*/  MOV R36, R24.reuse ;  /* 0x0000001800247202 */ /* 0x080fe20000000f00 */
[----:B------:R-:W-:Y:S01]  /*3da0*/  FFMA R45, R3, 0.66666662693023681641, R0 ;  /* 0x3f2aaaaa032d7823 */ /* 0x000fe20000000000 */
[----:B------:R-:W-:Y:S01]  /*3db0*/  MOV R37, R25 ;  /* 0x0000001900257202 */ /* 0x000fe20000000f00 */
[----:B------:R-:W-:Y:S01]  /*3dc0*/  HFMA2 R63, -RZ, RZ, 0, 0 ;  /* 0x00000000ff3f7431 */ /* 0x000fe200000001ff */
[----:B------:R-:W-:Y:S01]  /*3dd0*/  MOV R40, R24 ;  /* 0x0000001800287202 */ /* 0x000fe20000000f00 */
[----:B------:R-:W-:-:S02]  /*3de0*/  IMAD.MOV.U32 R61, RZ, RZ, R5 ;  /* 0x000000ffff3d7224 */ /* 0x000fc400078e0005 */
[C---:B-1----:R-:W-:Y:S01]  /*3df0*/  FFMA R48, R2.reuse, 0.3333333134651184082, R19 ;  /* 0x3eaaaaaa02307823 */ /* 0x042fe20000000013 */
[----:B------:R-:W-:Y:S01]  /*3e00*/  MOV R19, RZ ;  /* 0x000000ff00137202 */ /* 0x000fe20000000f00 */
[----:B------:R0:W-:Y:S01]  /*3e10*/  STL.128 [R1+0x560], R36 ;  /* 0x0005602401007387 */ /* 0x0001e20000100c00 */
[-C--:B------:R-:W-:Y:S01]  /*3e20*/  MOV R41, R25.reuse ;  /* 0x0000001900297202 */ /* 0x080fe20000000f00 */
[----:B--2---:R-:W-:Y:S01]  /*3e30*/  FFMA R52, R2, 0.66666662693023681641, R7 ;  /* 0x3f2aaaaa02347823 */ /* 0x004fe20000000007 */
[----:B------:R-:W-:Y:S01]  /*3e40*/  MOV R53, R25 ;  /* 0x0000001900357202 */ /* 0x000fe20000000f00 */
[----:B------:R-:W-:Y:S01]  /*3e50*/  IMAD.MOV.U32 R54, RZ, RZ, R26 ;  /* 0x000000ffff367224 */ /* 0x000fe200078e001a */
[-C--:B------:R-:W-:Y:S01]  /*3e60*/  MOV R28, R24.reuse ;  /* 0x00000018001c7202 */ /* 0x080fe20000000f00 */
[----:B------:R-:W-:Y:S01]  /*3e70*/  HFMA2 R7, -RZ, RZ, 0, 0 ;  /* 0x00000000ff077431 */ /* 0x000fe200000001ff */
[----:B------:R-:W-:Y:S01]  /*3e80*/  MOV R4, R24 ;  /* 0x0000001800047202 */ /* 0x000fe20000000f00 */
[----:B------:R1:W-:Y:S01]  /*3e90*/  STL.128 [R1+0x520], R16 ;  /* 0x0005201001007387 */ /* 0x0003e20000100c00 */
[----:B------:R-:W-:Y:S01]  /*3ea0*/  MOV R6, R26 ;  /* 0x0000001a00067202 */ /* 0x000fe20000000f00 */
[----:B------:R-:W-:Y:S01]  /*3eb0*/  HFMA2 R47, -RZ, RZ, 0, 0 ;  /* 0x00000000ff2f7431 */ /* 0x000fe200000001ff */
[----:B------:R-:W-:Y:S01]  /*3ec0*/  MOV R60, R24 ;  /* 0x00000018003c7202 */ /* 0x000fe20000000f00 */
[----:B------:R2:W-:Y:S01]  /*3ed0*/  STL.128 [R1+0x470], R52 ;  /* 0x0004703401007387 */ /* 0x0005e20000100c00 */
[----:B------:R-:W-:Y:S01]  /*3ee0*/  MOV R62, R38 ;  /* 0x00000026003e7202 */ /* 0x000fe20000000f00 */
[----:B------:R-:W-:Y:S01]  /*3ef0*/  HFMA2 R71, -RZ, RZ, 0, 0 ;  /* 0x00000000ff477431 */ /* 0x000fe200000001ff */
[----:B------:R-:W-:Y:S01]  /*3f00*/  MOV R44, R24 ;  /* 0x00000018002c7202 */ /* 0x000fe20000000f00 */
[----:B------:R3:W-:Y:S01]  /*3f10*/  STL.128 [R1+0x660], R40 ;  /* 0x0006602801007387 */ /* 0x0007e20000100c00 */
[----:B0-----:R-:W-:Y:S01]  /*3f20*/  MOV R37, R45 ;  /* 0x0000002d00257202 */ /* 0x001fe20000000f00 */
[----:B------:R-:W-:Y:S01]  /*3f30*/  HFMA2 R35, -RZ, RZ, 0, 0 ;  /* 0x00000000ff237431 */ /* 0x000fe200000001ff */
[----:B------:R-:W-:Y:S01]  /*3f40*/  MOV R46, R26 ;  /* 0x0000001a002e7202 */ /* 0x000fe20000000f00 */
[----:B------:R0:W-:Y:S01]  /*3f50*/  STL.128 [R1+0x760], R28 ;  /* 0x0007601c01007387 */ /* 0x0001e20000100c00 */
[----:B------:R-:W-:Y:S01]  /*3f60*/  MOV R67, RZ ;  /* 0x000000ff00437202 */ /* 0x000fe20000000f00 */
[----:B------:R-:W4:Y:S01]  /*3f70*/  LDCU UR7, c[0x3][0x40] ;  /* 0x00c00800ff0777ac */ /* 0x000f220008000800 */
[----:B------:R-:W-:Y:S01]  /*3f80*/  MOV R64, R24 ;  /* 0x0000001800407202 */ /* 0x000fe20000000f00 */
[----:B-1----:R-:W-:Y:S01]  /*3f90*/  IMAD.MOV.U32 R18, RZ, RZ, R38 ;  /* 0x000000ffff127224 */ /* 0x002fe200078e0026 */
[----:B------:R1:W-:Y:S01]  /*3fa0*/  STL.128 [R1+0x4e0], R4 ;  /* 0x0004e00401007387 */ /* 0x0003e20000100c00 */
[----:B------:R-:W-:Y:S01]  /*3fb0*/  MOV R65, R5 ;  /* 0x0000000500417202 */ /* 0x000fe20000000f00 */
[----:B------:R-:W-:Y:S01]  /*3fc0*/  HFMA2 R27, -RZ, RZ, 0, 0 ;  /* 0x00000000ff1b7431 */ /* 0x000fe200000001ff */
[----:B--2---:R-:W-:Y:S01]  /*3fd0*/  MOV R54, R38 ;  /* 0x0000002600367202 */ /* 0x004fe20000000f00 */
[----:B------:R2:W-:Y:S01]  /*3fe0*/  STL.128 [R1+0x5e0], R60 ;  /* 0x0005e03c01007387 */ /* 0x0005e20000100c00 */
[----:B------:R-:W-:Y:S01]  /*3ff0*/  MOV R66, R42 ;  /* 0x0000002a00427202 */ /* 0x000fe20000000f00 */
[----:B------:R-:W5:Y:S01]  /*4000*/  F2F.F64.F32 R2, R59 ;  /* 0x0000003b00027310 */ /* 0x000f620000201800 */
[-C--:B---3--:R-:W-:Y:S01]  /*4010*/  MOV R41, R45.reuse ;  /* 0x0000002d00297202 */ /* 0x088fe20000000f00 */
[----:B------:R3:W-:Y:S01]  /*4020*/  STL.128 [R1+0x570], R52 ;  /* 0x0005703401007387 */ /* 0x0007e20000100c00 */
[----:B------:R-:W-:Y:S01]  /*4030*/  MOV R68, R24 ;  /* 0x0000001800447202 */ /* 0x000fe20000000f00 */
[----:B------:R-:W-:Y:S01]  /*4040*/  HFMA2 R21, -RZ, RZ, 0, 0 ;  /* 0x00000000ff157431 */ /* 0x000fe200000001ff */
[----:B0-----:R-:W-:Y:S01]  /*4050*/  MOV R29, R45 ;  /* 0x0000002d001d7202 */ /* 0x001fe20000000f00 */
[----:B------:R0:W-:Y:S01]  /*4060*/  STL.128 [R1+0x620], R16 ;  /* 0x0006201001007387 */ /* 0x0001e20000100c00 */
[----:B------:R-:W-:-:S02]  /*4070*/  MOV R69, R17 ;  /* 0x0000001100457202 */ /* 0x000fc40000000f00 */
[----:B------:R-:W-:Y:S01]  /*4080*/  MOV R70, R42 ;  /* 0x0000002a00467202 */ /* 0x000fe20000000f00 */
[----:B------:R4:W-:Y:S01]  /*4090*/  STL.128 [R1+0x5a0], R36 ;  /* 0x0005a02401007387 */ /* 0x0009e20000100c00 */
[-C--:B-1----:R-:W-:Y:S02]  /*40a0*/  MOV R6, R30.reuse ;  /* 0x0000001e00067202 */ /* 0x082fe40000000f00 */
[----:B------:R-:W-:Y:S01]  /*40b0*/  MOV R49, R25 ;  /* 0x0000001900317202 */ /* 0x000fe20000000f00 */
[----:B------:R1:W-:Y:S01]  /*40c0*/  STL.128 [R1+0x6a0], R40 ;  /* 0x0006a02801007387 */ /* 0x0003e20000100c00 */
[----:B--2---:R-:W-:Y:S02]  /*40d0*/  MOV R62, R30 ;  /* 0x0000001e003e7202 */ /* 0x004fe40000000f00 */
[----:B------:R-:W-:Y:S01]  /*40e0*/  MOV R60, R52 ;  /* 0x00000034003c7202 */ /* 0x000fe20000000f00 */
[----:B------:R2:W-:Y:S01]  /*40f0*/  STL.128 [R1+0x7a0], R28 ;  /* 0x0007a01c01007387 */ /* 0x0005e20000100c00 */
[----:B------:R-:W-:-:S02]  /*4100*/  MOV R61, R45 ;  /* 0x0000002d003d7202 */ /* 0x000fc40000000f00 */
[----:B---3--:R-:W-:Y:S01]  /*4110*/  MOV R53, R5 ;  /* 0x0000000500357202 */ /* 0x008fe20000000f00 */
[----:B------:R3:W-:Y:S01]  /*4120*/  STL.128 [R1+0x7e0], R4 ;  /* 0x0007e00401007387 */ /* 0x0007e20000100c00 */
[----:B0-----:R-:W-:Y:S02]  /*4130*/  MOV R18, R26 ;  /* 0x0000001a00127202 */ /* 0x001fe40000000f00 */
[-C--:B------:R-:W-:Y:S01]  /*4140*/  MOV R16, R52.reuse ;  /* 0x0000003400107202 */ /* 0x080fe20000000f00 */
[----:B------:R0:W-:Y:S01]  /*4150*/  STL.128 [R1+0x4a0], R44 ;  /* 0x0004a02c01007387 */ /* 0x0001e20000100c00 */
[----:B----4-:R-:W-:Y:S02]  /*4160*/  MOV R36, R52 ;  /* 0x0000003400247202 */ /* 0x010fe40000000f00 */
[----:B------:R-:W-:Y:S01]  /*4170*/  MOV R33, R25 ;  /* 0x0000001900217202 */ /* 0x000fe20000000f00 */
[----:B-1----:R-:W-:Y:S01]  /*4180*/  IMAD.MOV.U32 R40, RZ, RZ, R52 ;  /* 0x000000ffff287224 */ /* 0x002fe200078e0034 */
[----:B------:R-:W-:Y:S01]  /*4190*/  MOV R34, R30 ;  /* 0x0000001e00227202 */ /* 0x000fe20000000f00 */
[----:B------:R1:W-:Y:S01]  /*41a0*/  STL.128 [R1+0x6e0], R64 ;  /* 0x0006e04001007387 */ /* 0x0003e20000100c00 */
[----:B------:R-:W-:-:S02]  /*41b0*/  MOV R72, R52 ;  /* 0x0000003400487202 */ /* 0x000fc40000000f00 */
[----:B--2---:R-:W-:Y:S01]  /*41c0*/  MOV R29, R25 ;  /* 0x00000019001d7202 */ /* 0x004fe20000000f00 */
[----:B------:R2:W-:Y:S01]  /*41d0*/  STL.128 [R1+0x720], R68 ;  /* 0x0007204401007387 */ /* 0x0005e20000100c00 */
[----:B------:R-:W-:Y:S02]  /*41e0*/  MOV R28, R52 ;  /* 0x00000034001c7202 */ /* 0x000fe40000000f00 */
[----:B---3--:R-:W-:Y:S01]  /*41f0*/  MOV R6, R26 ;  /* 0x0000001a00067202 */ /* 0x008fe20000000f00 */
[----:B------:R3:W-:Y:S01]  /*4200*/  STL.128 [R1+0x480], R48 ;  /* 0x0004803001007387 */ /* 0x0007e20000100c00 */
[-C--:B------:R-:W-:Y:S02]  /*4210*/  MOV R4, R52.reuse ;  /* 0x0000003400047202 */ /* 0x080fe40000000f00 */
[----:B0-----:R-:W-:Y:S01]  /*4220*/  MOV R44, R52 ;  /* 0x00000034002c7202 */ /* 0x001fe20000000f00 */
[----:B------:R0:W-:Y:S01]  /*4230*/  STL.128 [R1+0x7b0], R60 ;  /* 0x0007b03c01007387 */ /* 0x0001e20000100c00 */
[----:B------:R-:W-:-:S02]  /*4240*/  MOV R75, RZ ;  /* 0x000000ff004b7202 */ /* 0x000fc40000000f00 */
[----:B------:R-:W-:Y:S01]  /*4250*/  MOV R73, R25 ;  /* 0x0000001900497202 */ /* 0x000fe20000000f00 */
[----:B------:R4:W-:Y:S01]  /*4260*/  STL.128 [R1+0x5f0], R52 ;  /* 0x0005f03401007387 */ /* 0x0009e20000100c00 */
[----:B-1----:R-:W-:Y:S02]  /*4270*/  MOV R64, R52 ;  /* 0x0000003400407202 */ /* 0x002fe40000000f00 */
[----:B------:R-:W-:Y:S01]  /*4280*/  MOV R74, R42 ;  /* 0x0000002a004a7202 */ /* 0x000fe20000000f00 */
[----:B------:R1:W-:Y:S01]  /*4290*/  STL.128 [R1+0x530], R16 ;  /* 0x0005301001007387 */ /* 0x0003e20000100c00 */
[----:B--2---:R-:W-:Y:S01]  /*42a0*/  MOV R68, R52 ;  /* 0x0000003400447202 */ /* 0x004fe20000000f00 */
[----:B------:R-:W-:Y:S01]  /*42b0*/  IMAD.MOV.U32 R69, RZ, RZ, R5 ;  /* 0x000000ffff457224 */ /* 0x000fe200078e0005 */
[----:B------:R-:W-:Y:S01]  /*42c0*/  MOV R70, R30 ;  /* 0x0000001e00467202 */ /* 0x000fe20000000f00 */
[----:B------:R2:W-:Y:S01]  /*42d0*/  STL.128 [R1+0x770], R28 ;  /* 0x0007701c01007387 */ /* 0x0005e20000100c00 */
[----:B---3--:R-:W-:-:S02]  /*42e0*/  MOV R50, R38 ;  /* 0x0000002600327202 */ /* 0x008fc40000000f00 */
[----:B-----5:R-:W-:Y:S01]  /*42f0*/  ISETP.GE.AND P1, PT, R3, RZ, PT ;  /* 0x000000ff0300720c */ /* 0x020fe20003f26270 */
[----:B------:R3:W-:Y:S01]  /*4300*/  STL.128 [R1+0x5b0], R36 ;  /* 0x0005b02401007387 */ /* 0x0007e20000100c00 */
[-C--:B0-----:R-:W-:Y:S02]  /*4310*/  MOV R61, R25.reuse ;  /* 0x00000019003d7202 */ /* 0x081fe40000000f00 */
[----:B------:R-:W-:Y:S01]  /*4320*/  MOV R60, R48 ;  /* 0x00000030003c7202 */ /* 0x000fe20000000f00 */
[----:B----4-:R-:W-:Y:S01]  /*4330*/  IMAD.MOV.U32 R54, RZ, RZ, R30 ;  /* 0x000000ffff367224 */ /* 0x010fe200078e001e */
[----:B------:R-:W-:Y:S01]  /*4340*/  MOV R62, R42 ;  /* 0x0000002a003e7202 */ /* 0x000fe20000000f00 */
[----:B------:R0:W-:Y:S01]  /*4350*/  STL.128 [R1+0x6b0], R40 ;  /* 0x0006b02801007387 */ /* 0x0001e20000100c00 */
[----:B------:R-:W-:Y:S02]  /*4360*/  MOV R53, R25 ;  /* 0x0000001900357202 */ /* 0x000fe40000000f00 */
[-C--:B------:R-:W-:Y:S01]  /*4370*/  MOV R52, R48.reuse ;  /* 0x0000003000347202 */ /* 0x080fe20000000f00 */
[----:B------:R4:W-:Y:S01]  /*4380*/  STL.128 [R1+0x790], R32 ;  /* 0x0007902001007387 */ /* 0x0009e20000100c00 */
[----:B-1----:R-:W-:-:S02]  /*4390*/  MOV R16, R48 ;  /* 0x0000003000107202 */ /* 0x002fc40000000f00 */
[-C--:B--2---:R-:W-:Y:S01]  /*43a0*/  MOV R29, R17.reuse ;  /* 0x00000011001d7202 */ /* 0x084fe20000000f00 */
[----:B------:R1:W-:Y:S01]  /*43b0*/  STL.128 [R1+0x4f0], R4 ;  /* 0x0004f00401007387 */ /* 0x0003e20000100c00 */
[----:B------:R-:W-:Y:S02]  /*43c0*/  MOV R22, RZ ;  /* 0x000000ff00167202 */ /* 0x000fe40000000f00 */
[-C--:B---3--:R-:W-:Y:S01]  /*43d0*/  MOV R37, R17.reuse ;  /* 0x0000001100257202 */ /* 0x088fe20000000f00 */
[----:B------:R2:W-:Y:S01]  /*43e0*/  STL.128 [R1+0x580], R48 ;  /* 0x0005803001007387 */ /* 0x0005e20000100c00 */
[----:B0-----:R-:W-:-:S03]  /*43f0*/  MOV R41, R17 ;  /* 0x0000001100297202 */ /* 0x001fc60000000f00 */
[----:B------:R0:W-:Y:S01]  /*4400*/  STL.128 [R1+0x680], R60 ;  /* 0x0006803c01007387 */ /* 0x0001e20000100c00 */
[----:B----4-:R-:W-:-:S03]  /*4410*/  MOV R34, R26 ;  /* 0x0000001a00227202 */ /* 0x010fc60000000f00 */
[----:B------:R3:W-:Y:S01]  /*4420*/  STL.128 [R1+0x780], R52 ;  /* 0x0007803401007387 */ /* 0x0007e20000100c00 */
[----:B-1----:R-:W-:-:S03]  /*4430*/  MOV R4, R48 ;  /* 0x0000003000047202 */ /* 0x002fc60000000f00 */
[----:B------:R1:W-:Y:S01]  /*4440*/  STL.128 [R1+0x6f0], R64 ;  /* 0x0006f04001007387 */ /* 0x0003e20000100c00 */
[----:B--2---:R-:W-:-:S03]  /*4450*/  MOV R49, R17 ;  /* 0x0000001100317202 */ /* 0x004fc60000000f00 */
[----:B------:R2:W-:Y:S01]  /*4460*/  STL.128 [R1+0x540], R16 ;  /* 0x0005401001007387 */ /* 0x0005e20000100c00 */
[----:B0-----:R-:W-:-:S03]  /*4470*/  MOV R61, R17 ;  /* 0x00000011003d7202 */ /* 0x001fc60000000f00 */
[----:B------:R0:W-:Y:S01]  /*4480*/  STL.128 [R1+0x630], R36 ;  /* 0x0006302401007387 */ /* 0x0001e20000100c00 */
[----:B------:R-:W-:Y:S02]  /*4490*/  MOV R62, R30 ;  /* 0x0000001e003e7202 */ /* 0x000fe40000000f00 */
[----:B---3--:R-:W-:Y:S01]  /*44a0*/  MOV R53, R17 ;  /* 0x0000001100357202 */ /* 0x008fe20000000f00 */
[----:B------:R3:W-:Y:S01]  /*44b0*/  STL.128 [R1+0x730], R40 ;  /* 0x0007302801007387 */ /* 0x0007e20000100c00 */
[----:B------:R-:W-:Y:S02]  /*44c0*/  MOV R54, R42 ;  /* 0x0000002a00367202 */ /* 0x000fe40000000f00 */
[----:B-1----:R-:W-:Y:S01]  /*44d0*/  MOV R64, R48 ;  /* 0x0000003000407202 */ /* 0x002fe20000000f00 */
[----:B------:R1:W-:Y:S01]  /*44e0*/  STL.128 [R1+0x830], R28 ;  /* 0x0008301c01007387 */ /* 0x0003e20000100c00 */
[----:B------:R-:W-:Y:S02]  /*44f0*/  MOV R65, R45 ;  /* 0x0000002d00417202 */ /* 0x000fe40000000f00 */
[----:B------:R-:W-:Y:S01]  /*4500*/  MOV R66, R38 ;  /* 0x0000002600427202 */ /* 0x000fe20000000f00 */
[----:B------:R4:W-:Y:S01]  /*4510*/  STL.128 [R1+0x490], R32 ;  /* 0x0004902001007387 */ /* 0x0009e20000100c00 */
[----:B--2---:R-:W-:-:S02]  /*4520*/  MOV R16, R32 ;  /* 0x0000002000107202 */ /* 0x004fc40000000f00 */
[-C--:B------:R-:W-:Y:S01]  /*4530*/  MOV R17, R5.reuse ;  /* 0x0000000500117202 */ /* 0x080fe20000000f00 */
[----:B------:R2:W-:Y:S01]  /*4540*/  STL.128 [R1+0x4b0], R44 ;  /* 0x0004b02c01007387 */ /* 0x0005e20000100c00 */
[----:B------:R-:W-:Y:S02]  /*4550*/  MOV R18, R42 ;  /* 0x0000002a00127202 */ /* 0x000fe40000000f00 */
[-C--:B0-----:R-:W-:Y:S01]  /*4560*/  MOV R36, R48.reuse ;  /* 0x0000003000247202 */ /* 0x081fe20000000f00 */
[----:B------:R0:W-:Y:S01]  /*4570*/  STL.128 [R1+0x500], R4 ;  /* 0x0005000401007387 */ /* 0x0001e20000100c00 */
[-C--:B------:R-:W-:Y:S02]  /*4580*/  MOV R37, R5.reuse ;  /* 0x0000000500257202 */ /* 0x080fe40000000f00 */
[----:B---3--:R-:W-:Y:S01]  /*4590*/  MOV R40, R48 ;  /* 0x0000003000287202 */ /* 0x008fe20000000f00 */
[----:B------:R3:W-:Y:S01]  /*45a0*/  STL.128 [R1+0x5c0], R64 ;  /* 0x0005c04001007387 */ /* 0x0007e20000100c00 */
[----:B------:R-:W-:-:S02]  /*45b0*/  MOV R41, R5 ;  /* 0x0000000500297202 */ /* 0x000fc40000000f00 */
[----:B-1----:R-:W-:Y:S01]  /*45c0*/  MOV R28, R48 ;  /* 0x00000030001c7202 */ /* 0x002fe20000000f00 */
[----:B------:R1:W-:Y:S01]  /*45d0*/  STL.128 [R1+0x710], R16 ;  /* 0x0007101001007387 */ /* 0x0003e20000100c00 */
[----:B------:R-:W-:Y:S02]  /*45e0*/  MOV R29, R5 ;  /* 0x00000005001d7202 */ /* 0x000fe40000000f00 */
[----:B----4-:R-:W-:Y:S01]  /*45f0*/  MOV R34, R38 ;  /* 0x0000002600227202 */ /* 0x010fe20000000f00 */
[----:B------:R4:W-:Y:S01]  /*4600*/  STL.128 [R1+0x460], R24 ;  /* 0x0004601801007387 */ /* 0x0009e20000100c00 */
[----:B--2---:R-:W-:Y:S02]  /*4610*/  MOV R44, R48 ;  /* 0x00000030002c7202 */ /* 0x004fe40000000f00 */
[----:B0-----:R-:W-:Y:S01]  /*4620*/  MOV R4, R32 ;  /* 0x0000002000047202 */ /* 0x001fe20000000f00 */
[----:B------:R0:W-:Y:S01]  /*4630*/  STL.128 [R1+0x670], R72 ;  /* 0x0006704801007387 */ /* 0x0001e20000100c00 */
[----:B---3--:R-:W-:-:S03]  /*4640*/  IMAD.MOV.U32 R65, RZ, RZ, R25 ;  /* 0x000000ffff417224 */ /* 0x008fc600078e0019 */
[----:B------:R2:W-:Y:S01]  /*4650*/  STL.128 [R1+0x7f0], R68 ;  /* 0x0007f04401007387 */ /* 0x0005e20000100c00 */
[----:B------:R-:W-:Y:S01]  /*4660*/  MOV R64, R32 ;  /* 0x0000002000407202 */ /* 0x000fe20000000f00 */
[----:B-1----:R-:W1:Y:S02]  /*4670*/  LDC.64 R16, c[0x3][0x18] ;  /* 0x00c00600ff107b82 */ /* 0x002e640000000a00 */
[----:B------:R3:W-:Y:S01]  /*4680*/  STL.128 [R1+0x600], R36 ;  /* 0x0006002401007387 */ /* 0x0007e20000100c00 */
[----:B------:R-:W-:Y:S02]  /*4690*/  MOV R66, R42 ;  /* 0x0000002a00427202 */ /* 0x000fe40000000f00 */
[----:B----4-:R-:W-:Y:S01]  /*46a0*/  MOV R25, R45 ;  /* 0x0000002d00197202 */ /* 0x010fe20000000f00 */
[----:B------:R4:W-:Y:S01]  /*46b0*/  STL.128 [R1+0x700], R40 ;  /* 0x0007002801007387 */ /* 0x0009e20000100c00 */
[----:B------:R-:W-:-:S03]  /*46c0*/  MOV R24, R32 ;  /* 0x0000002000187202 */ /* 0x000fc60000000f00 */
[----:B------:R5:W-:Y:S01]  /*46d0*/  STL.128 [R1+0x800], R28 ;  /* 0x0008001c01007387 */ /* 0x000be20000100c00 */
[-C--:B0-----:R-:W-:Y:S01]  /*46e0*/  MOV R73, R45.reuse ;  /* 0x0000002d00497202 */ /* 0x081fe20000000f00 */
[----:B------:R-:W-:Y:S01]  /*46f0*/  IMAD.MOV.U32 R72, RZ, RZ, R48 ;  /* 0x000000ffff487224 */ /* 0x000fe200078e0030 */
[----:B------:R-:W-:Y:S01]  /*4700*/  MOV R74, R30 ;  /* 0x0000001e004a7202 */ /* 0x000fe20000000f00 */
[----:B------:R0:W-:Y:S01]  /*4710*/  STL.128 [R1+0x4c0], R44 ;  /* 0x0004c02c01007387 */ /* 0x0001e20000100c00 */
[-C--:B--2---:R-:W-:Y:S02]  /*4720*/  MOV R69, R45.reuse ;  /* 0x0000002d00457202 */ /* 0x084fe40000000f00 */
[----:B------:R-:W-:Y:S01]  /*4730*/  MOV R68, R48 ;  /* 0x0000003000447202 */ /* 0x000fe20000000f00 */
[----:B------:R2:W-:Y:S01]  /*4740*/  STL.128 [R1+0x590], R32 ;  /* 0x0005902001007387 */ /* 0x0005e20000100c00 */
[-C--:B---3--:R-:W-:Y:S01]  /*4750*/  MOV R37, R45.reuse ;  /* 0x0000002d00257202 */ /* 0x088fe20000000f00 */
[----:B------:R-:W-:Y:S01]  /*4760*/  IMAD.MOV.U32 R36, RZ, RZ, R32 ;  /* 0x000000ffff247224 */ /* 0x000fe200078e0020 */
[----:B------:R-:W-:Y:S01]  /*4770*/  MOV R70, R42 ;  /* 0x0000002a00467202 */ /* 0x000fe20000000f00 */
[----:B------:R3:W-:Y:S01]  /*4780*/  STL.128 [R1+0x640], R48 ;  /* 0x0006403001007387 */ /* 0x0007e20000100c00 */
[----:B----4-:R-:W-:-:S02]  /*4790*/  MOV R41, R45 ;  /* 0x0000002d00297202 */ /* 0x010fc40000000f00 */
[-C--:B------:R-:W-:Y:S01]  /*47a0*/  MOV R40, R32.reuse ;  /* 0x0000002000287202 */ /* 0x080fe20000000f00 */
[----:B------:R4:W-:Y:S01]  /*47b0*/  STL.128 [R1+0x740], R52 ;  /* 0x0007403401007387 */ /* 0x0009e20000100c00 */
[----:B-----5:R-:W-:Y:S02]  /*47c0*/  MOV R29, R45 ;  /* 0x0000002d001d7202 */ /* 0x020fe40000000f00 */
[----:B------:R-:W-:Y:S01]  /*47d0*/  MOV R28, R32 ;  /* 0x00000020001c7202 */ /* 0x000fe20000000f00 */
[----:B------:R5:W-:Y:S01]  /*47e0*/  STL.128 [R1+0x510], R4 ;  /* 0x0005100401007387 */ /* 0x000be20000100c00 */
[-C--:B0-----:R-:W-:Y:S01]  /*47f0*/  MOV R45, R5.reuse ;  /* 0x00000005002d7202 */ /* 0x081fe20000000f00 */
[----:B------:R-:W-:Y:S01]  /*4800*/  IMAD.MOV.U32 R44, RZ, RZ, R32 ;  /* 0x000000ffff2c7224 */ /* 0x000fe200078e0020 */
[----:B------:R-:W-:Y:S01]  /*4810*/  MOV R46, R30 ;  /* 0x0000001e002e7202 */ /* 0x000fe20000000f00 */
[----:B------:R-:W-:Y:S01]  /*4820*/  STL.128 [R1+0x6c0], R68 ;  /* 0x0006c04401007387 */ /* 0x000fe20000100c00 */
[----:B--2---:R-:W-:-:S02]  /*4830*/  MOV R33, R5 ;  /* 0x0000000500217202 */ /* 0x004fc40000000f00 */
[-C--:B---3--:R-:W-:Y:S01]  /*4840*/  MOV R48, R32.reuse ;  /* 0x0000002000307202 */ /* 0x088fe20000000f00 */
[----:B------:R-:W-:Y:S01]  /*4850*/  STL.128 [R1+0x7c0], R72 ;  /* 0x0007c04801007387 */ /* 0x000fe20000100c00 */
[----:B----4-:R-:W-:-:S03]  /*4860*/  MOV R52, R32 ;  /* 0x0000002000347202 */ /* 0x010fc60000000f00 */
[----:B------:R-:W-:Y:S01]  /*4870*/  STL.128 [R1+0x840], R60 ;  /* 0x0008403c01007387 */ /* 0x000fe20000100c00 */
[----:B-----5:R-:W0:Y:S03]  /*4880*/  F2F.F64.F32 R4, UR7 ;  /* 0x0000000700047d10 */ /* 0x020e260008201800 */
[----:B------:R-:W-:Y:S01]  /*4890*/  STL.128 [R1+0x690], R64 ;  /* 0x0006904001007387 */ /* 0x000fe20000100c00 */
[----:B------:R-:W-:-:S03]  /*48a0*/  DADD R6, R2, 9 ;  /* 0x4022000002067429 */ /* 0x000fc60000000000 */
[----:B------:R-:W-:Y:S04]  /*48b0*/  STL.128 [R1+0x4d0], R24 ;  /* 0x0004d01801007387 */ /* 0x000fe80000100c00 */
[----:B------:R2:W-:Y:S03]  /*48c0*/  STL.128 [R1+0x5d0], R36 ;  /* 0x0005d02401007387 */ /* 0x0005e60000100c00 */
[----:B------:R-:W-:Y:S01]  /*48d0*/  LOP3.LUT R0, R7, 0x7ff00000, RZ, 0xc0, !PT ;  /* 0x7ff0000007007812 */ /* 0x000fe200078ec0ff */
[----:B------:R3:W-:Y:S01]  /*48e0*/  STL.128 [R1+0x6d0], R40 ;  /* 0x0006d02801007387 */ /* 0x0007e20000100c00 */
[----:B-1----:R-:W-:Y:S01]  /*48f0*/  IMAD.WIDE.U32 R6, R16, R17, RZ ;  /* 0x0000001110067225 */ /* 0x002fe200078e00ff */
[----:B0-----:R-:W-:Y:S01]  /*4900*/  DADD R18, R4, 3 ;  /* 0x4008000004127429 */ /* 0x001fe20000000000 */
[----:B------:R-:W-:Y:S01]  /*4910*/  MOV R16, 0x7ff00000 ;  /* 0x7ff0000000107802 */ /* 0x000fe20000000f00 */
[----:B------:R0:W-:Y:S01]  /*4920*/  STL.128 [R1+0x7d0], R28 ;  /* 0x0007d01c01007387 */ /* 0x0001e20000100c00 */
[----:B------:R-:W-:-:S03]  /*4930*/  ISETP.GE.AND P0, PT, R5, RZ, PT ;  /* 0x000000ff0500720c */ /* 0x000fc60003f06270 */
[----:B------:R-:W-:Y:S04]  /*4940*/  STL.128 [R1+0x610], R32 ;  /* 0x0006102001007387 */ /* 0x000fe80000100c00 */
[----:B------:R-:W-:Y:S01]  /*4950*/  STL.128 [R1+0x810], R44 ;  /* 0x0008102c01007387 */ /* 0x000fe20000100c00 */
[----:B------:R-:W-:Y:S01]  /*4960*/  LOP3.LUT R18, R19, 0x7ff00000, RZ, 0xc0, !PT ;  /* 0x7ff0000013127812 */ /* 0x000fe200078ec0ff */
[----:B------:R-:W-:Y:S01]  /*4970*/  IMAD.MOV.U32 R19, RZ, RZ, RZ ;  /* 0x000000ffff137224 */ /* 0x000fe200078e00ff */
[----:B--2---:R-:W-:Y:S01]  /*4980*/  PRMT R37, RZ, 0x7610, R37 ;  /* 0x00007610ff257816 */ /* 0x004fe20000000025 */
[----:B------:R1:W-:Y:S01]  /*4990*/  STL.128 [R1+0x650], R48 ;  /* 0x0006503001007387 */ /* 0x0003e20000100c00 */
[----:B---3--:R-:W-:-:S03]  /*49a0*/  P2R R43, PR, RZ, 0x2 ;  /* 0x00000002ff2b7803 */ /* 0x008fc60000000000 */
[----:B------:R2:W-:Y:S01]  /*49b0*/  STL.128 [R1+0x750], R52 ;  /* 0x0007503401007387 */ /* 0x0005e20000100c00 */
[C---:B0-----:R-:W-:Y:S02]  /*49c0*/  SEL R28, R16.reuse, 0xfff00000, P1 ;  /* 0xfff00000101c7807 */ /* 0x041fe40000800000 */
[----:B------:R-:W-:Y:S01]  /*49d0*/  SEL R29, R16, 0xfff00000, P0 ;  /* 0xfff00000101d7807 */ /* 0x000fe20000000000 */
[----:B------:R2:W-:Y:S04]  /*49e0*/  STL.128 [R1+0x860], RZ ;  /* 0x000860ff01007387 */ /* 0x0005e80000100c00 */
[----:B------:R2:W-:Y:S04]  /*49f0*/  STL.128 [R1+0x870], RZ ;  /* 0x000870ff01007387 */ /* 0x0005e80000100c00 */
[----:B------:R2:W-:Y:S01]  /*4a00*/  STL.128 [R1+0x880], RZ ;  /* 0x000880ff01007387 */ /* 0x0005e20000100c00 */
[----:B-1----:R-:W-:-:S03]  /*4a10*/  P2R R50, PR, RZ, 0x1 ;  /* 0x00000001ff327803 */ /* 0x002fc60000000000 */
        /* <DEDUP_REMOVED lines=124> */
[----:B------:R2:W-:Y:S02]  /*51e0*/  STL.128 [R1+0x840], RZ ;  /* 0x000840ff01007387 */ /* 0x0005e40000100c00 */
.L_x_239:
[----:B------:R-:W-:Y:S01]  /*51f0*/  LEA R30, R22, R1, 0x4 ;  /* 0x00000001161e7211 */ /* 0x000fe200078e20ff */
[----:B------:R-:W0:Y:S01]  /*5200*/  LDC R26, c[0x3][0x54] ;  /* 0x00c01500ff1a7b82 */ /* 0x000e220000000800 */
[----:B------:R-:W1:Y:S03]  /*5210*/  LDCU UR7, c[0x3][URZ] ;  /* 0x00c00000ff0777ac */ /* 0x000e660008000800 */
[----:B------:R-:W1:Y:S04]  /*5220*/  LDL.64 R16, [R30+0x460] ;  /* 0x000460001e107983 */ /* 0x000e680000100a00 */
[----:B---3--:R3:W5:Y:S01]  /*5230*/  LDL R31, [R30+0x468] ;  /* 0x000468001e1f7983 */ /* 0x0087620000100800 */
[----:B------:R-:W-:Y:S01]  /*5240*/  BSSY.RECONVERGENT B0, `(.L_x_83) ;  /* 0x000000e000007945 */ /* 0x000fe20003800200 */
[----:B0-----:R-:W0:Y:S02]  /*5250*/  MUFU.RCP R23, R26 ;  /* 0x0000001a00177308 */ /* 0x001e240000001000 */
[----:B0-----:R-:W-:-:S04]  /*5260*/  FFMA R24, R23, -R26, 1 ;  /* 0x3f80000017187423 */ /* 0x001fc8000000081a */
[----:B------:R-:W-:Y:S01]  /*5270*/  FFMA R23, R23, R24, R23 ;  /* 0x0000001817177223 */ /* 0x000fe20000000017 */
[----:B-1----:R-:W-:-:S04]  /*5280*/  FADD R27, R16, -UR7 ;  /* 0x80000007101b7e21 */ /* 0x002fc80008000000 */
[----:B------:R-:W0:Y:S01]  /*5290*/  FCHK P0, R27, R26 ;  /* 0x0000001a1b007302 */ /* 0x000e220000000000 */
[----:B------:R-:W-:-:S04]  /*52a0*/  FFMA R24, R23, R27, RZ ;  /* 0x0000001b17187223 */ /* 0x000fc800000000ff */
[----:B------:R-:W-:-:S04]  /*52b0*/  FFMA R25, R24, -R26, R27 ;  /* 0x8000001a18197223 */ /* 0x000fc8000000001b */
[----:B------:R-:W-:Y:S01]  /*52c0*/  FFMA R57, R23, R25, R24 ;  /* 0x0000001917397223 */ /* 0x000fe20000000018 */
[----:B0-234-:R-:W-:Y:S06]  /*52d0*/  @!P0 BRA `(.L_x_84) ;  /* 0x0000000000108947 */ /* 0x01dfec0003800000 */
[----:B------:R-:W0:Y:S01]  /*52e0*/  LDCU UR7, c[0x3][0x54] ;  /* 0x00c00a80ff0777ac */ /* 0x000e220008000800 */
[----:B------:R-:W-:Y:S02]  /*52f0*/  MOV R44, 0x5320 ;  /* 0x00005320002c7802 */ /* 0x000fe40000000f00 */
[----:B0-----:R-:W-:-:S07]  /*5300*/  MOV R26, UR7 ;  /* 0x00000007001a7c02 */ /* 0x001fce0008000f00 */
[----:B--2--5:R-:W-:Y:S05]  /*5310*/  CALL.REL.NOINC `($__internal_3_$__cuda_sm3x_div_rn_noftz_f32_slowpath) ;  /* 0x000001bc00107944 */ /* 0x024fea0003c00000 */
.L_x_84:
[----:B------:R-:W-:Y:S05]  /*5320*/  BSYNC.RECONVERGENT B0 ;  /* 0x0000000000007941 */ /* 0x000fea0003800200 */
.L_x_83:
        /* <DEDUP_REMOVED lines=16> */
[----:B--2--5:R-:W-:Y:S05]  /*5430*/  CALL.REL.NOINC `($__internal_3_$__cuda_sm3x_div_rn_noftz_f32_slowpath) ;  /* 0x000001b800c87944 */ /* 0x024fea0003c00000 */
[----:B------:R-:W-:-:S07]  /*5440*/  MOV R25, R57 ;  /* 0x0000003900197202 */ /* 0x000fce0000000f00 */
.L_x_86:
[----:B------:R-:W-:Y:S05]  /*5450*/  BSYNC.RECONVERGENT B0 ;  /* 0x0000000000007941 */ /* 0x000fea0003800200 */
.L_x_85:
[----:B------:R-:W0:Y:S01]  /*5460*/  LDC R32, c[0x3][0x54] ;  /* 0x00c01500ff207b82 */ /* 0x000e220000000800 */
[----:B------:R-:W1:Y:S01]  /*5470*/  LDCU UR7, c[0x3][0x10] ;  /* 0x00c00200ff0777ac */ /* 0x000e620008000800 */
[----:B------:R-:W-:Y:S01]  /*5480*/  F2I.TRUNC.NTZ R25, R25 ;  /* 0x0000001900197305 */ /* 0x000fe2000020f100 */
[----:B------:R-:W-:Y:S01]  /*5490*/  BSSY.RECONVERGENT B0, `(.L_x_87) ;  /* 0x000000f000007945 */ /* 0x000fe20003800200 */
[----:B-1---5:R-:W-:-:S06]  /*54a0*/  FADD R31, R31, -UR7 ;  /* 0x800000071f1f7e21 */ /* 0x022fcc0008000000 */
        /* <DEDUP_REMOVED lines=9> */
[----:B------:R-:W-:Y:S02]  /*5540*/  MOV R27, R31 ;  /* 0x0000001f001b7202 */ /* 0x000fe40000000f00 */
[----:B------:R-:W-:Y:S02]  /*5550*/  MOV R44, 0x5580 ;  /* 0x00005580002c7802 */ /* 0x000fe40000000f00 */
[----:B0-----:R-:W-:-:S07]  /*5560*/  MOV R26, UR7 ;  /* 0x00000007001a7c02 */ /* 0x001fce0008000f00 */
[----:B--2---:R-:W-:Y:S05]  /*5570*/  CALL.REL.NOINC `($__internal_3_$__cuda_sm3x_div_rn_noftz_f32_slowpath) ;  /* 0x000001b800787944 */ /* 0x004fea0003c00000 */
.L_x_88:
[----:B------:R-:W-:Y:S05]  /*5580*/  BSYNC.RECONVERGENT B0 ;  /* 0x0000000000007941 */ /* 0x000fea0003800200 */
.L_x_87:
[----:B------:R-:W0:Y:S01]  /*5590*/  F2I.TRUNC.NTZ R23, R57 ;  /* 0x0000003900177305 */ /* 0x000e22000020f100 */
[C---:B------:R-:W-:Y:S01]  /*55a0*/  IADD3 R41, PT, PT, R25.reuse, -0x1, RZ ;  /* 0xffffffff19297810 */ /* 0x040fe20007ffe0ff */
[----:B------:R-:W-:Y:S01]  /*55b0*/  VIADD R49, R25, 0x1 ;  /* 0x0000000119317836 */ /* 0x000fe20000000000 */
[----:B------:R-:W-:Y:S02]  /*55c0*/  PRMT R31, RZ, 0x7610, R31 ;  /* 0x00007610ff1f7816 */ /* 0x000fe4000000001f */
[----:B------:R-:W-:Y:S02]  /*55d0*/  MOV R51, 0xffffffff ;  /* 0xffffffff00337802 */ /* 0x000fe40000000f00 */
[----:B0-----:R-:W-:Y:S01]  /*55e0*/  IADD3 R45, PT, PT, R23, -0x1, RZ ;  /* 0xffffffff172d7810 */ /* 0x001fe20007ffe0ff */
[-C--:B--2---:R-:W-:Y:S01]  /*55f0*/  IMAD R53, R7, R23.reuse, RZ ;  /* 0x0000001707357224 */ /* 0x084fe200078e02ff */
[----:B------:R-:W-:Y:S01]  /*5600*/  IADD3 R47, PT, PT, R23, 0x1, RZ ;  /* 0x00000001172f7810 */ /* 0x000fe20007ffe0ff */
[----:B------:R-:W-:-:S04]  /*5610*/  IMAD.WIDE.U32 R26, R6, R23, RZ ;  /* 0x00000017061a7225 */ /* 0x000fc800078e00ff */
[----:B------:R-:W-:Y:S01]  /*5620*/  IMAD R39, R7, R45, RZ ;  /* 0x0000002d07277224 */ /* 0x000fe200078e02ff */
[----:B------:R-:W-:Y:S01]  /*5630*/  IADD3 R36, PT, PT, R27, R53, RZ ;  /* 0x000000351b247210 */ /* 0x000fe20007ffe0ff */
[----:B------:R-:W-:Y:S02]  /*5640*/  IMAD R55, R7, R47, RZ ;  /* 0x0000002f07377224 */ /* 0x000fe400078e02ff */
[----:B------:R-:W-:-:S04]  /*5650*/  IMAD.WIDE.U32 R32, R6, R45, RZ ;  /* 0x0000002d06207225 */ /* 0x000fc800078e00ff */
[----:B------:R-:W-:Y:S01]  /*5660*/  IMAD.WIDE.U32 R34, R6, R47, RZ ;  /* 0x0000002f06227225 */ /* 0x000fe200078e00ff */
[----:B------:R-:W-:-:S04]  /*5670*/  IADD3 R40, PT, PT, R33, R39, RZ ;  /* 0x0000002721287210 */ /* 0x000fc80007ffe0ff */
[----:B------:R-:W-:-:S07]  /*5680*/  IADD3 R42, PT, PT, R35, R55, RZ ;  /* 0x00000037232a7210 */ /* 0x000fce0007ffe0ff */
.L_x_224:
[----:B0-----:R-:W0:Y:S01]  /*5690*/  LDCU UR10, c[0x3][0x30] ;  /* 0x00c00600ff0a77ac */ /* 0x001e220008000800 */
[----:B-1----:R-:W-:Y:S01]  /*56a0*/  IADD3 R38, PT, PT, R24, R51, RZ ;  /* 0x0000003318267210 */ /* 0x002fe20007ffe0ff */
[----:B------:R-:W-:Y:S01]  /*56b0*/  HFMA2 R39, -RZ, RZ, 0, 0 ;  /* 0x00000000ff277431 */ /* 0x000fe200000001ff */
[----:B------:R-:W-:Y:S01]  /*56c0*/  IADD3 R51, PT, PT, R51, 0x1, RZ ;  /* 0x0000000133337810 */ /* 0x000fe20007ffe0ff */
[----:B------:R-:W1:Y:S03]  /*56d0*/  LDCU UR11, c[0x3][0x28] ;  /* 0x00c00500ff0b77ac */ /* 0x000e660008000800 */
[----:B------:R-:W-:Y:S01]  /*56e0*/  ISETP.NE.AND P2, PT, R51, 0x2, PT ;  /* 0x000000023300780c */ /* 0x000fe20003f45270 */
[----:B--2---:R-:W2:Y:S01]  /*56f0*/  LDCU UR7, c[0x3][0x18] ;  /* 0x00c00300ff0777ac */ /* 0x004ea20008000800 */
[----:B0-----:R-:W-:Y:S02]  /*5700*/  UISETP.NE.U32.AND UP1, UPT, UR10, URZ, UPT ;  /* 0x000000ff0a00728c */ /* 0x001fe4000bf25070 */
[----:B-1----:R-:W-:-:S02]  /*5710*/  UISETP.EQ.U32.AND UP0, UPT, UR11, URZ, UPT ;  /* 0x000000ff0b00728c */ /* 0x002fc4000bf02070 */
[----:B------:R-:W-:Y:S01]  /*5720*/  UISETP.NE.AND.EX UP1, UPT, URZ, URZ, UPT, UP1 ;  /* 0x000000ffff00728c */ /* 0x000fe2000bf25310 */
[----:B--2---:R-:W-:-:S03]  /*5730*/  ISETP.GE.U32.AND P0, PT, R38, UR7, PT ;  /* 0x0000000726007c0c */ /* 0x004fc6000bf06070 */
[----:B------:R-:W-:Y:S01]  /*5740*/  UISETP.EQ.OR.EX UP0, UPT, URZ, URZ, !UP1, UP0 ;  /* 0x000000ffff00728c */ /* 0x000fe2000cf02700 */
[----:B------:R-:W-:-:S08]  /*5750*/  ISETP.GT.AND P0, PT, R38, -0x1, !P0 ;  /* 0xffffffff2600780c */ /* 0x000fd00004704270 */
[----:B---34-:R-:W-:Y:S05]  /*5760*/  BRA.U UP0, `(.L_x_89) ;  /* 0x0000001d00d07547 */ /* 0x018fea000b800000 */
[----:B------:R-:W0:Y:S01]  /*5770*/  LDCU UR10, c[0x3][0x1c] ;  /* 0x00c00380ff0a77ac */ /* 0x000e220008000800 */
[----:B------:R-:W-:Y:S01]  /*5780*/  ISETP.LT.OR P1, PT, R25, 0x1, !P0 ;  /* 0x000000011900780c */ /* 0x000fe20004721670 */
[C---:B------:R-:W-:Y:S01]  /*5790*/  IMAD.WIDE.U32 R52, R41.reuse, UR7, R38 ;  /* 0x0000000729347c25 */ /* 0x040fe2000f8e0026 */
[----:B------:R-:W-:Y:S01]  /*57a0*/  BSSY.RECONVERGENT B0, `(.L_x_90) ;  /* 0x00000a3000007945 */ /* 0x000fe20003800200 */
[----:B------:R-:W1:Y:S01]  /*57b0*/  LDCU UR11, c[0x3][0x20] ;  /* 0x00c00400ff0b77ac */ /* 0x000e620008000800 */
[----:B0-----:R-:W-:-:S04]  /*57c0*/  ISETP.GE.U32.OR P1, PT, R41, UR10, P1 ;  /* 0x0000000a29007c0c */ /* 0x001fc80008f26470 */
[----:B------:R-:W-:-:S04]  /*57d0*/  ISETP.LT.OR P1, PT, R23, 0x1, P1 ;  /* 0x000000011700780c */ /* 0x000fc80000f21670 */
[----:B-1----:R-:W-:-:S13]  /*57e0*/  ISETP.GE.U32.OR P1, PT, R45, UR11, P1 ;  /* 0x0000000b2d007c0c */ /* 0x002fda0008f26470 */
[----:B------:R-:W-:Y:S05]  /*57f0*/  @P1 BRA `(.L_x_91) ;  /* 0x0000000800741947 */ /* 0x000fea0003800000 */
[----:B------:R-:W-:Y:S01]  /*5800*/  IADD3 R63, P1, PT, R52, R32, RZ ;  /* 0x00000020343f7210 */ /* 0x000fe20007f3e0ff */
[----:B------:R-:W-:Y:S01]  /*5810*/  HFMA2 R61, -RZ, RZ, 0, 0 ;  /* 0x00000000ff3d7431 */ /* 0x000fe200000001ff */
[----:B------:R-:W-:Y:S01]  /*5820*/  BSSY.RECONVERGENT B1, `(.L_x_92) ;  /* 0x0000012000017945 */ /* 0x000fe20003800200 */
[----:B------:R-:W-:Y:S02]  /*5830*/  MOV R44, RZ ;  /* 0x000000ff002c7202 */ /* 0x000fe40000000f00 */
[----:B------:R-:W-:-:S08]  /*5840*/  IMAD.X R65, R53, 0x1, R40, P1 ;  /* 0x0000000135417824 */ /* 0x000fd000008e0628 */
.L_x_94:
        /* <DEDUP_REMOVED lines=15> */
.L_x_93:
[----:B------:R-:W-:Y:S05]  /*5940*/  BSYNC.RECONVERGENT B1 ;  /* 0x0000000000017941 */ /* 0x000fea0003800200 */
.L_x_92:
[----:B------:R-:W-:Y:S01]  /*5950*/  HFMA2 R57, -RZ, RZ, 0, 0 ;  /* 0x00000000ff397431 */ /* 0x000fe200000001ff */
[----:B------:R-:W-:Y:S01]  /*5960*/  BSSY.RECONVERGENT B1, `(.L_x_95) ;  /* 0x0000011000017945 */ /* 0x000fe20003800200 */
[----:B------:R-:W-:-:S07]  /*5970*/  MOV R48, RZ ;  /* 0x000000ff00307202 */ /* 0x000fce0000000f00 */
.L_x_97:
        /* <DEDUP_REMOVED lines=15> */
.L_x_96:
[----:B------:R-:W-:Y:S05]  /*5a70*/  BSYNC.RECONVERGENT B1 ;  /* 0x0000000000017941 */ /* 0x000fea0003800200 */
.L_x_95:
[----:B------:R-:W-:Y:S02]  /*5a80*/  ISETP.NE.U32.AND P1, PT, R57, -0x1, PT ;  /* 0xffffffff3900780c */ /* 0x000fe40003f25070 */
[----:B------:R-:W-:Y:S02]  /*5a90*/  ISETP.GE.U32.AND P3, PT, R44, R57, PT ;  /* 0x000000392c00720c */ /* 0x000fe40003f66070 */
[----:B------:R-:W-:-:S04]  /*5aa0*/  ISETP.NE.AND.EX P1, PT, R48, -0x1, PT, P1 ;  /* 0xffffffff3000780c */ /* 0x000fc80003f25310 */
[----:B------:R-:W-:-:S13]  /*5ab0*/  ISETP.GE.U32.OR.EX P1, PT, R61, R48, !P1, P3 ;  /* 0x000000303d00720c */ /* 0x000fda0004f26530 */
[----:B------:R-:W-:Y:S05]  /*5ac0*/  @P1 BRA `(.L_x_91) ;  /* 0x0000000400c01947 */ /* 0x000fea0003800000 */
[CC--:B------:R-:W-:Y:S01]  /*5ad0*/  IADD3 R46, P3, PT, -R57.reuse, R44.reuse, RZ ;  /* 0x0000002c392e7210 */ /* 0x0c0fe20007f7e1ff */
[----:B------:R-:W-:Y:S01]  /*5ae0*/  BSSY.RECONVERGENT B1, `(.L_x_98) ;  /* 0x0000039000017945 */ /* 0x000fe20003800200 */
[----:B------:R-:W-:Y:S02]  /*5af0*/  IADD3 R68, P4, PT, R57, -R44, RZ ;  /* 0x8000002c39447210 */ /* 0x000fe40007f9e0ff */
[----:B------:R-:W-:Y:S02]  /*5b00*/  ISETP.GT.U32.AND P1, PT, R46, -0x8, PT ;  /* 0xfffffff82e00780c */ /* 0x000fe40003f24070 */
[C---:B------:R-:W-:Y:S01]  /*5b10*/  IADD3.X R46, PT, PT, ~R48.reuse, R61, RZ, P3, !PT ;  /* 0x0000003d302e7210 */ /* 0x040fe20001ffe5ff */
[----:B------:R-:W-:Y:S01]  /*5b20*/  IMAD.X R70, R48, 0x1, ~R61, P4 ;  /* 0x0000000130467824 */ /* 0x000fe200020e0e3d */
[----:B------:R-:W-:Y:S02]  /*5b30*/  LOP3.LUT R71, R68, 0x7, RZ, 0xc0, !PT ;  /* 0x0000000744477812 */ /* 0x000fe400078ec0ff */
[----:B------:R-:W-:-:S02]  /*5b40*/  ISETP.GT.U32.AND.EX P1, PT, R46, -0x1, PT, P1 ;  /* 0xffffffff2e00780c */ /* 0x000fc40003f24110 */
[----:B------:R-:W-:-:S04]  /*5b50*/  ISETP.NE.U32.AND P3, PT, R71, RZ, PT ;  /* 0x000000ff4700720c */ /* 0x000fc80003f65070 */
[----:B------:R-:W-:-:S07]  /*5b60*/  ISETP.NE.AND.EX P3, PT, RZ, RZ, PT, P3 ;  /* 0x000000ffff00720c */ /* 0x000fce0003f65330 */
[----:B------:R-:W-:Y:S06]  /*5b70*/  @P1 BRA `(.L_x_99) ;  /* 0x0000000000bc1947 */ /* 0x000fec0003800000 */
[----:B------:R-:W-:Y:S02]  /*5b80*/  CS2R R66, SRZ ;  /* 0x0000000000427805 */ /* 0x000fe4000001ff00 */
[----:B------:R-:W-:-:S07]  /*5b90*/  LOP3.LUT R69, R68, 0xfffffff8, RZ, 0xc0, !PT ;  /* 0xfffffff844457812 */ /* 0x000fce00078ec0ff */
.L_x_100:
[C---:B------:R-:W-:Y:S01]  /*5ba0*/  IADD3 R54, PT, PT, R31.reuse, 0x2, RZ ;  /* 0x000000021f367810 */ /* 0x040fe20007ffe0ff */
[----:B------:R-:W-:Y:S01]  /*5bb0*/  VIADD R63, R44, 0x5 ;  /* 0x000000052c3f7836 */ /* 0x000fe20000000000 */
[C---:B------:R-:W-:Y:S02]  /*5bc0*/  IADD3 R46, PT, PT, R31.reuse, 0x1, RZ ;  /* 0x000000011f2e7810 */ /* 0x040fe40007ffe0ff */
[----:B------:R-:W-:Y:S02]  /*5bd0*/  LOP3.LUT R48, R31, 0xff, RZ, 0xc0, !PT ;  /* 0x000000ff1f307812 */ /* 0x000fe400078ec0ff */
[----:B------:R-:W-:Y:S02]  /*5be0*/  LOP3.LUT R54, R54, 0xff, RZ, 0xc0, !PT ;  /* 0x000000ff36367812 */ /* 0x000fe400078ec0ff */
[----:B------:R-:W-:Y:S02]  /*5bf0*/  LOP3.LUT R56, R46, 0xff, RZ, 0xc0, !PT ;  /* 0x000000ff2e387812 */ /* 0x000fe400078ec0ff */
[----:B------:R-:W-:-:S02]  /*5c00*/  LEA R55, R48, UR6, 0x2 ;  /* 0x0000000630377c11 */ /* 0x000fc4000f8e10ff */
[----:B------:R-:W-:Y:S02]  /*5c10*/  LEA R61, R54, UR6, 0x2 ;  /* 0x00000006363d7c11 */ /* 0x000fe4000f8e10ff */
[----:B------:R-:W-:Y:S01]  /*5c20*/  IADD3 R46, PT, PT, R44, 0x1, RZ ;  /* 0x000000012c2e7810 */ /* 0x000fe20007ffe0ff */
[----:B------:R0:W-:Y:S01]  /*5c30*/  STL [R55], R44 ;  /* 0x0000002c37007387 */ /* 0x0001e20000100800 */
[----:B------:R-:W-:Y:S02]  /*5c40*/  LEA R57, R56, UR6, 0x2 ;  /* 0x0000000638397c11 */ /* 0x000fe4000f8e10ff */
[C---:B------:R-:W-:Y:S02]  /*5c50*/  IADD3 R54, PT, PT, R31.reuse, 0x3, RZ ;  /* 0x000000031f367810 */ /* 0x040fe40007ffe0ff */
[----:B------:R-:W-:Y:S01]  /*5c60*/  IADD3 R48, PT, PT, R44, 0x2, RZ ;  /* 0x000000022c307810 */ /* 0x000fe20007ffe0ff */
[----:B------:R-:W-:Y:S01]  /*5c70*/  STL [R57], R46 ;  /* 0x0000002e39007387 */ /* 0x000fe20000100800 */
[----:B------:R-:W-:-:S02]  /*5c80*/  IADD3 R58, PT, PT, R31, 0x4, RZ ;  /* 0x000000041f3a7810 */ /* 0x000fc40007ffe0ff */
[C---:B------:R-:W-:Y:S01]  /*5c90*/  IADD3 R62, PT, PT, R31.reuse, 0x5, RZ ;  /* 0x000000051f3e7810 */ /* 0x040fe20007ffe0ff */
[----:B------:R1:W-:Y:S01]  /*5ca0*/  STL [R61], R48 ;  /* 0x000000303d007387 */ /* 0x0003e20000100800 */
[C---:B------:R-:W-:Y:S02]  /*5cb0*/  IADD3 R64, PT, PT, R31.reuse, 0x6, RZ ;  /* 0x000000061f407810 */ /* 0x040fe40007ffe0ff */
[----:B0-----:R-:W-:Y:S02]  /*5cc0*/  IADD3 R55, PT, PT, R31, 0x7, RZ ;  /* 0x000000071f377810 */ /* 0x001fe40007ffe0ff */
[----:B------:R-:W-:Y:S02]  /*5cd0*/  LOP3.LUT R54, R54, 0xff, RZ, 0xc0, !PT ;  /* 0x000000ff36367812 */ /* 0x000fe400078ec0ff */
[----:B------:R-:W-:Y:S02]  /*5ce0*/  LOP3.LUT R58, R58, 0xff, RZ, 0xc0, !PT ;  /* 0x000000ff3a3a7812 */ /* 0x000fe400078ec0ff */
[----:B------:R-:W-:-:S02]  /*5cf0*/  LOP3.LUT R62, R62, 0xff, RZ, 0xc0, !PT ;  /* 0x000000ff3e3e7812 */ /* 0x000fc400078ec0ff */
[----:B------:R-:W-:Y:S02]  /*5d00*/  LOP3.LUT R64, R64, 0xff, RZ, 0xc0, !PT ;  /* 0x000000ff40407812 */ /* 0x000fe400078ec0ff */
[----:B-1----:R-:W-:Y:S02]  /*5d10*/  LOP3.LUT R48, R55, 0xff, RZ, 0xc0, !PT ;  /* 0x000000ff37307812 */ /* 0x002fe400078ec0ff */
[----:B------:R-:W-:Y:S02]  /*5d20*/  IADD3 R56, PT, PT, R44, 0x3, RZ ;  /* 0x000000032c387810 */ /* 0x000fe40007ffe0ff */
[----:B------:R-:W-:Y:S02]  /*5d30*/  LEA R55, R54, UR6, 0x2 ;  /* 0x0000000636377c11 */ /* 0x000fe4000f8e10ff */
[----:B------:R-:W-:Y:S02]  /*5d40*/  IADD3 R60, PT, PT, R44, 0x4, RZ ;  /* 0x000000042c3c7810 */ /* 0x000fe40007ffe0ff */
[----:B------:R-:W-:Y:S01]  /*5d50*/  LEA R57, R58, UR6, 0x2 ;  /* 0x000000063a397c11 */ /* 0x000fe2000f8e10ff */
[----:B------:R0:W-:Y:S01]  /*5d60*/  STL [R55], R56 ;  /* 0x0000003837007387 */ /* 0x0001e20000100800 */
[----:B------:R-:W-:-:S02]  /*5d70*/  LEA R62, R62, UR6, 0x2 ;  /* 0x000000063e3e7c11 */ /* 0x000fc4000f8e10ff */
[----:B------:R-:W-:Y:S01]  /*5d80*/  IADD3 R65, PT, PT, R44, 0x6, RZ ;  /* 0x000000062c417810 */ /* 0x000fe20007ffe0ff */
[----:B------:R0:W-:Y:S01]  /*5d90*/  STL [R57], R60 ;  /* 0x0000003c39007387 */ /* 0x0001e20000100800 */
[----:B------:R-:W-:Y:S02]  /*5da0*/  LEA R64, R64, UR6, 0x2 ;  /* 0x0000000640407c11 */ /* 0x000fe4000f8e10ff */
[----:B------:R-:W-:Y:S01]  /*5db0*/  IADD3 R46, PT, PT, R44, 0x7, RZ ;  /* 0x000000072c2e7810 */ /* 0x000fe20007ffe0ff */
[----:B------:R0:W-:Y:S01]  /*5dc0*/  STL [R62], R63 ;  /* 0x0000003f3e007387 */ /* 0x0001e20000100800 */
[----:B------:R-:W-:Y:S02]  /*5dd0*/  LEA R61, R48, UR6, 0x2 ;  /* 0x00000006303d7c11 */ /* 0x000fe4000f8e10ff */
[----:B------:R-:W-:Y:S01]  /*5de0*/  IADD3 R66, P1, PT, R66, 0x8, RZ ;  /* 0x0000000842427810 */ /* 0x000fe20007f3e0ff */
[----:B------:R0:W-:Y:S01]  /*5df0*/  STL [R64], R65 ;  /* 0x0000004140007387 */ /* 0x0001e20000100800 */
[----:B------:R-:W-:-:S02]  /*5e00*/  IADD3 R31, PT, PT, R31, 0x8, RZ ;  /* 0x000000081f1f7810 */ /* 0x000fc40007ffe0ff */
[----:B------:R-:W-:Y:S01]  /*5e10*/  IADD3.X R67, PT, PT, RZ, R67, RZ, P1, !PT ;  /* 0x00000043ff437210 */ /* 0x000fe20000ffe4ff */
[----:B------:R0:W-:Y:S01]  /*5e20*/  STL [R61], R46 ;  /* 0x0000002e3d007387 */ /* 0x0001e20000100800 */
[----:B------:R-:W-:Y:S02]  /*5e30*/  ISETP.NE.U32.AND P1, PT, R66, R69, PT ;  /* 0x000000454200720c */ /* 0x000fe40003f25070 */
[----:B------:R-:W-:Y:S02]  /*5e40*/  IADD3 R44, PT, PT, R44, 0x8, RZ ;  /* 0x000000082c2c7810 */ /* 0x000fe40007ffe0ff */
[----:B------:R-:W-:-:S13]  /*5e50*/  ISETP.NE.AND.EX P1, PT, R67, R70, PT, P1 ;  /* 0x000000464300720c */ /* 0x000fda0003f25310 */
[----:B0-----:R-:W-:Y:S05]  /*5e60*/  @P1 BRA `(.L_x_100) ;  /* 0xfffffffc004c1947 */ /* 0x001fea000383ffff */
.L_x_99:
[----:B------:R-:W-:Y:S05]  /*5e70*/  BSYNC.RECONVERGENT B1 ;  /* 0x0000000000017941 */ /* 0x000fea0003800200 */
.L_x_98:
        /* <DEDUP_REMOVED lines=9> */
[C---:B------:R-:W-:Y:S01]  /*5f10*/  VIADD R55, R31.reuse, 0x2 ;  /* 0x000000021f377836 */ /* 0x040fe20000000000 */
[C---:B------:R-:W-:Y:S02]  /*5f20*/  IADD3 R57, PT, PT, R31.reuse, 0x3, RZ ;  /* 0x000000031f397810 */ /* 0x040fe40007ffe0ff */
[----:B------:R-:W-:Y:S02]  /*5f30*/  LOP3.LUT R48, R31, 0xff, RZ, 0xc0, !PT ;  /* 0x000000ff1f307812 */ /* 0x000fe400078ec0ff */
[----:B------:R-:W-:Y:S02]  /*5f40*/  LOP3.LUT R46, R46, 0xff, RZ, 0xc0, !PT ;  /* 0x000000ff2e2e7812 */ /* 0x000fe400078ec0ff */
[----:B------:R-:W-:Y:S02]  /*5f50*/  LOP3.LUT R58, R55, 0xff, RZ, 0xc0, !PT ;  /* 0x000000ff373a7812 */ /* 0x000fe400078ec0ff */
[----:B------:R-:W-:-:S02]  /*5f60*/  LOP3.LUT R62, R57, 0xff, RZ, 0xc0, !PT ;  /* 0x000000ff393e7812 */ /* 0x000fc400078ec0ff */
[----:B------:R-:W-:Y:S02]  /*5f70*/  LEA R55, R48, UR6, 0x2 ;  /* 0x0000000630377c11 */ /* 0x000fe4000f8e10ff */
[----:B------:R-:W-:Y:S02]  /*5f80*/  IADD3 R54, PT, PT, R44, 0x1, RZ ;  /* 0x000000012c367810 */ /* 0x000fe40007ffe0ff */
[----:B------:R-:W-:Y:S01]  /*5f90*/  LEA R57, R46, UR6, 0x2 ;  /* 0x000000062e397c11 */ /* 0x000fe2000f8e10ff */
[----:B------:R0:W-:Y:S01]  /*5fa0*/  STL [R55], R44 ;  /* 0x0000002c37007387 */ /* 0x0001e20000100800 */
[----:B------:R-:W-:Y:S02]  /*5fb0*/  IADD3 R56, PT, PT, R44, 0x2, RZ ;  /* 0x000000022c387810 */ /* 0x000fe40007ffe0ff */
[----:B------:R-:W-:Y:S01]  /*5fc0*/  LEA R61, R58, UR6, 0x2 ;  /* 0x000000063a3d7c11 */ /* 0x000fe2000f8e10ff */
[----:B------:R1:W-:Y:S01]  /*5fd0*/  STL [R57], R54 ;  /* 0x0000003639007387 */ /* 0x0003e20000100800 */
[----:B------:R-:W-:-:S02]  /*5fe0*/  IADD3 R60, PT, PT, R44, 0x3, RZ ;  /* 0x000000032c3c7810 */ /* 0x000fc40007ffe0ff */
[----:B------:R-:W-:Y:S01]  /*5ff0*/  LEA R63, R62, UR6, 0x2 ;  /* 0x000000063e3f7c11 */ /* 0x000fe2000f8e10ff */
[----:B------:R1:W-:Y:S01]  /*6000*/  STL [R61], R56 ;  /* 0x000000383d007387 */ /* 0x0003e20000100800 */
[----:B------:R-:W-:Y:S02]  /*6010*/  IADD3 R31, PT, PT, R31, 0x4, RZ ;  /* 0x000000041f1f7810 */ /* 0x000fe40007ffe0ff */
[----:B0-----:R-:W-:Y:S01]  /*6020*/  IADD3 R44, PT, PT, R44, 0x4, RZ ;  /* 0x000000042c2c7810 */ /* 0x001fe20007ffe0ff */
[----:B------:R1:W-:Y:S06]  /*6030*/  STL [R63], R60 ;  /* 0x0000003c3f007387 */ /* 0x0003ec0000100800 */
.L_x_102:
[----:B------:R-:W-:Y:S05]  /*6040*/  BSYNC.RECONVERGENT B1 ;  /* 0x0000000000017941 */ /* 0x000fea0003800200 */
.L_x_101:
        /* <DEDUP_REMOVED lines=9> */
[C---:B------:R-:W-:Y:S02]  /*60e0*/  LOP3.LUT R48, R31.reuse, 0xff, RZ, 0xc0, !PT ;  /* 0x000000ff1f307812 */ /* 0x040fe400078ec0ff */
        /* <DEDUP_REMOVED lines=8> */
.L_x_104:
[----:B------:R-:W-:Y:S05]  /*6170*/  BSYNC.RECONVERGENT B1 ;  /* 0x0000000000017941 */ /* 0x000fea0003800200 */
.L_x_103:
[----:B--2---:R-:W-:-:S04]  /*6180*/  @!P3 LOP3.LUT R46, R31, 0xff, RZ, 0xc0, !PT ;  /* 0x000000ff1f2eb812 */ /* 0x004fc800078ec0ff */
[----:B------:R-:W-:Y:S01]  /*6190*/  @!P3 LEA R55, R46, UR6, 0x2 ;  /* 0x000000062e37bc11 */ /* 0x000fe2000f8e10ff */
[----:B------:R-:W-:-:S04]  /*61a0*/  @!P3 VIADD R46, R31, 0x1 ;  /* 0x000000011f2eb836 */ /* 0x000fc80000000000 */
[----:B------:R0:W-:Y:S01]  /*61b0*/  @!P3 STL [R55], R44 ;  /* 0x0000002c3700b387 */ /* 0x0001e20000100800 */
[----:B------:R-:W-:-:S07]  /*61c0*/  @!P3 PRMT R31, R46, 0x7610, R31 ;  /* 0x000076102e1fb816 */ /* 0x000fce000000001f */
.L_x_91:
[----:B------:R-:W-:Y:S05]  /*61d0*/  BSYNC.RECONVERGENT B0 ;  /* 0x0000000000007941 */ /* 0x000fea0003800200 */
.L_x_90:
[----:B------:R-:W2:Y:S01]  /*61e0*/  LDCU UR7, c[0x3][0x1c] ;  /* 0x00c00380ff0777ac */ /* 0x000ea20008000800 */
[----:B------:R-:W-:Y:S01]  /*61f0*/  ISETP.LT.OR P1, PT, R25, 0x1, !P0 ;  /* 0x000000011900780c */ /* 0x000fe20004721670 */
[----:B------:R-:W-:Y:S01]  /*6200*/  BSSY.RECONVERGENT B0, `(.L_x_105) ;  /* 0x00000a4000007945 */ /* 0x000fe20003800200 */
[----:B------:R-:W3:Y:S02]  /*6210*/  LDCU UR10, c[0x3][0x20] ;  /* 0x00c00400ff0a77ac */ /* 0x000ee40008000800 */
[----:B--2---:R-:W-:-:S04]  /*6220*/  ISETP.GE.U32.OR P1, PT, R41, UR7, P1 ;  /* 0x0000000729007c0c */ /* 0x004fc80008f26470 */
[----:B------:R-:W-:-:S04]  /*6230*/  ISETP.LT.OR P1, PT, R23, RZ, P1 ;  /* 0x000000ff1700720c */ /* 0x000fc80000f21670 */
[----:B---3--:R-:W-:-:S13]  /*6240*/  ISETP.GE.U32.OR P1, PT, R23, UR10, P1 ;  /* 0x0000000a17007c0c */ /* 0x008fda0008f26470 */
[----:B------:R-:W-:Y:S05]  /*6250*/  @P1 BRA `(.L_x_106) ;  /* 0x0000000800781947 */ /* 0x000fea0003800000 */
[----:B-1----:R-:W-:Y:S01]  /*6260*/  IADD3 R63, P1, PT, R52, R26, RZ ;  /* 0x0000001a343f7210 */ /* 0x002fe20007f3e0ff */
[----:B0-----:R-:W-:Y:S01]  /*6270*/  HFMA2 R44, -RZ, RZ, 0, 0 ;  /* 0x00000000ff2c7431 */ /* 0x001fe200000001ff */
[----:B------:R-:W-:Y:S01]  /*6280*/  BSSY.RECONVERGENT B1, `(.L_x_107) ;  /* 0x0000012000017945 */ /* 0x000fe20003800200 */
[----:B------:R-:W-:Y:S02]  /*6290*/  MOV R61, RZ ;  /* 0x000000ff003d7202 */ /* 0x000fe40000000f00 */
[----:B------:R-:W-:-:S08]  /*62a0*/  IADD3.X R65, PT, PT, R53, R36, RZ, P1, !PT ;  /* 0x0000002435417210 */ /* 0x000fd00000ffe4ff */
.L_x_109:
        /* <DEDUP_REMOVED lines=15> */
.L_x_108:
[----:B------:R-:W-:Y:S05]  /*63a0*/  BSYNC.RECONVERGENT B1 ;  /* 0x0000000000017941 */ /* 0x000fea0003800200 */
.L_x_107:
[----:B------:R-:W-:Y:S01]  /*63b0*/  HFMA2 R57, -RZ, RZ, 0, 0 ;  /* 0x00000000ff397431 */ /* 0x000fe200000001ff */
[----:B------:R-:W-:Y:S01]  /*63c0*/  BSSY.RECONVERGENT B1, `(.L_x_110) ;  /* 0x0000011000017945 */ /* 0x000fe20003800200 */
[----:B------:R-:W-:-:S07]  /*63d0*/  MOV R48, RZ ;  /* 0x000000ff00307202 */ /* 0x000fce0000000f00 */
.L_x_112:
        /* <DEDUP_REMOVED lines=13> */
[----:B------:R-:W-:Y:S01]  /*64b0*/  IMAD.MOV.U32 R57, RZ, RZ, -0x1 ;  /* 0xffffffffff397424 */ /* 0x000fe200078e00ff */
[----:B------:R-:W-:-:S07]  /*64c0*/  MOV R48, 0xffffffff ;  /* 0xffffffff00307802 */ /* 0x000fce0000000f00 */
.L_x_111:
[----:B------:R-:W-:Y:S05]  /*64d0*/  BSYNC.RECONVERGENT B1 ;  /* 0x0000000000017941 */ /* 0x000fea0003800200 */
.L_x_110:
        /* <DEDUP_REMOVED lines=9> */
[----:B------:R-:W-:Y:S02]  /*6570*/  IADD3.X R46, PT, PT, ~R48, R61, RZ, P3, !PT ;  /* 0x0000003d302e7210 */ /* 0x000fe40001ffe5ff */
[----:B------:R-:W-:Y:S02]  /*6580*/  LOP3.LUT R71, R62, 0x7, RZ, 0xc0, !PT ;  /* 0x000000073e477812 */ /* 0x000fe400078ec0ff */
[----:B------:R-:W-:-:S02]  /*6590*/  ISETP.GT.U32.AND.EX P1, PT, R46, -0x1, PT, P1 ;  /* 0xffffffff2e00780c */ /* 0x000fc40003f24110 */
[----:B------:R-:W-:Y:S02]  /*65a0*/  ISETP.NE.U32.AND P3, PT, R71, RZ, PT ;  /* 0x000000ff4700720c */ /* 0x000fe40003f65070 */
[----:B------:R-:W-:Y:S02]  /*65b0*/  IADD3.X R61, PT, PT, R48, ~R61, RZ, P4, !PT ;  /* 0x8000003d303d7210 */ /* 0x000fe400027fe4ff */
[----:B------:R-:W-:-:S07]  /*65c0*/  ISETP.NE.AND.EX P3, PT, RZ, RZ, PT, P3 ;  /* 0x000000ffff00720c */ /* 0x000fce0003f65330 */
[----:B------:R-:W-:Y:S06]  /*65d0*/  @P1 BRA `(.L_x_114) ;  /* 0x0000000000c01947 */ /* 0x000fec0003800000 */
[----:B------:R-:W-:Y:S01]  /*65e0*/  HFMA2 R58, -RZ, RZ, 0, 0 ;  /* 0x00000000ff3a7431 */ /* 0x000fe200000001ff */
[----:B------:R-:W-:Y:S02]  /*65f0*/  MOV R60, RZ ;  /* 0x000000ff003c7202 */ /* 0x000fe40000000f00 */
[----:B------:R-:W-:-:S07]  /*6600*/  LOP3.LUT R63, R62, 0xfffffff8, RZ, 0xc0, !PT ;  /* 0xfffffff83e3f7812 */ /* 0x000fce00078ec0ff */
.L_x_115:
[C---:B------:R-:W-:Y:S01]  /*6610*/  IADD3 R46, PT, PT, R31.reuse, 0x1, RZ ;  /* 0x000000011f2e7810 */ /* 0x040fe20007ffe0ff */
[C---:B------:R-:W-:Y:S01]  /*6620*/  VIADD R64, R31.reuse, 0x3 ;  /* 0x000000031f407836 */ /* 0x040fe20000000000 */
[C---:B------:R-:W-:Y:S02]  /*6630*/  LOP3.LUT R48, R31.reuse, 0xff, RZ, 0xc0, !PT ;  /* 0x000000ff1f307812 */ /* 0x040fe400078ec0ff */
[----:B------:R-:W-:Y:S02]  /*6640*/  IADD3 R54, PT, PT, R31, 0x2, RZ ;  /* 0x000000021f367810 */ /* 0x000fe40007ffe0ff */
[----:B------:R-:W-:Y:S02]  /*6650*/  LOP3.LUT R55, R46, 0xff, RZ, 0xc0, !PT ;  /* 0x000000ff2e377812 */ /* 0x000fe400078ec0ff */
[----:B------:R-:W-:Y:S02]  /*6660*/  LEA R65, R48, UR6, 0x2 ;  /* 0x0000000630417c11 */ /* 0x000fe4000f8e10ff */
[----:B------:R-:W-:-:S02]  /*6670*/  LOP3.LUT R54, R54, 0xff, RZ, 0xc0, !PT ;  /* 0x000000ff36367812 */ /* 0x000fc400078ec0ff */
[C---:B------:R-:W-:Y:S01]  /*6680*/  IADD3 R46, PT, PT, R44.reuse, 0x1, RZ ;  /* 0x000000012c2e7810 */ /* 0x040fe20007ffe0ff */
[----:B------:R0:W-:Y:S01]  /*6690*/  STL [R65], R44 ;  /* 0x0000002c41007387 */ /* 0x0001e20000100800 */
[----:B------:R-:W-:Y:S02]  /*66a0*/  LEA R67, R55, UR6, 0x2 ;  /* 0x0000000637437c11 */ /* 0x000fe4000f8e10ff */
[----:B------:R-:W-:Y:S02]  /*66b0*/  IADD3 R48, PT, PT, R44, 0x2, RZ ;  /* 0x000000022c307810 */ /* 0x000fe40007ffe0ff */
[----:B------:R-:W-:Y:S01]  /*66c0*/  LEA R69, R54, UR6, 0x2 ;  /* 0x0000000636457c11 */ /* 0x000fe2000f8e10ff */
[----:B------:R-:W-:Y:S01]  /*66d0*/  STL [R67], R46 ;  /* 0x0000002e43007387 */ /* 0x000fe20000100800 */
[C---:B------:R-:W-:Y:S02]  /*66e0*/  IADD3 R66, PT, PT, R31.reuse, 0x4, RZ ;  /* 0x000000041f427810 */ /* 0x040fe40007ffe0ff */
[C---:B------:R-:W-:Y:S01]  /*66f0*/  IADD3 R68, PT, PT, R31.reuse, 0x5, RZ ;  /* 0x000000051f447810 */ /* 0x040fe20007ffe0ff */
[----:B------:R1:W-:Y:S01]  /*6700*/  STL [R69], R48 ;  /* 0x0000003045007387 */ /* 0x0003e20000100800 */
[----:B------:R-:W-:-:S02]  /*6710*/  IADD3 R70, PT, PT, R31, 0x6, RZ ;  /* 0x000000061f467810 */ /* 0x000fc40007ffe0ff */
[----:B0-----:R-:W-:Y:S02]  /*6720*/  IADD3 R65, PT, PT, R31, 0x7, RZ ;  /* 0x000000071f417810 */ /* 0x001fe40007ffe0ff */
[----:B------:R-:W-:Y:S02]  /*6730*/  LOP3.LUT R64, R64, 0xff, RZ, 0xc0, !PT ;  /* 0x000000ff40407812 */ /* 0x000fe400078ec0ff */
[----:B------:R-:W-:Y:S02]  /*6740*/  LOP3.LUT R66, R66, 0xff, RZ, 0xc0, !PT ;  /* 0x000000ff42427812 */ /* 0x000fe400078ec0ff */
[----:B------:R-:W-:Y:S02]  /*6750*/  LOP3.LUT R68, R68, 0xff, RZ, 0xc0, !PT ;  /* 0x000000ff44447812 */ /* 0x000fe400078ec0ff */
[----:B------:R-:W-:Y:S02]  /*6760*/  LOP3.LUT R70, R70, 0xff, RZ, 0xc0, !PT ;  /* 0x000000ff46467812 */ /* 0x000fe400078ec0ff */
[----:B-1----:R-:W-:-:S02]  /*6770*/  LOP3.LUT R48, R65, 0xff, RZ, 0xc0, !PT ;  /* 0x000000ff41307812 */ /* 0x002fc400078ec0ff */
[----:B------:R-:W-:Y:S02]  /*6780*/  IADD3 R54, PT, PT, R44, 0x3, RZ ;  /* 0x000000032c367810 */ /* 0x000fe40007ffe0ff */
        /* <DEDUP_REMOVED lines=16> */
[----:B------:R-:W-:Y:S01]  /*6890*/  IADD3 R44, PT, PT, R44, 0x8, RZ ;  /* 0x000000082c2c7810 */ /* 0x000fe20007ffe0ff */
[----:B------:R-:W-:Y:S01]  /*68a0*/  IMAD.X R60, RZ, RZ, R60, P1 ;  /* 0x000000ffff3c7224 */ /* 0x000fe200008e063c */
[----:B------:R-:W-:-:S04]  /*68b0*/  ISETP.NE.U32.AND P1, PT, R58, R63, PT ;  /* 0x0000003f3a00720c */ /* 0x000fc80003f25070 */
[----:B------:R-:W-:-:S13]  /*68c0*/  ISETP.NE.AND.EX P1, PT, R60, R61, PT, P1 ;  /* 0x0000003d3c00720c */ /* 0x000fda0003f25310 */
[----:B0-----:R-:W-:Y:S05]  /*68d0*/  @P1 BRA `(.L_x_115) ;  /* 0xfffffffc004c1947 */ /* 0x001fea000383ffff */
.L_x_114:
[----:B------:R-:W-:Y:S05]  /*68e0*/  BSYNC.RECONVERGENT B1 ;  /* 0x0000000000017941 */ /* 0x000fea0003800200 */
.L_x_113:
        /* <DEDUP_REMOVED lines=8> */
[C---:B------:R-:W-:Y:S02]  /*6970*/  IADD3 R55, PT, PT, R31.reuse, 0x1, RZ ;  /* 0x000000011f377810 */ /* 0x040fe40007ffe0ff */
[C---:B------:R-:W-:Y:S02]  /*6980*/  IADD3 R57, PT, PT, R31.reuse, 0x2, RZ ;  /* 0x000000021f397810 */ /* 0x040fe40007ffe0ff */
[C---:B------:R-:W-:Y:S02]  /*6990*/  IADD3 R60, PT, PT, R31.reuse, 0x3, RZ ;  /* 0x000000031f3c7810 */ /* 0x040fe40007ffe0ff */
[----:B------:R-:W-:Y:S02]  /*69a0*/  LOP3.LUT R56, R31, 0xff, RZ, 0xc0, !PT ;  /* 0x000000ff1f387812 */ /* 0x000fe400078ec0ff */
[----:B------:R-:W-:Y:S02]  /*69b0*/  LOP3.LUT R58, R55, 0xff, RZ, 0xc0, !PT ;  /* 0x000000ff373a7812 */ /* 0x000fe400078ec0ff */
[----:B------:R-:W-:-:S02]  /*69c0*/  LOP3.LUT R61, R57, 0xff, RZ, 0xc0, !PT ;  /* 0x000000ff393d7812 */ /* 0x000fc400078ec0ff */
[----:B------:R-:W-:Y:S02]  /*69d0*/  LOP3.LUT R60, R60, 0xff, RZ, 0xc0, !PT ;  /* 0x000000ff3c3c7812 */ /* 0x000fe400078ec0ff */
        /* <DEDUP_REMOVED lines=10> */
[----:B------:R-:W-:Y:S01]  /*6a80*/  IADD3 R31, PT, PT, R31, 0x4, RZ ;  /* 0x000000041f1f7810 */ /* 0x000fe20007ffe0ff */
[----:B0-----:R-:W-:Y:S02]  /*6a90*/  VIADD R44, R44, 0x4 ;  /* 0x000000042c2c7836 */ /* 0x001fe40000000000 */
[----:B------:R1:W-:Y:S05]  /*6aa0*/  STL [R63], R54 ;  /* 0x000000363f007387 */ /* 0x0003ea0000100800 */
.L_x_117:
[----:B------:R-:W-:Y:S05]  /*6ab0*/  BSYNC.RECONVERGENT B1 ;  /* 0x0000000000017941 */ /* 0x000fea0003800200 */
.L_x_116:
[----:B------:R-:W-:Y:S05]  /*6ac0*/  @!P3 BRA `(.L_x_106) ;  /* 0x00000000005cb947 */ /* 0x000fea0003800000 */
[----:B------:R-:W-:Y:S01]  /*6ad0*/  ISETP.NE.U32.AND P1, PT, R64, 0x1, PT ;  /* 0x000000014000780c */ /* 0x000fe20003f25070 */
[----:B------:R-:W-:Y:S01]  /*6ae0*/  BSSY.RECONVERGENT B1, `(.L_x_118) ;  /* 0x0000010000017945 */ /* 0x000fe20003800200 */
[----:B-1----:R-:W-:Y:S02]  /*6af0*/  LOP3.LUT R46, R62, 0x1, RZ, 0xc0, !PT ;  /* 0x000000013e2e7812 */ /* 0x002fe400078ec0ff */
[----:B------:R-:W-:Y:S02]  /*6b00*/  ISETP.NE.AND.EX P1, PT, RZ, RZ, PT, P1 ;  /* 0x000000ffff00720c */ /* 0x000fe40003f25310 */
[----:B------:R-:W-:-:S04]  /*6b10*/  ISETP.NE.U32.AND P3, PT, R46, 0x1, PT ;  /* 0x000000012e00780c */ /* 0x000fc80003f65070 */
[----:B------:R-:W-:-:S07]  /*6b20*/  ISETP.NE.U32.AND.EX P3, PT, RZ, RZ, PT, P3 ;  /* 0x000000ffff00720c */ /* 0x000fce0003f65130 */
[----:B------:R-:W-:Y:S06]  /*6b30*/  @!P1 BRA `(.L_x_119) ;  /* 0x0000000000289947 */ /* 0x000fec0003800000 */
[C---:B------:R-:W-:Y:S02]  /*6b40*/  IADD3 R46, PT, PT, R31.reuse, 0x1, RZ ;  /* 0x000000011f2e7810 */ /* 0x040fe40007ffe0ff */
[C---:B------:R-:W-:Y:S02]  /*6b50*/  LOP3.LUT R48, R31.reuse, 0xff, RZ, 0xc0, !PT ;  /* 0x000000ff1f307812 */ /* 0x040fe400078ec0ff */
[----:B------:R-:W-:Y:S02]  /*6b60*/  LOP3.LUT R54, R46, 0xff, RZ, 0xc0, !PT ;  /* 0x000000ff2e367812 */ /* 0x000fe400078ec0ff */
[----:B------:R-:W-:Y:S02]  /*6b70*/  LEA R55, R48, UR6, 0x2 ;  /* 0x0000000630377c11 */ /* 0x000fe4000f8e10ff */
[----:B------:R-:W-:Y:S02]  /*6b80*/  IADD3 R46, PT, PT, R44, 0x1, RZ ;  /* 0x000000012c2e7810 */ /* 0x000fe40007ffe0ff */
[----:B------:R-:W-:Y:S01]  /*6b90*/  LEA R57, R54, UR6, 0x2 ;  /* 0x0000000636397c11 */ /* 0x000fe2000f8e10ff */
[----:B------:R0:W-:Y:S01]  /*6ba0*/  STL [R55], R44 ;  /* 0x0000002c37007387 */ /* 0x0001e20000100800 */
[----:B------:R-:W-:-:S03]  /*6bb0*/  IADD3 R31, PT, PT, R31, 0x2, RZ ;  /* 0x000000021f1f7810 */ /* 0x000fc60007ffe0ff */
[----:B------:R1:W-:Y:S01]  /*6bc0*/  STL [R57], R46 ;  /* 0x0000002e39007387 */ /* 0x0003e20000100800 */
[----:B0-----:R-:W-:-:S07]  /*6bd0*/  IADD3 R44, PT, PT, R44, 0x2, RZ ;  /* 0x000000022c2c7810 */ /* 0x001fce0007ffe0ff */
.L_x_119:
[----:B------:R-:W-:Y:S05]  /*6be0*/  BSYNC.RECONVERGENT B1 ;  /* 0x0000000000017941 */ /* 0x000fea0003800200 */
.L_x_118:
[----:B-1----:R-:W-:-:S04]  /*6bf0*/  @!P3 LOP3.LUT R46, R31, 0xff, RZ, 0xc0, !PT ;  /* 0x000000ff1f2eb812 */ /* 0x002fc800078ec0ff */
[----:B------:R-:W-:Y:S02]  /*6c00*/  @!P3 LEA R55, R46, UR6, 0x2 ;  /* 0x000000062e37bc11 */ /* 0x000fe4000f8e10ff */
[----:B------:R-:W-:-:S03]  /*6c10*/  @!P3 IADD3 R46, PT, PT, R31, 0x1, RZ ;  /* 0x000000011f2eb810 */ /* 0x000fc60007ffe0ff */
[----:B------:R2:W-:Y:S01]  /*6c20*/  @!P3 STL [R55], R44 ;  /* 0x0000002c3700b387 */ /* 0x0005e20000100800 */
[----:B------:R-:W-:-:S07]  /*6c30*/  @!P3 PRMT R31, R46, 0x7610, R31 ;  /* 0x000076102e1fb816 */ /* 0x000fce000000001f */
.L_x_106:
[----:B------:R-:W-:Y:S05]  /*6c40*/  BSYNC.RECONVERGENT B0 ;  /* 0x0000000000007941 */ /* 0x000fea0003800200 */
.L_x_105:
[----:B------:R-:W3:Y:S01]  /*6c50*/  LDCU UR7, c[0x3][0x1c] ;  /* 0x00c00380ff0777ac */ /* 0x000ee20008000800 */
[----:B------:R-:W-:Y:S01]  /*6c60*/  ISETP.LT.OR P1, PT, R25, 0x1, !P0 ;  /* 0x000000011900780c */ /* 0x000fe20004721670 */
[----:B------:R-:W-:Y:S01]  /*6c70*/  BSSY.RECONVERGENT B0, `(.L_x_89) ;  /* 0x00000a3000007945 */ /* 0x000fe20003800200 */
[----:B------:R-:W4:Y:S02]  /*6c80*/  LDCU UR10, c[0x3][0x20] ;  /* 0x00c00400ff0a77ac */ /* 0x000f240008000800 */
[----:B---3--:R-:W-:-:S04]  /*6c90*/  ISETP.GE.U32.OR P1, PT, R41, UR7, P1 ;  /* 0x0000000729007c0c */ /* 0x008fc80008f26470 */
[----:B------:R-:W-:-:S04]  /*6ca0*/  ISETP.LT.OR P1, PT, R23, -0x1, P1 ;  /* 0xffffffff1700780c */ /* 0x000fc80000f21670 */
[----:B----4-:R-:W-:-:S13]  /*6cb0*/  ISETP.GE.U32.OR P1, PT, R47, UR10, P1 ;  /* 0x0000000a2f007c0c */ /* 0x010fda0008f26470 */
[----:B------:R-:W-:Y:S05]  /*6cc0*/  @P1 BRA `(.L_x_120) ;  /* 0x0000000800741947 */ /* 0x000fea0003800000 */
[----:B-1----:R-:W-:Y:S01]  /*6cd0*/  IADD3 R61, P1, PT, R52, R34, RZ ;  /* 0x00000022343d7210 */ /* 0x002fe20007f3e0ff */
[----:B0-2---:R-:W-:Y:S01]  /*6ce0*/  HFMA2 R44, -RZ, RZ, 0, 0 ;  /* 0x00000000ff2c7431 */ /* 0x005fe200000001ff */
[----:B------:R-:W-:Y:S01]  /*6cf0*/  BSSY.RECONVERGENT B1, `(.L_x_121) ;  /* 0x0000012000017945 */ /* 0x000fe20003800200 */
[----:B------:R-:W-:Y:S02]  /*6d00*/  MOV R57, RZ ;  /* 0x000000ff00397202 */ /* 0x000fe40000000f00 */
[----:B------:R-:W-:-:S08]  /*6d10*/  IADD3.X R63, PT, PT, R53, R42, RZ, P1, !PT ;  /* 0x0000002a353f7210 */ /* 0x000fd00000ffe4ff */
.L_x_123:
        /* <DEDUP_REMOVED lines=15> */
.L_x_122:
[----:B------:R-:W-:Y:S05]  /*6e10*/  BSYNC.RECONVERGENT B1 ;  /* 0x0000000000017941 */ /* 0x000fea0003800200 */
.L_x_121:
[----:B------:R-:W-:Y:S01]  /*6e20*/  HFMA2 R55, -RZ, RZ, 0, 0 ;  /* 0x00000000ff377431 */ /* 0x000fe200000001ff */
[----:B------:R-:W-:Y:S01]  /*6e30*/  BSSY.RECONVERGENT B1, `(.L_x_124) ;  /* 0x0000011000017945 */ /* 0x000fe20003800200 */
[----:B------:R-:W-:-:S07]  /*6e40*/  MOV R48, RZ ;  /* 0x000000ff00307202 */ /* 0x000fce0000000f00 */
.L_x_126:
        /* <DEDUP_REMOVED lines=15> */
.L_x_125:
[----:B------:R-:W-:Y:S05]  /*6f40*/  BSYNC.RECONVERGENT B1 ;  /* 0x0000000000017941 */ /* 0x000fea0003800200 */
.L_x_124:
        /* <DEDUP_REMOVED lines=16> */
[----:B------:R-:W-:Y:S02]  /*7050*/  CS2R R56, SRZ ;  /* 0x0000000000387805 */ /* 0x000fe4000001ff00 */
[----:B------:R-:W-:-:S07]  /*7060*/  LOP3.LUT R61, R58, 0xfffffff8, RZ, 0xc0, !PT ;  /* 0xfffffff83a3d7812 */ /* 0x000fce00078ec0ff */
.L_x_129:
[C---:B------:R-:W-:Y:S01]  /*7070*/  IADD3 R46, PT, PT, R31.reuse, 0x1, RZ ;  /* 0x000000011f2e7810 */ /* 0x040fe20007ffe0ff */
[C---:B------:R-:W-:Y:S01]  /*7080*/  VIADD R52, R31.reuse, 0x2 ;  /* 0x000000021f347836 */ /* 0x040fe20000000000 */
[----:B------:R-:W-:Y:S01]  /*7090*/  LOP3.LUT R48, R31, 0xff, RZ, 0xc0, !PT ;  /* 0x000000ff1f307812 */ /* 0x000fe200078ec0ff */
[----:B------:R-:W-:Y:S01]  /*70a0*/  VIADD R55, R44, 0x6 ;  /* 0x000000062c377836 */ /* 0x000fe20000000000 */
[----:B------:R-:W-:Y:S02]  /*70b0*/  LOP3.LUT R53, R46, 0xff, RZ, 0xc0, !PT ;  /* 0x000000ff2e357812 */ /* 0x000fe400078ec0ff */
[----:B------:R-:W-:Y:S02]  /*70c0*/  LEA R63, R48, UR6, 0x2 ;  /* 0x00000006303f7c11 */ /* 0x000fe4000f8e10ff */
[----:B------:R-:W-:Y:S02]  /*70d0*/  LOP3.LUT R52, R52, 0xff, RZ, 0xc0, !PT ;  /* 0x000000ff34347812 */ /* 0x000fe400078ec0ff */
[----:B------:R-:W-:Y:S01]  /*70e0*/  IADD3 R46, PT, PT, R44, 0x1, RZ ;  /* 0x000000012c2e7810 */ /* 0x000fe20007ffe0ff */
[----:B------:R0:W-:Y:S01]  /*70f0*/  STL [R63], R44 ;  /* 0x0000002c3f007387 */ /* 0x0001e20000100800 */
[----:B------:R-:W-:-:S02]  /*7100*/  LEA R65, R53, UR6, 0x2 ;  /* 0x0000000635417c11 */ /* 0x000fc4000f8e10ff */
[C---:B------:R-:W-:Y:S02]  /*7110*/  IADD3 R62, PT, PT, R31.reuse, 0x3, RZ ;  /* 0x000000031f3e7810 */ /* 0x040fe40007ffe0ff */
[----:B------:R-:W-:Y:S01]  /*7120*/  IADD3 R48, PT, PT, R44, 0x2, RZ ;  /* 0x000000022c307810 */ /* 0x000fe20007ffe0ff */
[----:B------:R-:W-:Y:S01]  /*7130*/  STL [R65], R46 ;  /* 0x0000002e41007387 */ /* 0x000fe20000100800 */
[----:B------:R-:W-:Y:S02]  /*7140*/  LEA R67, R52, UR6, 0x2 ;  /* 0x0000000634437c11 */ /* 0x000fe4000f8e10ff */
        /* <DEDUP_REMOVED lines=18> */
[----:B------:R-:W-:-:S02]  /*7270*/  LEA R68, R68, UR6, 0x2 ;  /* 0x0000000644447c11 */ /* 0x000fc4000f8e10ff */
[----:B------:R-:W-:Y:S01]  /*7280*/  IADD3 R46, PT, PT, R44, 0x7, RZ ;  /* 0x000000072c2e7810 */ /* 0x000fe20007ffe0ff */
[----:B------:R0:W-:Y:S01]  /*7290*/  STL [R65], R54 ;  /* 0x0000003641007387 */ /* 0x0001e20000100800 */
[----:B------:R-:W-:Y:S02]  /*72a0*/  LEA R67, R48, UR6, 0x2 ;  /* 0x0000000630437c11 */ /* 0x000fe4000f8e10ff */
[----:B------:R-:W-:Y:S01]  /*72b0*/  IADD3 R56, P1, PT, R56, 0x8, RZ ;  /* 0x0000000838387810 */ /* 0x000fe20007f3e0ff */
[----:B------:R0:W-:Y:S01]  /*72c0*/  STL [R68], R55 ;  /* 0x0000003744007387 */ /* 0x0001e20000100800 */
[----:B------:R-:W-:Y:S02]  /*72d0*/  IADD3 R31, PT, PT, R31, 0x8, RZ ;  /* 0x000000081f1f7810 */ /* 0x000fe40007ffe0ff */
[----:B------:R-:W-:Y:S01]  /*72e0*/  IADD3.X R57, PT, PT, RZ, R57, RZ, P1, !PT ;  /* 0x00000039ff397210 */ /* 0x000fe20000ffe4ff */
[----:B------:R0:W-:Y:S01]  /*72f0*/  STL [R67], R46 ;  /* 0x0000002e43007387 */ /* 0x0001e20000100800 */
[----:B------:R-:W-:-:S02]  /*7300*/  ISETP.NE.U32.AND P1, PT, R56, R61, PT ;  /* 0x0000003d3800720c */ /* 0x000fc40003f25070 */
[----:B------:R-:W-:Y:S02]  /*7310*/  IADD3 R44, PT, PT, R44, 0x8, RZ ;  /* 0x000000082c2c7810 */ /* 0x000fe40007ffe0ff */
[----:B------:R-:W-:-:S13]  /*7320*/  ISETP.NE.AND.EX P1, PT, R57, R60, PT, P1 ;  /* 0x0000003c3900720c */ /* 0x000fda0003f25310 */
[----:B0-----:R-:W-:Y:S05]  /*7330*/  @P1 BRA `(.L_x_129) ;  /* 0xfffffffc004c1947 */ /* 0x001fea000383ffff */
.L_x_128:
[----:B------:R-:W-:Y:S05]  /*7340*/  BSYNC.RECONVERGENT B1 ;  /* 0x0000000000017941 */ /* 0x000fea0003800200 */
.L_x_127:
        /* <DEDUP_REMOVED lines=28> */
.L_x_131:
[----:B------:R-:W-:Y:S05]  /*7510*/  BSYNC.RECONVERGENT B1 ;  /* 0x0000000000017941 */ /* 0x000fea0003800200 */
.L_x_130:
        /* <DEDUP_REMOVED lines=18> */
.L_x_133:
[----:B------:R-:W-:Y:S05]  /*7640*/  BSYNC.RECONVERGENT B1 ;  /* 0x0000000000017941 */ /* 0x000fea0003800200 */
.L_x_132:
[----:B-1----:R-:W-:-:S04]  /*7650*/  @!P3 LOP3.LUT R46, R31, 0xff, RZ, 0xc0, !PT ;  /* 0x000000ff1f2eb812 */ /* 0x002fc800078ec0ff */
[----:B------:R-:W-:Y:S02]  /*7660*/  @!P3 LEA R53, R46, UR6, 0x2 ;  /* 0x000000062e35bc11 */ /* 0x000fe4000f8e10ff */
[----:B------:R-:W-:-:S03]  /*7670*/  @!P3 IADD3 R46, PT, PT, R31, 0x1, RZ ;  /* 0x000000011f2eb810 */ /* 0x000fc60007ffe0ff */
[----:B------:R3:W-:Y:S01]  /*7680*/  @!P3 STL [R53], R44 ;  /* 0x0000002c3500b387 */ /* 0x0007e20000100800 */
[----:B------:R-:W-:-:S07]  /*7690*/  @!P3 PRMT R31, R46, 0x7610, R31 ;  /* 0x000076102e1fb816 */ /* 0x000fce000000001f */
.L_x_120:
[----:B------:R-:W-:Y:S05]  /*76a0*/  BSYNC.RECONVERGENT B0 ;  /* 0x0000000000007941 */ /* 0x000fea0003800200 */
.L_x_89:
[----:B------:R-:W4:Y:S01]  /*76b0*/  LDCU UR7, c[0x3][0x30] ;  /* 0x00c00600ff0777ac */ /* 0x000f220008000800 */
[----:B------:R-:W5:Y:S01]  /*76c0*/  LDCU UR10, c[0x3][0x28] ;  /* 0x00c00500ff0a77ac */ /* 0x000f620008000800 */
[----:B----4-:R-:W-:Y:S02]  /*76d0*/  UISETP.NE.U32.AND UP1, UPT, UR7, URZ, UPT ;  /* 0x000000ff0700728c */ /* 0x010fe4000bf25070 */
[----:B-----5:R-:W-:Y:S02]  /*76e0*/  UISETP.EQ.U32.AND UP0, UPT, UR10, URZ, UPT ;  /* 0x000000ff0a00728c */ /* 0x020fe4000bf02070 */
[----:B------:R-:W-:-:S04]  /*76f0*/  UISETP.NE.AND.EX UP1, UPT, URZ, URZ, UPT, UP1 ;  /* 0x000000ffff00728c */ /* 0x000fc8000bf25310 */
[----:B------:R-:W-:-:S09]  /*7700*/  UISETP.EQ.OR.EX UP0, UPT, URZ, URZ, !UP1, UP0 ;  /* 0x000000ffff00728c */ /* 0x000fd2000cf02700 */
[----:B------:R-:W-:Y:S05]  /*7710*/  BRA.U UP0, `(.L_x_134) ;  /* 0x0000001d00d87547 */ /* 0x000fea000b800000 */
[----:B------:R-:W4:Y:S01]  /*7720*/  LDCU UR10, c[0x3][0x1c] ;  /* 0x00c00380ff0a77ac */ /* 0x000f220008000800 */
[C---:B------:R-:W-:Y:S01]  /*7730*/  ISETP.LT.OR P1, PT, R25.reuse, RZ, !P0 ;  /* 0x000000ff1900720c */ /* 0x040fe20004721670 */
[----:B------:R-:W-:Y:S01]  /*7740*/  BSSY.RECONVERGENT B0, `(.L_x_135) ;  /* 0x00000a6000007945 */ /* 0x000fe20003800200 */
[----:B------:R-:W5:Y:S01]  /*7750*/  LDCU UR11, c[0x3][0x20] ;  /* 0x00c00400ff0b77ac */ /* 0x000f620008000800 */
[----:B------:R-:W1:Y:S01]  /*7760*/  LDCU UR7, c[0x3][0x18] ;  /* 0x00c00300ff0777ac */ /* 0x000e620008000800 */
[----:B----4-:R-:W-:-:S04]  /*7770*/  ISETP.GE.U32.OR P1, PT, R25, UR10, P1 ;  /* 0x0000000a19007c0c */ /* 0x010fc80008f26470 */
[----:B------:R-:W-:-:S04]  /*7780*/  ISETP.LT.OR P1, PT, R23, 0x1, P1 ;  /* 0x000000011700780c */ /* 0x000fc80000f21670 */
[----:B-----5:R-:W-:Y:S01]  /*7790*/  ISETP.GE.U32.OR P1, PT, R45, UR11, P1 ;  /* 0x0000000b2d007c0c */ /* 0x020fe20008f26470 */
[----:B-1-3--:R-:W-:-:S12]  /*77a0*/  IMAD.WIDE.U32 R52, R25, UR7, R38 ;  /* 0x0000000719347c25 */ /* 0x00afd8000f8e0026 */
[----:B------:R-:W-:Y:S05]  /*77b0*/  @P1 BRA `(.L_x_136) ;  /* 0x0000000800781947 */ /* 0x000fea0003800000 */
[----:B------:R-:W-:Y:S01]  /*77c0*/  IADD3 R63, P1, PT, R52, R32, RZ ;  /* 0x00000020343f7210 */ /* 0x000fe20007f3e0ff */
[----:B0-2---:R-:W-:Y:S01]  /*77d0*/  HFMA2 R44, -RZ, RZ, 0, 0 ;  /* 0x00000000ff2c7431 */ /* 0x005fe200000001ff */
[----:B------:R-:W-:Y:S01]  /*77e0*/  BSSY.RECONVERGENT B1, `(.L_x_137) ;  /* 0x0000012000017945 */ /* 0x000fe20003800200 */
[----:B------:R-:W-:Y:S01]  /*77f0*/  IMAD.MOV.U32 R61, RZ, RZ, RZ ;  /* 0x000000ffff3d7224 */ /* 0x000fe200078e00ff */
[----:B------:R-:W-:-:S09]  /*7800*/  IADD3.X R65, PT, PT, R53, R40, RZ, P1, !PT ;  /* 0x0000002835417210 */ /* 0x000fd20000ffe4ff */
.L_x_139:
        /* <DEDUP_REMOVED lines=15> */
.L_x_138:
[----:B------:R-:W-:Y:S05]  /*7900*/  BSYNC.RECONVERGENT B1 ;  /* 0x0000000000017941 */ /* 0x000fea0003800200 */
.L_x_137:
[----:B------:R-:W-:Y:S01]  /*7910*/  HFMA2 R57, -RZ, RZ, 0, 0 ;  /* 0x00000000ff397431 */ /* 0x000fe200000001ff */
[----:B------:R-:W-:Y:S01]  /*7920*/  BSSY.RECONVERGENT B1, `(.L_x_140) ;  /* 0x0000011000017945 */ /* 0x000fe20003800200 */
[----:B------:R-:W-:-:S07]  /*7930*/  MOV R48, RZ ;  /* 0x000000ff00307202 */ /* 0x000fce0000000f00 */
.L_x_142:
        /* <DEDUP_REMOVED lines=15> */
.L_x_141:
[----:B------:R-:W-:Y:S05]  /*7a30*/  BSYNC.RECONVERGENT B1 ;  /* 0x0000000000017941 */ /* 0x000fea0003800200 */
.L_x_140:
        /* <DEDUP_REMOVED lines=8> */
[----:B------:R-:W-:Y:S01]  /*7ac0*/  ISETP.GT.U32.AND P1, PT, R46, -0x8, PT ;  /* 0xfffffff82e00780c */ /* 0x000fe20003f24070 */
[----:B------:R-:W-:Y:S01]  /*7ad0*/  IMAD.X R46, R61, 0x1, ~R48, P3 ;  /* 0x000000013d2e7824 */ /* 0x000fe200018e0e30 */
[----:B------:R-:W-:Y:S02]  /*7ae0*/  LOP3.LUT R71, R62, 0x7, RZ, 0xc0, !PT ;  /* 0x000000073e477812 */ /* 0x000fe400078ec0ff */
[----:B------:R-:W-:Y:S02]  /*7af0*/  IADD3.X R61, PT, PT, R48, ~R61, RZ, P4, !PT ;  /* 0x8000003d303d7210 */ /* 0x000fe400027fe4ff */
[----:B------:R-:W-:-:S02]  /*7b00*/  ISETP.GT.U32.AND.EX P1, PT, R46, -0x1, PT, P1 ;  /* 0xffffffff2e00780c */ /* 0x000fc40003f24110 */
[----:B------:R-:W-:-:S04]  /*7b10*/  ISETP.NE.U32.AND P3, PT, R71, RZ, PT ;  /* 0x000000ff4700720c */ /* 0x000fc80003f65070 */
[----:B------:R-:W-:-:S07]  /*7b20*/  ISETP.NE.AND.EX P3, PT, RZ, RZ, PT, P3 ;  /* 0x000000ffff00720c */ /* 0x000fce0003f65330 */
[----:B------:R-:W-:Y:S06]  /*7b30*/  @P1 BRA `(.L_x_144) ;  /* 0x0000000000c01947 */ /* 0x000fec0003800000 */
[----:B------:R-:W-:Y:S01]  /*7b40*/  HFMA2 R58, -RZ, RZ, 0, 0 ;  /* 0x00000000ff3a7431 */ /* 0x000fe200000001ff */
[----:B------:R-:W-:Y:S02]  /*7b50*/  MOV R60, RZ ;  /* 0x000000ff003c7202 */ /* 0x000fe40000000f00 */
[----:B------:R-:W-:-:S07]  /*7b60*/  LOP3.LUT R63, R62, 0xfffffff8, RZ, 0xc0, !PT ;  /* 0xfffffff83e3f7812 */ /* 0x000fce00078ec0ff */
.L_x_145:
        /* <DEDUP_REMOVED lines=10> */
[C---:B------:R-:W-:Y:S02]  /*7c10*/  IADD3 R64, PT, PT, R31.reuse, 0x3, RZ ;  /* 0x000000031f407810 */ /* 0x040fe40007ffe0ff */
[----:B------:R-:W-:Y:S01]  /*7c20*/  IADD3 R48, PT, PT, R44, 0x2, RZ ;  /* 0x000000022c307810 */ /* 0x000fe20007ffe0ff */
[----:B------:R-:W-:Y:S01]  /*7c30*/  STL [R67], R46 ;  /* 0x0000002e43007387 */ /* 0x000fe20000100800 */
[----:B------:R-:W-:Y:S02]  /*7c40*/  LEA R69, R54, UR6, 0x2 ;  /* 0x0000000636457c11 */ /* 0x000fe4000f8e10ff */
[----:B------:R-:W-:-:S02]  /*7c50*/  IADD3 R68, PT, PT, R31, 0x5, RZ ;  /* 0x000000051f447810 */ /* 0x000fc40007ffe0ff */
[C---:B------:R-:W-:Y:S01]  /*7c60*/  IADD3 R70, PT, PT, R31.reuse, 0x6, RZ ;  /* 0x000000061f467810 */ /* 0x040fe20007ffe0ff */
[----:B------:R1:W-:Y:S01]  /*7c70*/  STL [R69], R48 ;  /* 0x0000003045007387 */ /* 0x0003e20000100800 */
[----:B0-----:R-:W-:Y:S02]  /*7c80*/  IADD3 R65, PT, PT, R31, 0x7, RZ ;  /* 0x000000071f417810 */ /* 0x001fe40007ffe0ff */
[----:B------:R-:W-:Y:S02]  /*7c90*/  LOP3.LUT R64, R64, 0xff, RZ, 0xc0, !PT ;  /* 0x000000ff40407812 */ /* 0x000fe400078ec0ff */
[----:B------:R-:W-:Y:S02]  /*7ca0*/  LOP3.LUT R66, R66, 0xff, RZ, 0xc0, !PT ;  /* 0x000000ff42427812 */ /* 0x000fe400078ec0ff */
[----:B------:R-:W-:Y:S02]  /*7cb0*/  LOP3.LUT R68, R68, 0xff, RZ, 0xc0, !PT ;  /* 0x000000ff44447812 */ /* 0x000fe400078ec0ff */
[----:B------:R-:W-:-:S02]  /*7cc0*/  LOP3.LUT R70, R70, 0xff, RZ, 0xc0, !PT ;  /* 0x000000ff46467812 */ /* 0x000fc400078ec0ff */
[----:B-1----:R-:W-:Y:S02]  /*7cd0*/  LOP3.LUT R48, R65, 0xff, RZ, 0xc0, !PT ;  /* 0x000000ff41307812 */ /* 0x002fe400078ec0ff */
[----:B------:R-:W-:Y:S02]  /*7ce0*/  IADD3 R54, PT, PT, R44, 0x3, RZ ;  /* 0x000000032c367810 */ /* 0x000fe40007ffe0ff */
[----:B------:R-:W-:Y:S02]  /*7cf0*/  LEA R65, R64, UR6, 0x2 ;  /* 0x0000000640417c11 */ /* 0x000fe4000f8e10ff */
        /* <DEDUP_REMOVED lines=9> */
[C---:B------:R-:W-:Y:S01]  /*7d90*/  IADD3 R46, PT, PT, R44.reuse, 0x7, RZ ;  /* 0x000000072c2e7810 */ /* 0x040fe20007ffe0ff */
[----:B------:R-:W-:Y:S01]  /*7da0*/  VIADD R44, R44, 0x8 ;  /* 0x000000082c2c7836 */ /* 0x000fe20000000000 */
[----:B------:R-:W-:Y:S01]  /*7db0*/  LEA R69, R48, UR6, 0x2 ;  /* 0x0000000630457c11 */ /* 0x000fe2000f8e10ff */
[----:B------:R0:W-:Y:S01]  /*7dc0*/  STL [R70], R57 ;  /* 0x0000003946007387 */ /* 0x0001e20000100800 */
[----:B------:R-:W-:-:S02]  /*7dd0*/  IADD3 R58, P1, PT, R58, 0x8, RZ ;  /* 0x000000083a3a7810 */ /* 0x000fc40007f3e0ff */
[----:B------:R-:W-:Y:S01]  /*7de0*/  IADD3 R31, PT, PT, R31, 0x8, RZ ;  /* 0x000000081f1f7810 */ /* 0x000fe20007ffe0ff */
[----:B------:R0:W-:Y:S01]  /*7df0*/  STL [R69], R46 ;  /* 0x0000002e45007387 */ /* 0x0001e20000100800 */
[----:B------:R-:W-:Y:S02]  /*7e00*/  IADD3.X R60, PT, PT, RZ, R60, RZ, P1, !PT ;  /* 0x0000003cff3c7210 */ /* 0x000fe40000ffe4ff */
[----:B------:R-:W-:-:S04]  /*7e10*/  ISETP.NE.U32.AND P1, PT, R58, R63, PT ;  /* 0x0000003f3a00720c */ /* 0x000fc80003f25070 */
[----:B------:R-:W-:-:S13]  /*7e20*/  ISETP.NE.AND.EX P1, PT, R60, R61, PT, P1 ;  /* 0x0000003d3c00720c */ /* 0x000fda0003f25310 */
[----:B0-----:R-:W-:Y:S05]  /*7e30*/  @P1 BRA `(.L_x_145) ;  /* 0xfffffffc004c1947 */ /* 0x001fea000383ffff */
.L_x_144:
[----:B------:R-:W-:Y:S05]  /*7e40*/  BSYNC.RECONVERGENT B1 ;  /* 0x0000000000017941 */ /* 0x000fea0003800200 */
.L_x_143:
        /* <DEDUP_REMOVED lines=28> */
.L_x_147:
[----:B------:R-:W-:Y:S05]  /*8010*/  BSYNC.RECONVERGENT B1 ;  /* 0x0000000000017941 */ /* 0x000fea0003800200 */
.L_x_146:
        /* <DEDUP_REMOVED lines=10> */
[----:B------:R-:W-:Y:S01]  /*80c0*/  LOP3.LUT R54, R46, 0xff, RZ, 0xc0, !PT ;  /* 0x000000ff2e367812 */ /* 0x000fe200078ec0ff */
[----:B------:R-:W-:Y:S01]  /*80d0*/  VIADD R46, R44, 0x1 ;  /* 0x000000012c2e7836 */ /* 0x000fe20000000000 */
[----:B------:R-:W-:Y:S02]  /*80e0*/  LEA R55, R48, UR6, 0x2 ;  /* 0x0000000630377c11 */ /* 0x000fe4000f8e10ff */
[----:B------:R-:W-:Y:S02]  /*80f0*/  LEA R57, R54, UR6, 0x2 ;  /* 0x0000000636397c11 */ /* 0x000fe4000f8e10ff */
[----:B------:R-:W-:Y:S01]  /*8100*/  IADD3 R31, PT, PT, R31, 0x2, RZ ;  /* 0x000000021f1f7810 */ /* 0x000fe20007ffe0ff */
[----:B------:R0:W-:Y:S04]  /*8110*/  STL [R55], R44 ;  /* 0x0000002c37007387 */ /* 0x0001e80000100800 */
[----:B------:R1:W-:Y:S01]  /*8120*/  STL [R57], R46 ;  /* 0x0000002e39007387 */ /* 0x0003e20000100800 */
[----:B0-----:R-:W-:-:S07]  /*8130*/  IADD3 R44, PT, PT, R44, 0x2, RZ ;  /* 0x000000022c2c7810 */ /* 0x001fce0007ffe0ff */
.L_x_149:
[----:B------:R-:W-:Y:S05]  /*8140*/  BSYNC.RECONVERGENT B1 ;  /* 0x0000000000017941 */ /* 0x000fea0003800200 */
.L_x_148:
[----:B-1----:R-:W-:-:S04]  /*8150*/  @!P3 LOP3.LUT R46, R31, 0xff, RZ, 0xc0, !PT ;  /* 0x000000ff1f2eb812 */ /* 0x002fc800078ec0ff */
[----:B------:R-:W-:Y:S02]  /*8160*/  @!P3 LEA R55, R46, UR6, 0x2 ;  /* 0x000000062e37bc11 */ /* 0x000fe4000f8e10ff */
[----:B------:R-:W-:-:S03]  /*8170*/  @!P3 IADD3 R46, PT, PT, R31, 0x1, RZ ;  /* 0x000000011f2eb810 */ /* 0x000fc60007ffe0ff */
[----:B------:R3:W-:Y:S01]  /*8180*/  @!P3 STL [R55], R44 ;  /* 0x0000002c3700b387 */ /* 0x0007e20000100800 */
[----:B------:R-:W-:-:S07]  /*8190*/  @!P3 PRMT R31, R46, 0x7610, R31 ;  /* 0x000076102e1fb816 */ /* 0x000fce000000001f */
.L_x_136:
[----:B------:R-:W-:Y:S05]  /*81a0*/  BSYNC.RECONVERGENT B0 ;  /* 0x0000000000007941 */ /* 0x000fea0003800200 */
.L_x_135:
[----:B------:R-:W4:Y:S01]  /*81b0*/  LDCU UR7, c[0x3][0x1c] ;  /* 0x00c00380ff0777ac */ /* 0x000f220008000800 */
[C---:B------:R-:W-:Y:S01]  /*81c0*/  ISETP.LT.OR P1, PT, R25.reuse, RZ, !P0 ;  /* 0x000000ff1900720c */ /* 0x040fe20004721670 */
[----:B------:R-:W-:Y:S01]  /*81d0*/  BSSY.RECONVERGENT B0, `(.L_x_150) ;  /* 0x00000a4000007945 */ /* 0x000fe20003800200 */
[----:B------:R-:W5:Y:S02]  /*81e0*/  LDCU UR10, c[0x3][0x20] ;  /* 0x00c00400ff0a77ac */ /* 0x000f640008000800 */
[----:B----4-:R-:W-:-:S04]  /*81f0*/  ISETP.GE.U32.OR P1, PT, R25, UR7, P1 ;  /* 0x0000000719007c0c */ /* 0x010fc80008f26470 */
[----:B------:R-:W-:-:S04]  /*8200*/  ISETP.LT.OR P1, PT, R23, RZ, P1 ;  /* 0x000000ff1700720c */ /* 0x000fc80000f21670 */
[----:B-----5:R-:W-:-:S13]  /*8210*/  ISETP.GE.U32.OR P1, PT, R23, UR10, P1 ;  /* 0x0000000a17007c0c */ /* 0x020fda0008f26470 */
[----:B------:R-:W-:Y:S05]  /*8220*/  @P1 BRA `(.L_x_151) ;  /* 0x0000000800781947 */ /* 0x000fea0003800000 */
[----:B-1----:R-:W-:Y:S01]  /*8230*/  IADD3 R63, P1, PT, R52, R26, RZ ;  /* 0x0000001a343f7210 */ /* 0x002fe20007f3e0ff */
[----:B0-23--:R-:W-:Y:S01]  /*8240*/  HFMA2 R44, -RZ, RZ, 0, 0 ;  /* 0x00000000ff2c7431 */ /* 0x00dfe200000001ff */
[----:B------:R-:W-:Y:S01]  /*8250*/  BSSY.RECONVERGENT B1, `(.L_x_152) ;  /* 0x0000012000017945 */ /* 0x000fe20003800200 */
[----:B------:R-:W-:Y:S02]  /*8260*/  MOV R61, RZ ;  /* 0x000000ff003d7202 */ /* 0x000fe40000000f00 */
[----:B------:R-:W-:-:S08]  /*8270*/  IADD3.X R65, PT, PT, R53, R36, RZ, P1, !PT ;  /* 0x0000002435417210 */ /* 0x000fd00000ffe4ff */
.L_x_154:
        /* <DEDUP_REMOVED lines=15> */
.L_x_153:
[----:B------:R-:W-:Y:S05]  /*8370*/  BSYNC.RECONVERGENT B1 ;  /* 0x0000000000017941 */ /* 0x000fea0003800200 */
.L_x_152:
[----:B------:R-:W-:Y:S01]  /*8380*/  HFMA2 R48, -RZ, RZ, 0, 0 ;  /* 0x00000000ff307431 */ /* 0x000fe200000001ff */
[----:B------:R-:W-:Y:S01]  /*8390*/  BSSY.RECONVERGENT B1, `(.L_x_155) ;  /* 0x0000011000017945 */ /* 0x000fe20003800200 */
[----:B------:R-:W-:-:S07]  /*83a0*/  IMAD.MOV.U32 R57, RZ, RZ, RZ ;  /* 0x000000ffff397224 */ /* 0x000fce00078e00ff */
.L_x_157:
        /* <DEDUP_REMOVED lines=15> */
.L_x_156:
[----:B------:R-:W-:Y:S05]  /*84a0*/  BSYNC.RECONVERGENT B1 ;  /* 0x0000000000017941 */ /* 0x000fea0003800200 */
.L_x_155:
        /* <DEDUP_REMOVED lines=19> */
.L_x_160:
        /* <DEDUP_REMOVED lines=45> */
.L_x_159:
[----:B------:R-:W-:Y:S05]  /*88b0*/  BSYNC.RECONVERGENT B1 ;  /* 0x0000000000017941 */ /* 0x000fea0003800200 */
.L_x_158:
        /* <DEDUP_REMOVED lines=28> */
.L_x_162:
[----:B------:R-:W-:Y:S05]  /*8a80*/  BSYNC.RECONVERGENT B1 ;  /* 0x0000000000017941 */ /* 0x000fea0003800200 */
.L_x_161:
        /* <DEDUP_REMOVED lines=18> */
.L_x_164:
[----:B------:R-:W-:Y:S05]  /*8bb0*/  BSYNC.RECONVERGENT B1 ;  /* 0x0000000000017941 */ /* 0x000fea0003800200 */
.L_x_163:
[----:B-1----:R-:W-:-:S04]  /*8bc0*/  @!P3 LOP3.LUT R46, R31, 0xff, RZ, 0xc0, !PT ;  /* 0x000000ff1f2eb812 */ /* 0x002fc800078ec0ff */
[----:B------:R-:W-:Y:S02]  /*8bd0*/  @!P3 LEA R55, R46, UR6, 0x2 ;  /* 0x000000062e37bc11 */ /* 0x000fe4000f8e10ff */
[----:B------:R-:W-:-:S03]  /*8be0*/  @!P3 IADD3 R46, PT, PT, R31, 0x1, RZ ;  /* 0x000000011f2eb810 */ /* 0x000fc60007ffe0ff */
[----:B------:R4:W-:Y:S01]  /*8bf0*/  @!P3 STL [R55], R44 ;  /* 0x0000002c3700b387 */ /* 0x0009e20000100800 */
[----:B------:R-:W-:-:S07]  /*8c00*/  @!P3 PRMT R31, R46, 0x7610, R31 ;  /* 0x000076102e1fb816 */ /* 0x000fce000000001f */
.L_x_151:
[----:B------:R-:W-:Y:S05]  /*8c10*/  BSYNC.RECONVERGENT B0 ;  /* 0x0000000000007941 */ /* 0x000fea0003800200 */
.L_x_150:
[----:B------:R-:W5:Y:S01]  /*8c20*/  LDCU UR7, c[0x3][0x1c] ;  /* 0x00c00380ff0777ac */ /* 0x000f620008000800 */
[C---:B------:R-:W-:Y:S01]  /*8c30*/  ISETP.LT.OR P1, PT, R25.reuse, RZ, !P0 ;  /* 0x000000ff1900720c */ /* 0x040fe20004721670 */
[----:B------:R-:W-:Y:S01]  /*8c40*/  BSSY.RECONVERGENT B0, `(.L_x_134) ;  /* 0x00000a3000007945 */ /* 0x000fe20003800200 */
[----:B------:R-:W0:Y:S02]  /*8c50*/  LDCU UR10, c[0x3][0x20] ;  /* 0x00c00400ff0a77ac */ /* 0x000e240008000800 */
[----:B-----5:R-:W-:-:S04]  /*8c60*/  ISETP.GE.U32.OR P1, PT, R25, UR7, P1 ;  /* 0x0000000719007c0c */ /* 0x020fc80008f26470 */
[----:B------:R-:W-:-:S04]  /*8c70*/  ISETP.LT.OR P1, PT, R23, -0x1, P1 ;  /* 0xffffffff1700780c */ /* 0x000fc80000f21670 */
[----:B0-----:R-:W-:-:S13]  /*8c80*/  ISETP.GE.U32.OR P1, PT, R47, UR10, P1 ;  /* 0x0000000a2f007c0c */ /* 0x001fda0008f26470 */
[----:B------:R-:W-:Y:S05]  /*8c90*/  @P1 BRA `(.L_x_165) ;  /* 0x0000000800741947 */ /* 0x000fea0003800000 */
[----:B-1----:R-:W-:Y:S01]  /*8ca0*/  IADD3 R61, P1, PT, R52, R34, RZ ;  /* 0x00000022343d7210 */ /* 0x002fe20007f3e0ff */
[----:B--234-:R-:W-:Y:S01]  /*8cb0*/  HFMA2 R44, -RZ, RZ, 0, 0 ;  /* 0x00000000ff2c7431 */ /* 0x01cfe200000001ff */
[----:B------:R-:W-:Y:S01]  /*8cc0*/  BSSY.RECONVERGENT B1, `(.L_x_166) ;  /* 0x0000012000017945 */ /* 0x000fe20003800200 */
[----:B------:R-:W-:Y:S01]  /*8cd0*/  IMAD.MOV.U32 R57, RZ, RZ, RZ ;  /* 0x000000ffff397224 */ /* 0x000fe200078e00ff */
[----:B------:R-:W-:-:S09]  /*8ce0*/  IADD3.X R63, PT, PT, R53, R42, RZ, P1, !PT ;  /* 0x0000002a353f7210 */ /* 0x000fd20000ffe4ff */
.L_x_168:
        /* <DEDUP_REMOVED lines=15> */
.L_x_167:
[----:B------:R-:W-:Y:S05]  /*8de0*/  BSYNC.RECONVERGENT B1 ;  /* 0x0000000000017941 */ /* 0x000fea0003800200 */
.L_x_166:
[----:B------:R-:W-:Y:S01]  /*8df0*/  HFMA2 R55, -RZ, RZ, 0, 0 ;  /* 0x00000000ff377431 */ /* 0x000fe200000001ff */
[----:B------:R-:W-:Y:S01]  /*8e00*/  BSSY.RECONVERGENT B1, `(.L_x_169) ;  /* 0x0000011000017945 */ /* 0x000fe20003800200 */
[----:B------:R-:W-:-:S07]  /*8e10*/  MOV R48, RZ ;  /* 0x000000ff00307202 */ /* 0x000fce0000000f00 */
.L_x_171:
        /* <DEDUP_REMOVED lines=15> */
.L_x_170:
[----:B------:R-:W-:Y:S05]  /*8f10*/  BSYNC.RECONVERGENT B1 ;  /* 0x0000000000017941 */ /* 0x000fea0003800200 */
.L_x_169:
        /* <DEDUP_REMOVED lines=16> */
[----:B------:R-:W-:Y:S02]  /*9020*/  CS2R R56, SRZ ;  /* 0x0000000000387805 */ /* 0x000fe4000001ff00 */
[----:B------:R-:W-:-:S07]  /*9030*/  LOP3.LUT R61, R58, 0xfffffff8, RZ, 0xc0, !PT ;  /* 0xfffffff83a3d7812 */ /* 0x000fce00078ec0ff */
.L_x_174:
        /* <DEDUP_REMOVED lines=34> */
[----:B------:R-:W-:Y:S02]  /*9260*/  IADD3 R46, PT, PT, R44, 0x7, RZ ;  /* 0x000000072c2e7810 */ /* 0x000fe40007ffe0ff */
[----:B------:R-:W-:Y:S01]  /*9270*/  LEA R67, R48, UR6, 0x2 ;  /* 0x0000000630437c11 */ /* 0x000fe2000f8e10ff */
[----:B------:R0:W-:Y:S01]  /*9280*/  STL [R68], R55 ;  /* 0x0000003744007387 */ /* 0x0001e20000100800 */
[----:B------:R-:W-:-:S02]  /*9290*/  IADD3 R56, P1, PT, R56, 0x8, RZ ;  /* 0x0000000838387810 */ /* 0x000fc40007f3e0ff */
[----:B------:R-:W-:Y:S01]  /*92a0*/  IADD3 R31, PT, PT, R31, 0x8, RZ ;  /* 0x000000081f1f7810 */ /* 0x000fe20007ffe0ff */
[----:B------:R0:W-:Y:S01]  /*92b0*/  STL [R67], R46 ;  /* 0x0000002e43007387 */ /* 0x0001e20000100800 */
[----:B------:R-:W-:Y:S02]  /*92c0*/  IADD3.X R57, PT, PT, RZ, R57, RZ, P1, !PT ;  /* 0x00000039ff397210 */ /* 0x000fe40000ffe4ff */
[----:B------:R-:W-:Y:S02]  /*92d0*/  ISETP.NE.U32.AND P1, PT, R56, R61, PT ;  /* 0x0000003d3800720c */ /* 0x000fe40003f25070 */
[----:B------:R-:W-:Y:S02]  /*92e0*/  IADD3 R44, PT, PT, R44, 0x8, RZ ;  /* 0x000000082c2c7810 */ /* 0x000fe40007ffe0ff */
[----:B------:R-:W-:-:S13]  /*92f0*/  ISETP.NE.AND.EX P1, PT, R57, R60, PT, P1 ;  /* 0x0000003c3900720c */ /* 0x000fda0003f25310 */
[----:B0-----:R-:W-:Y:S05]  /*9300*/  @P1 BRA `(.L_x_174) ;  /* 0xfffffffc004c1947 */ /* 0x001fea000383ffff */
.L_x_173:
[----:B------:R-:W-:Y:S05]  /*9310*/  BSYNC.RECONVERGENT B1 ;  /* 0x0000000000017941 */ /* 0x000fea0003800200 */
.L_x_172:
        /* <DEDUP_REMOVED lines=17> */
[----:B------:R-:W-:Y:S02]  /*9430*/  LEA R55, R56, UR6, 0x2 ;  /* 0x0000000638377c11 */ /* 0x000fe4000f8e10ff */
[----:B------:R-:W-:Y:S01]  /*9440*/  IADD3 R48, PT, PT, R44, 0x2, RZ ;  /* 0x000000022c307810 */ /* 0x000fe20007ffe0ff */
        /* <DEDUP_REMOVED lines=9> */
.L_x_176:
[----:B------:R-:W-:Y:S05]  /*94e0*/  BSYNC.RECONVERGENT B1 ;  /* 0x0000000000017941 */ /* 0x000fea0003800200 */
.L_x_175:
        /* <DEDUP_REMOVED lines=17> */
[----:B0-----:R-:W-:-:S07]  /*9600*/  VIADD R44, R44, 0x2 ;  /* 0x000000022c2c7836 */ /* 0x001fce0000000000 */
.L_x_178:
[----:B------:R-:W-:Y:S05]  /*9610*/  BSYNC.RECONVERGENT B1 ;  /* 0x0000000000017941 */ /* 0x000fea0003800200 */
.L_x_177:
[----:B-1----:R-:W-:-:S04]  /*9620*/  @!P3 LOP3.LUT R46, R31, 0xff, RZ, 0xc0, !PT ;  /* 0x000000ff1f2eb812 */ /* 0x002fc800078ec0ff */
[----:B------:R-:W-:Y:S02]  /*9630*/  @!P3 LEA R53, R46, UR6, 0x2 ;  /* 0x000000062e35bc11 */ /* 0x000fe4000f8e10ff */
[----:B------:R-:W-:-:S03]  /*9640*/  @!P3 IADD3 R46, PT, PT, R31, 0x1, RZ ;  /* 0x000000011f2eb810 */ /* 0x000fc60007ffe0ff */
[----:B------:R0:W-:Y:S01]  /*9650*/  @!P3 STL [R53], R44 ;  /* 0x0000002c3500b387 */ /* 0x0001e20000100800 */
[----:B------:R-:W-:-:S07]  /*9660*/  @!P3 PRMT R31, R46, 0x7610, R31 ;  /* 0x000076102e1fb816 */ /* 0x000fce000000001f */
.L_x_165:
[----:B------:R-:W-:Y:S05]  /*9670*/  BSYNC.RECONVERGENT B0 ;  /* 0x0000000000007941 */ /* 0x000fea0003800200 */
.L_x_134:
[----:B------:R-:W5:Y:S01]  /*9680*/  LDCU UR7, c[0x3][0x30] ;  /* 0x00c00600ff0777ac */ /* 0x000f620008000800 */
[----:B------:R-:W-:Y:S01]  /*9690*/  ISETP.GT.AND P0, PT, R25, -0x2, P0 ;  /* 0xfffffffe1900780c */ /* 0x000fe20000704270 */
[----:B------:R-:W0:Y:S01]  /*96a0*/  LDCU UR12, c[0x3][0x28] ;  /* 0x00c00500ff0c77ac */ /* 0x000e220008000800 */
[----:B------:R-:W1:Y:S01]  /*96b0*/  LDCU.64 UR10, c[0x3][0x18] ;  /* 0x00c00300ff0a77ac */ /* 0x000e620008000a00 */
[----:B-----5:R-:W-:Y:S02]  /*96c0*/  UISETP.NE.U32.AND UP1, UPT, UR7, URZ, UPT ;  /* 0x000000ff0700728c */ /* 0x020fe4000bf25070 */
[----:B0-----:R-:W-:Y:S02]  /*96d0*/  UISETP.EQ.U32.AND UP0, UPT, UR12, URZ, UPT ;  /* 0x000000ff0c00728c */ /* 0x001fe4000bf02070 */
[----:B------:R-:W-:Y:S01]  /*96e0*/  UISETP.NE.AND.EX UP1, UPT, URZ, URZ, UPT, UP1 ;  /* 0x000000ffff00728c */ /* 0x000fe2000bf25310 */
[C---:B-1----:R-:W-:Y:S01]  /*96f0*/  ISETP.LT.U32.AND P0, PT, R49.reuse, UR11, P0 ;  /* 0x0000000b31007c0c */ /* 0x042fe20008701070 */
[----:B------:R-:W-:-:S02]  /*9700*/  IMAD.WIDE.U32 R38, R49, UR10, R38 ;  /* 0x0000000a31267c25 */ /* 0x000fc4000f8e0026 */
[----:B------:R-:W-:-:S09]  /*9710*/  UISETP.EQ.OR.EX UP0, UPT, URZ, URZ, !UP1, UP0 ;  /* 0x000000ffff00728c */ /* 0x000fd2000cf02700 */
[----:B------:R-:W-:Y:S05]  /*9720*/  BRA.U UP0, `(.L_x_179) ;  /* 0x0000001d00a87547 */ /* 0x000fea000b800000 */
[----:B------:R-:W0:Y:S01]  /*9730*/  LDCU UR7, c[0x3][0x20] ;  /* 0x00c00400ff0777ac */ /* 0x000e220008000800 */
[----:B------:R-:W-:Y:S01]  /*9740*/  ISETP.LT.OR P1, PT, R23, 0x1, !P0 ;  /* 0x000000011700780c */ /* 0x000fe20004721670 */
[----:B------:R-:W-:Y:S03]  /*9750*/  BSSY.RECONVERGENT B0, `(.L_x_180) ;  /* 0x00000a0000007945 */ /* 0x000fe60003800200 */
[----:B0-----:R-:W-:-:S13]  /*9760*/  ISETP.GE.U32.OR P1, PT, R45, UR7, P1 ;  /* 0x000000072d007c0c */ /* 0x001fda0008f26470 */
[----:B------:R-:W-:Y:S05]  /*9770*/  @P1 BRA `(.L_x_181) ;  /* 0x0000000800741947 */ /* 0x000fea0003800000 */
[----:B------:R-:W-:Y:S01]  /*9780*/  IADD3 R61, P1, PT, R38, R32, RZ ;  /* 0x00000020263d7210 */ /* 0x000fe20007f3e0ff */
[----:B--234-:R-:W-:Y:S01]  /*9790*/  HFMA2 R44, -RZ, RZ, 0, 0 ;  /* 0x00000000ff2c7431 */ /* 0x01cfe200000001ff */
[----:B------:R-:W-:Y:S01]  /*97a0*/  BSSY.RECONVERGENT B1, `(.L_x_182) ;  /* 0x0000012000017945 */ /* 0x000fe20003800200 */
[----:B------:R-:W-:Y:S02]  /*97b0*/  MOV R57, RZ ;  /* 0x000000ff00397202 */ /* 0x000fe40000000f00 */
[----:B------:R-:W-:-:S08]  /*97c0*/  IADD3.X R63, PT, PT, R39, R40, RZ, P1, !PT ;  /* 0x00000028273f7210 */ /* 0x000fd00000ffe4ff */
.L_x_184:
        /* <DEDUP_REMOVED lines=15> */
.L_x_183:
[----:B------:R-:W-:Y:S05]  /*98c0*/  BSYNC.RECONVERGENT B1 ;  /* 0x0000000000017941 */ /* 0x000fea0003800200 */
.L_x_182:
[----:B------:R-:W-:Y:S01]  /*98d0*/  HFMA2 R55, -RZ, RZ, 0, 0 ;  /* 0x00000000ff377431 */ /* 0x000fe200000001ff */
[----:B------:R-:W-:Y:S01]  /*98e0*/  BSSY.RECONVERGENT B1, `(.L_x_185) ;  /* 0x0000011000017945 */ /* 0x000fe20003800200 */
[----:B------:R-:W-:-:S07]  /*98f0*/  MOV R48, RZ ;  /* 0x000000ff00307202 */ /* 0x000fce0000000f00 */
.L_x_187:
        /* <DEDUP_REMOVED lines=8> */
[----:B------:R-:W-:-:S05]  /*9980*/  IADD3 R55, P1, PT, R55, 0x1, RZ ;  /* 0x0000000137377810 */ /* 0x000fca0007f3e0ff */
[----:B------:R-:W-:Y:S01]  /*9990*/  IMAD.X R48, RZ, RZ, R48, P1 ;  /* 0x000000ffff307224 */ /* 0x000fe200008e0630 */
[----:B0-----:R-:W-:-:S04]  /*99a0*/  ISETP.NE.U32.AND P1, PT, R55, UR7, PT ;  /* 0x0000000737007c0c */ /* 0x001fc8000bf25070 */
[----:B------:R-:W-:-:S13]  /*99b0*/  ISETP.NE.AND.EX P1, PT, R48, RZ, PT, P1 ;  /* 0x000000ff3000720c */ /* 0x000fda0003f25310 */
[----:B------:R-:W-:Y:S05]  /*99c0*/  @P1 BRA `(.L_x_187) ;  /* 0xfffffffc00cc1947 */ /* 0x000fea000383ffff */
[----:B------:R-:W-:Y:S02]  /*99d0*/  MOV R55, 0xffffffff ;  /* 0xffffffff00377802 */ /* 0x000fe40000000f00 */
[----:B------:R-:W-:-:S07]  /*99e0*/  MOV R48, 0xffffffff ;  /* 0xffffffff00307802 */ /* 0x000fce0000000f00 */
.L_x_186:
[----:B------:R-:W-:Y:S05]  /*99f0*/  BSYNC.RECONVERGENT B1 ;  /* 0x0000000000017941 */ /* 0x000fea0003800200 */
.L_x_185:
        /* <DEDUP_REMOVED lines=18> */
.L_x_190:
[C---:B------:R-:W-:Y:S02]  /*9b20*/  IADD3 R46, PT, PT, R31.reuse, 0x1, RZ ;  /* 0x000000011f2e7810 */ /* 0x040fe40007ffe0ff */
        /* <DEDUP_REMOVED lines=11> */
[----:B------:R-:W-:Y:S01]  /*9be0*/  LEA R67, R52, UR6, 0x2 ;  /* 0x0000000634437c11 */ /* 0x000fe2000f8e10ff */
[----:B------:R-:W-:Y:S01]  /*9bf0*/  VIADD R52, R44, 0x3 ;  /* 0x000000032c347836 */ /* 0x000fe20000000000 */
[----:B------:R-:W-:-:S02]  /*9c00*/  IADD3 R64, PT, PT, R31, 0x4, RZ ;  /* 0x000000041f407810 */ /* 0x000fc40007ffe0ff */
[C---:B------:R-:W-:Y:S01]  /*9c10*/  IADD3 R66, PT, PT, R31.reuse, 0x5, RZ ;  /* 0x000000051f427810 */ /* 0x040fe20007ffe0ff */
[----:B------:R1:W-:Y:S01]  /*9c20*/  STL [R67], R48 ;  /* 0x0000003043007387 */ /* 0x0003e20000100800 */
[C---:B------:R-:W-:Y:S02]  /*9c30*/  IADD3 R68, PT, PT, R31.reuse, 0x6, RZ ;  /* 0x000000061f447810 */ /* 0x040fe40007ffe0ff */
[C---:B0-----:R-:W-:Y:S01]  /*9c40*/  IADD3 R63, PT, PT, R31.reuse, 0x7, RZ ;  /* 0x000000071f3f7810 */ /* 0x041fe20007ffe0ff */
[----:B------:R-:W-:Y:S01]  /*9c50*/  VIADD R31, R31, 0x8 ;  /* 0x000000081f1f7836 */ /* 0x000fe20000000000 */
[----:B------:R-:W-:Y:S02]  /*9c60*/  LOP3.LUT R62, R62, 0xff, RZ, 0xc0, !PT ;  /* 0x000000ff3e3e7812 */ /* 0x000fe400078ec0ff */
[----:B------:R-:W-:Y:S02]  /*9c70*/  LOP3.LUT R64, R64, 0xff, RZ, 0xc0, !PT ;  /* 0x000000ff40407812 */ /* 0x000fe400078ec0ff */
[----:B------:R-:W-:-:S02]  /*9c80*/  LOP3.LUT R66, R66, 0xff, RZ, 0xc0, !PT ;  /* 0x000000ff42427812 */ /* 0x000fc400078ec0ff */
[----:B------:R-:W-:Y:S02]  /*9c90*/  LOP3.LUT R68, R68, 0xff, RZ, 0xc0, !PT ;  /* 0x000000ff44447812 */ /* 0x000fe400078ec0ff */
[----:B-1----:R-:W-:Y:S02]  /*9ca0*/  LOP3.LUT R48, R63, 0xff, RZ, 0xc0, !PT ;  /* 0x000000ff3f307812 */ /* 0x002fe400078ec0ff */
        /* <DEDUP_REMOVED lines=20> */
.L_x_189:
[----:B------:R-:W-:Y:S05]  /*9df0*/  BSYNC.RECONVERGENT B1 ;  /* 0x0000000000017941 */ /* 0x000fea0003800200 */
.L_x_188:
        /* <DEDUP_REMOVED lines=28> */
.L_x_192:
[----:B------:R-:W-:Y:S05]  /*9fc0*/  BSYNC.RECONVERGENT B1 ;  /* 0x0000000000017941 */ /* 0x000fea0003800200 */
.L_x_191:
        /* <DEDUP_REMOVED lines=8> */
[C---:B------:R-:W-:Y:S01]  /*a050*/  VIADD R46, R31.reuse, 0x1 ;  /* 0x000000011f2e7836 */ /* 0x040fe20000000000 */
[C---:B------:R-:W-:Y:S02]  /*a060*/  LOP3.LUT R48, R31.reuse, 0xff, RZ, 0xc0, !PT ;  /* 0x000000ff1f307812 */ /* 0x040fe400078ec0ff */
[----:B------:R-:W-:Y:S02]  /*a070*/  IADD3 R31, PT, PT, R31, 0x2, RZ ;  /* 0x000000021f1f7810 */ /* 0x000fe40007ffe0ff */
[----:B------:R-:W-:Y:S02]  /*a080*/  LOP3.LUT R52, R46, 0xff, RZ, 0xc0, !PT ;  /* 0x000000ff2e347812 */ /* 0x000fe400078ec0ff */
[----:B------:R-:W-:Y:S02]  /*a090*/  LEA R53, R48, UR6, 0x2 ;  /* 0x0000000630357c11 */ /* 0x000fe4000f8e10ff */
[----:B------:R-:W-:Y:S02]  /*a0a0*/  IADD3 R46, PT, PT, R44, 0x1, RZ ;  /* 0x000000012c2e7810 */ /* 0x000fe40007ffe0ff */
[----:B------:R-:W-:Y:S01]  /*a0b0*/  LEA R55, R52, UR6, 0x2 ;  /* 0x0000000634377c11 */ /* 0x000fe2000f8e10ff */
[----:B------:R0:W-:Y:S04]  /*a0c0*/  STL [R53], R44 ;  /* 0x0000002c35007387 */ /* 0x0001e80000100800 */
[----:B------:R1:W-:Y:S01]  /*a0d0*/  STL [R55], R46 ;  /* 0x0000002e37007387 */ /* 0x0003e20000100800 */
[----:B0-----:R-:W-:-:S07]  /*a0e0*/  IADD3 R44, PT, PT, R44, 0x2, RZ ;  /* 0x000000022c2c7810 */ /* 0x001fce0007ffe0ff */
.L_x_194:
[----:B------:R-:W-:Y:S05]  /*a0f0*/  BSYNC.RECONVERGENT B1 ;  /* 0x0000000000017941 */ /* 0x000fea0003800200 */
.L_x_193:
[----:B-1----:R-:W-:-:S04]  /*a100*/  @!P3 LOP3.LUT R46, R31, 0xff, RZ, 0xc0, !PT ;  /* 0x000000ff1f2eb812 */ /* 0x002fc800078ec0ff */
[----:B------:R-:W-:Y:S02]  /*a110*/  @!P3 LEA R53, R46, UR6, 0x2 ;  /* 0x000000062e35bc11 */ /* 0x000fe4000f8e10ff */
[----:B------:R-:W-:-:S03]  /*a120*/  @!P3 IADD3 R46, PT, PT, R31, 0x1, RZ ;  /* 0x000000011f2eb810 */ /* 0x000fc60007ffe0ff */
[----:B------:R0:W-:Y:S01]  /*a130*/  @!P3 STL [R53], R44 ;  /* 0x0000002c3500b387 */ /* 0x0001e20000100800 */
[----:B------:R-:W-:-:S07]  /*a140*/  @!P3 PRMT R31, R46, 0x7610, R31 ;  /* 0x000076102e1fb816 */ /* 0x000fce000000001f */
.L_x_181:
[----:B------:R-:W-:Y:S05]  /*a150*/  BSYNC.RECONVERGENT B0 ;  /* 0x0000000000007941 */ /* 0x000fea0003800200 */
.L_x_180:
[----:B------:R-:W5:Y:S01]  /*a160*/  LDCU UR7, c[0x3][0x20] ;  /* 0x00c00400ff0777ac */ /* 0x000f620008000800 */
[C---:B------:R-:W-:Y:S01]  /*a170*/  ISETP.LT.OR P1, PT, R23.reuse, RZ, !P0 ;  /* 0x000000ff1700720c */ /* 0x040fe20004721670 */
[----:B------:R-:W-:Y:S03]  /*a180*/  BSSY.RECONVERGENT B0, `(.L_x_195) ;  /* 0x00000a0000007945 */ /* 0x000fe60003800200 */
[----:B-----5:R-:W-:-:S13]  /*a190*/  ISETP.GE.U32.OR P1, PT, R23, UR7, P1 ;  /* 0x0000000717007c0c */ /* 0x020fda0008f26470 */
[----:B------:R-:W-:Y:S05]  /*a1a0*/  @P1 BRA `(.L_x_196) ;  /* 0x0000000800741947 */ /* 0x000fea0003800000 */
[----:B-1----:R-:W-:Y:S01]  /*a1b0*/  IADD3 R61, P1, PT, R38, R26, RZ ;  /* 0x0000001a263d7210 */ /* 0x002fe20007f3e0ff */
[----:B0-234-:R-:W-:Y:S01]  /*a1c0*/  HFMA2 R44, -RZ, RZ, 0, 0 ;  /* 0x00000000ff2c7431 */ /* 0x01dfe200000001ff */
[----:B------:R-:W-:Y:S01]  /*a1d0*/  BSSY.RECONVERGENT B1, `(.L_x_197) ;  /* 0x0000012000017945 */ /* 0x000fe20003800200 */
[----:B------:R-:W-:Y:S02]  /*a1e0*/  MOV R57, RZ ;  /* 0x000000ff00397202 */ /* 0x000fe40000000f00 */
[----:B------:R-:W-:-:S08]  /*a1f0*/  IADD3.X R63, PT, PT, R39, R36, RZ, P1, !PT ;  /* 0x00000024273f7210 */ /* 0x000fd00000ffe4ff */
.L_x_199:
        /* <DEDUP_REMOVED lines=15> */
.L_x_198:
[----:B------:R-:W-:Y:S05]  /*a2f0*/  BSYNC.RECONVERGENT B1 ;  /* 0x0000000000017941 */ /* 0x000fea0003800200 */
.L_x_197:
[----:B------:R-:W-:Y:S01]  /*a300*/  HFMA2 R55, -RZ, RZ, 0, 0 ;  /* 0x00000000ff377431 */ /* 0x000fe200000001ff */
[----:B------:R-:W-:Y:S01]  /*a310*/  BSSY.RECONVERGENT B1, `(.L_x_200) ;  /* 0x0000011000017945 */ /* 0x000fe20003800200 */
[----:B------:R-:W-:-:S07]  /*a320*/  MOV R48, RZ ;  /* 0x000000ff00307202 */ /* 0x000fce0000000f00 */
.L_x_202:
        /* <DEDUP_REMOVED lines=15> */
.L_x_201:
[----:B------:R-:W-:Y:S05]  /*a420*/  BSYNC.RECONVERGENT B1 ;  /* 0x0000000000017941 */ /* 0x000fea0003800200 */
.L_x_200:
        /* <DEDUP_REMOVED lines=18> */
.L_x_205:
[C---:B------:R-:W-:Y:S02]  /*a550*/  IADD3 R46, PT, PT, R31.reuse, 0x1, RZ ;  /* 0x000000011f2e7810 */ /* 0x040fe40007ffe0ff */
[C---:B------:R-:W-:Y:S02]  /*a560*/  LOP3.LUT R48, R31.reuse, 0xff, RZ, 0xc0, !PT ;  /* 0x000000ff1f307812 */ /* 0x040fe400078ec0ff */
[----:B------:R-:W-:Y:S02]  /*a570*/  IADD3 R52, PT, PT, R31, 0x2, RZ ;  /* 0x000000021f347810 */ /* 0x000fe40007ffe0ff */
[----:B------:R-:W-:Y:S01]  /*a580*/  LOP3.LUT R53, R46, 0xff, RZ, 0xc0, !PT ;  /* 0x000000ff2e357812 */ /* 0x000fe200078ec0ff */
[----:B------:R-:W-:Y:S01]  /*a590*/  VIADD R46, R44, 0x1 ;  /* 0x000000012c2e7836 */ /* 0x000fe20000000000 */
[----:B------:R-:W-:Y:S02]  /*a5a0*/  LEA R63, R48, UR6, 0x2 ;  /* 0x00000006303f7c11 */ /* 0x000fe4000f8e10ff */
[----:B------:R-:W-:-:S02]  /*a5b0*/  LOP3.LUT R52, R52, 0xff, RZ, 0xc0, !PT ;  /* 0x000000ff34347812 */ /* 0x000fc400078ec0ff */
[----:B------:R-:W-:Y:S01]  /*a5c0*/  LEA R65, R53, UR6, 0x2 ;  /* 0x0000000635417c11 */ /* 0x000fe2000f8e10ff */
[----:B------:R0:W-:Y:S01]  /*a5d0*/  STL [R63], R44 ;  /* 0x0000002c3f007387 */ /* 0x0001e20000100800 */
[C---:B------:R-:W-:Y:S02]  /*a5e0*/  IADD3 R62, PT, PT, R31.reuse, 0x3, RZ ;  /* 0x000000031f3e7810 */ /* 0x040fe40007ffe0ff */
[----:B------:R-:W-:Y:S01]  /*a5f0*/  IADD3 R48, PT, PT, R44, 0x2, RZ ;  /* 0x000000022c307810 */ /* 0x000fe20007ffe0ff */
[----:B------:R-:W-:Y:S01]  /*a600*/  STL [R65], R46 ;  /* 0x0000002e41007387 */ /* 0x000fe20000100800 */
[----:B------:R-:W-:Y:S02]  /*a610*/  LEA R67, R52, UR6, 0x2 ;  /* 0x0000000634437c11 */ /* 0x000fe4000f8e10ff */
[C---:B------:R-:W-:Y:S02]  /*a620*/  IADD3 R64, PT, PT, R31.reuse, 0x4, RZ ;  /* 0x000000041f407810 */ /* 0x040fe40007ffe0ff */
[C---:B------:R-:W-:Y:S01]  /*a630*/  IADD3 R66, PT, PT, R31.reuse, 0x5, RZ ;  /* 0x000000051f427810 */ /* 0x040fe20007ffe0ff */
[C---:B0-----:R-:W-:Y:S01]  /*a640*/  VIADD R63, R31.reuse, 0x7 ;  /* 0x000000071f3f7836 */ /* 0x041fe20000000000 */
[----:B------:R-:W-:Y:S01]  /*a650*/  IADD3 R68, PT, PT, R31, 0x6, RZ ;  /* 0x000000061f447810 */ /* 0x000fe20007ffe0ff */
[----:B------:R0:W-:Y:S01]  /*a660*/  STL [R67], R48 ;  /* 0x0000003043007387 */ /* 0x0001e20000100800 */
[----:B------:R-:W-:-:S02]  /*a670*/  LOP3.LUT R62, R62, 0xff, RZ, 0xc0, !PT ;  /* 0x000000ff3e3e7812 */ /* 0x000fc400078ec0ff */
[----:B------:R-:W-:Y:S02]  /*a680*/  LOP3.LUT R64, R64, 0xff, RZ, 0xc0, !PT ;  /* 0x000000ff40407812 */ /* 0x000fe400078ec0ff */
[----:B------:R-:W-:Y:S02]  /*a690*/  LOP3.LUT R66, R66, 0xff, RZ, 0xc0, !PT ;  /* 0x000000ff42427812 */ /* 0x000fe400078ec0ff */
[----:B------:R-:W-:Y:S02]  /*a6a0*/  LOP3.LUT R68, R68, 0xff, RZ, 0xc0, !PT ;  /* 0x000000ff44447812 */ /* 0x000fe400078ec0ff */
[----:B------:R-:W-:Y:S02]  /*a6b0*/  IADD3 R52, PT, PT, R44, 0x3, RZ ;  /* 0x000000032c347810 */ /* 0x000fe40007ffe0ff */
[----:B0-----:R-:W-:Y:S02]  /*a6c0*/  LOP3.LUT R48, R63, 0xff, RZ, 0xc0, !PT ;  /* 0x000000ff3f307812 */ /* 0x001fe400078ec0ff */
[----:B------:R-:W-:-:S02]  /*a6d0*/  LEA R63, R62, UR6, 0x2 ;  /* 0x000000063e3f7c11 */ /* 0x000fc4000f8e10ff */
[----:B------:R-:W-:Y:S02]  /*a6e0*/  IADD3 R53, PT, PT, R44, 0x4, RZ ;  /* 0x000000042c357810 */ /* 0x000fe40007ffe0ff */
        /* <DEDUP_REMOVED lines=11> */
[----:B------:R-:W-:Y:S02]  /*a7a0*/  IADD3 R56, P1, PT, R56, 0x8, RZ ;  /* 0x0000000838387810 */ /* 0x000fe40007f3e0ff */
[----:B------:R-:W-:Y:S01]  /*a7b0*/  IADD3 R31, PT, PT, R31, 0x8, RZ ;  /* 0x000000081f1f7810 */ /* 0x000fe20007ffe0ff */
[----:B------:R0:W-:Y:S01]  /*a7c0*/  STL [R67], R46 ;  /* 0x0000002e43007387 */ /* 0x0001e20000100800 */
[----:B------:R-:W-:Y:S02]  /*a7d0*/  IADD3.X R57, PT, PT, RZ, R57, RZ, P1, !PT ;  /* 0x00000039ff397210 */ /* 0x000fe40000ffe4ff */
[----:B------:R-:W-:Y:S02]  /*a7e0*/  ISETP.NE.U32.AND P1, PT, R56, R61, PT ;  /* 0x0000003d3800720c */ /* 0x000fe40003f25070 */
[----:B------:R-:W-:-:S02]  /*a7f0*/  IADD3 R44, PT, PT, R44, 0x8, RZ ;  /* 0x000000082c2c7810 */ /* 0x000fc40007ffe0ff */
[----:B------:R-:W-:-:S13]  /*a800*/  ISETP.NE.AND.EX P1, PT, R57, R60, PT, P1 ;  /* 0x0000003c3900720c */ /* 0x000fda0003f25310 */
[----:B0-----:R-:W-:Y:S05]  /*a810*/  @P1 BRA `(.L_x_205) ;  /* 0xfffffffc004c1947 */ /* 0x001fea000383ffff */
.L_x_204:
[----:B------:R-:W-:Y:S05]  /*a820*/  BSYNC.RECONVERGENT B1 ;  /* 0x0000000000017941 */ /* 0x000fea0003800200 */
.L_x_203:
        /* <DEDUP_REMOVED lines=26> */
[----:B0-----:R-:W-:-:S03]  /*a9d0*/  IADD3 R44, PT, PT, R44, 0x4, RZ ;  /* 0x000000042c2c7810 */ /* 0x001fc60007ffe0ff */
[----:B------:R1:W-:Y:S04]  /*a9e0*/  STL [R61], R52 ;  /* 0x000000343d007387 */ /* 0x0003e80000100800 */
.L_x_207:
[----:B------:R-:W-:Y:S05]  /*a9f0*/  BSYNC.RECONVERGENT B1 ;  /* 0x0000000000017941 */ /* 0x000fea0003800200 */
.L_x_206:
        /* <DEDUP_REMOVED lines=18> */
.L_x_209:
[----:B------:R-:W-:Y:S05]  /*ab20*/  BSYNC.RECONVERGENT B1 ;  /* 0x0000000000017941 */ /* 0x000fea0003800200 */
.L_x_208:
[----:B-1----:R-:W-:-:S04]  /*ab30*/  @!P3 LOP3.LUT R46, R31, 0xff, RZ, 0xc0, !PT ;  /* 0x000000ff1f2eb812 */ /* 0x002fc800078ec0ff */
[----:B------:R-:W-:Y:S02]  /*ab40*/  @!P3 LEA R53, R46, UR6, 0x2 ;  /* 0x000000062e35bc11 */ /* 0x000fe4000f8e10ff */
[----:B------:R-:W-:-:S03]  /*ab50*/  @!P3 IADD3 R46, PT, PT, R31, 0x1, RZ ;  /* 0x000000011f2eb810 */ /* 0x000fc60007ffe0ff */
[----:B------:R0:W-:Y:S01]  /*ab60*/  @!P3 STL [R53], R44 ;  /* 0x0000002c3500b387 */ /* 0x0001e20000100800 */
[----:B------:R-:W-:-:S07]  /*ab70*/  @!P3 PRMT R31, R46, 0x7610, R31 ;  /* 0x000076102e1fb816 */ /* 0x000fce000000001f */
.L_x_196:
[----:B------:R-:W-:Y:S05]  /*ab80*/  BSYNC.RECONVERGENT B0 ;  /* 0x0000000000007941 */ /* 0x000fea0003800200 */
.L_x_195:
[----:B------:R-:W5:Y:S01]  /*ab90*/  LDCU UR7, c[0x3][0x20] ;  /* 0x00c00400ff0777ac */ /* 0x000f620008000800 */
[----:B------:R-:W-:Y:S01]  /*aba0*/  ISETP.LT.OR P0, PT, R23, -0x1, !P0 ;  /* 0xffffffff1700780c */ /* 0x000fe20004701670 */
[----:B------:R-:W-:Y:S03]  /*abb0*/  BSSY.RECONVERGENT B0, `(.L_x_179) ;  /* 0x00000a1000007945 */ /* 0x000fe60003800200 */
[----:B-----5:R-:W-:-:S13]  /*abc0*/  ISETP.GE.U32.OR P0, PT, R47, UR7, P0 ;  /* 0x000000072f007c0c */ /* 0x020fda0008706470 */
[----:B------:R-:W-:Y:S05]  /*abd0*/  @P0 BRA `(.L_x_210) ;  /* 0x0000000800780947 */ /* 0x000fea0003800000 */
[----:B-1----:R-:W-:Y:S01]  /*abe0*/  IADD3 R57, P0, PT, R38, R34, RZ ;  /* 0x0000002226397210 */ /* 0x002fe20007f1e0ff */
[----:B--234-:R-:W-:Y:S01]  /*abf0*/  HFMA2 R55, -RZ, RZ, 0, 0 ;  /* 0x00000000ff377431 */ /* 0x01cfe200000001ff */
[----:B------:R-:W-:Y:S01]  /*ac00*/  BSSY.RECONVERGENT B1, `(.L_x_211) ;  /* 0x0000012000017945 */ /* 0x000fe20003800200 */
[----:B0-----:R-:W-:Y:S02]  /*ac10*/  MOV R53, RZ ;  /* 0x000000ff00357202 */ /* 0x001fe40000000f00 */
[----:B------:R-:W-:-:S08]  /*ac20*/  IMAD.X R61, R39, 0x1, R42, P0 ;  /* 0x00000001273d7824 */ /* 0x000fd000000e062a */
.L_x_213:
        /* <DEDUP_REMOVED lines=15> */
.L_x_212:
[----:B------:R-:W-:Y:S05]  /*ad20*/  BSYNC.RECONVERGENT B1 ;  /* 0x0000000000017941 */ /* 0x000fea0003800200 */
.L_x_211:
[----:B------:R-:W-:Y:S01]  /*ad30*/  HFMA2 R44, -RZ, RZ, 0, 0 ;  /* 0x00000000ff2c7431 */ /* 0x000fe200000001ff */
[----:B------:R-:W-:Y:S01]  /*ad40*/  BSSY.RECONVERGENT B1, `(.L_x_214) ;  /* 0x0000011000017945 */ /* 0x000fe20003800200 */
[----:B------:R-:W-:-:S07]  /*ad50*/  MOV R46, RZ ;  /* 0x000000ff002e7202 */ /* 0x000fce0000000f00 */
.L_x_216:
        /* <DEDUP_REMOVED lines=15> */
.L_x_215:
[----:B------:R-:W-:Y:S05]  /*ae50*/  BSYNC.RECONVERGENT B1 ;  /* 0x0000000000017941 */ /* 0x000fea0003800200 */
.L_x_214:
        /* <DEDUP_REMOVED lines=16> */
[----:B------:R-:W-:Y:S01]  /*af60*/  HFMA2 R53, -RZ, RZ, 0, 0 ;  /* 0x00000000ff357431 */ /* 0x000fe200000001ff */
[----:B------:R-:W-:Y:S02]  /*af70*/  MOV R54, RZ ;  /* 0x000000ff00367202 */ /* 0x000fe40000000f00 */
[----:B------:R-:W-:-:S07]  /*af80*/  LOP3.LUT R58, R56, 0xfffffff8, RZ, 0xc0, !PT ;  /* 0xfffffff8383a7812 */ /* 0x000fce00078ec0ff */
.L_x_219:
[C---:B------:R-:W-:Y:S02]  /*af90*/  IADD3 R38, PT, PT, R31.reuse, 0x1, RZ ;  /* 0x000000011f267810 */ /* 0x040fe40007ffe0ff */
[C---:B------:R-:W-:Y:S02]  /*afa0*/  LOP3.LUT R39, R31.reuse, 0xff, RZ, 0xc0, !PT ;  /* 0x000000ff1f277812 */ /* 0x040fe400078ec0ff */
[----:B------:R-:W-:Y:S02]  /*afb0*/  IADD3 R44, PT, PT, R31, 0x2, RZ ;  /* 0x000000021f2c7810 */ /* 0x000fe40007ffe0ff */
[----:B------:R-:W-:Y:S02]  /*afc0*/  LOP3.LUT R46, R38, 0xff, RZ, 0xc0, !PT ;  /* 0x000000ff262e7812 */ /* 0x000fe400078ec0ff */
[----:B------:R-:W-:Y:S02]  /*afd0*/  LEA R60, R39, UR6, 0x2 ;  /* 0x00000006273c7c11 */ /* 0x000fe4000f8e10ff */
[----:B------:R-:W-:-:S02]  /*afe0*/  LOP3.LUT R44, R44, 0xff, RZ, 0xc0, !PT ;  /* 0x000000ff2c2c7812 */ /* 0x000fc400078ec0ff */
[----:B------:R-:W-:Y:S01]  /*aff0*/  IADD3 R62, PT, PT, R31, 0x3, RZ ;  /* 0x000000031f3e7810 */ /* 0x000fe20007ffe0ff */
[----:B------:R0:W-:Y:S01]  /*b000*/  STL [R60], R55 ;  /* 0x000000373c007387 */ /* 0x0001e20000100800 */
[C---:B------:R-:W-:Y:S02]  /*b010*/  IADD3 R38, PT, PT, R55.reuse, 0x1, RZ ;  /* 0x0000000137267810 */ /* 0x040fe40007ffe0ff */
[----:B------:R-:W-:Y:S01]  /*b020*/  LEA R61, R46, UR6, 0x2 ;  /* 0x000000062e3d7c11 */ /* 0x000fe2000f8e10ff */
[----:B------:R-:W-:Y:S01]  /*b030*/  VIADD R46, R55, 0x4 ;  /* 0x00000004372e7836 */ /* 0x000fe20000000000 */
[----:B------:R-:W-:Y:S02]  /*b040*/  IADD3 R63, PT, PT, R31, 0x4, RZ ;  /* 0x000000041f3f7810 */ /* 0x000fe40007ffe0ff */
[----:B------:R-:W-:Y:S01]  /*b050*/  IADD3 R39, PT, PT, R55, 0x2, RZ ;  /* 0x0000000237277810 */ /* 0x000fe20007ffe0ff */
[----:B------:R-:W-:Y:S01]  /*b060*/  STL [R61], R38 ;  /* 0x000000263d007387 */ /* 0x000fe20000100800 */
[----:B------:R-:W-:-:S02]  /*b070*/  LEA R64, R44, UR6, 0x2 ;  /* 0x000000062c407c11 */ /* 0x000fc4000f8e10ff */
[C---:B------:R-:W-:Y:S02]  /*b080*/  IADD3 R65, PT, PT, R31.reuse, 0x5, RZ ;  /* 0x000000051f417810 */ /* 0x040fe40007ffe0ff */
[C---:B------:R-:W-:Y:S01]  /*b090*/  IADD3 R66, PT, PT, R31.reuse, 0x6, RZ ;  /* 0x000000061f427810 */ /* 0x040fe20007ffe0ff */
[----:B------:R1:W-:Y:S01]  /*b0a0*/  STL [R64], R39 ;  /* 0x0000002740007387 */ /* 0x0003e20000100800 */
[----:B0-----:R-:W-:Y:S02]  /*b0b0*/  IADD3 R60, PT, PT, R31, 0x7, RZ ;  /* 0x000000071f3c7810 */ /* 0x001fe40007ffe0ff */
[----:B------:R-:W-:Y:S02]  /*b0c0*/  LOP3.LUT R62, R62, 0xff, RZ, 0xc0, !PT ;  /* 0x000000ff3e3e7812 */ /* 0x000fe400078ec0ff */
[----:B------:R-:W-:Y:S02]  /*b0d0*/  LOP3.LUT R63, R63, 0xff, RZ, 0xc0, !PT ;  /* 0x000000ff3f3f7812 */ /* 0x000fe400078ec0ff */
[----:B------:R-:W-:-:S02]  /*b0e0*/  LOP3.LUT R65, R65, 0xff, RZ, 0xc0, !PT ;  /* 0x000000ff41417812 */ /* 0x000fc400078ec0ff */
[----:B------:R-:W-:Y:S02]  /*b0f0*/  LOP3.LUT R66, R66, 0xff, RZ, 0xc0, !PT ;  /* 0x000000ff42427812 */ /* 0x000fe400078ec0ff */
[----:B------:R-:W-:Y:S02]  /*b100*/  IADD3 R44, PT, PT, R55, 0x3, RZ ;  /* 0x00000003372c7810 */ /* 0x000fe40007ffe0ff */
[----:B------:R-:W-:Y:S02]  /*b110*/  LOP3.LUT R60, R60, 0xff, RZ, 0xc0, !PT ;  /* 0x000000ff3c3c7812 */ /* 0x000fe400078ec0ff */
[----:B-1----:R-:W-:Y:S02]  /*b120*/  LEA R39, R62, UR6, 0x2 ;  /* 0x000000063e277c11 */ /* 0x002fe4000f8e10ff */
[----:B------:R-:W-:Y:S02]  /*b130*/  LEA R63, R63, UR6, 0x2 ;  /* 0x000000063f3f7c11 */ /* 0x000fe4000f8e10ff */
[----:B------:R-:W-:Y:S01]  /*b140*/  IADD3 R48, PT, PT, R55, 0x5, RZ ;  /* 0x0000000537307810 */ /* 0x000fe20007ffe0ff */
[----:B------:R0:W-:Y:S01]  /*b150*/  STL [R39], R44 ;  /* 0x0000002c27007387 */ /* 0x0001e20000100800 */
[----:B------:R-:W-:-:S02]  /*b160*/  LEA R65, R65, UR6, 0x2 ;  /* 0x0000000641417c11 */ /* 0x000fc4000f8e10ff */
[C---:B------:R-:W-:Y:S01]  /*b170*/  IADD3 R52, PT, PT, R55.reuse, 0x6, RZ ;  /* 0x0000000637347810 */ /* 0x040fe20007ffe0ff */
        /* <DEDUP_REMOVED lines=14> */
.L_x_218:
[----:B------:R-:W-:Y:S05]  /*b260*/  BSYNC.RECONVERGENT B1 ;  /* 0x0000000000017941 */ /* 0x000fea0003800200 */
.L_x_217:
        /* <DEDUP_REMOVED lines=8> */
[C---:B------:R-:W-:Y:S01]  /*b2f0*/  VIADD R46, R31.reuse, 0x1 ;  /* 0x000000011f2e7836 */ /* 0x040fe20000000000 */
[C---:B------:R-:W-:Y:S02]  /*b300*/  IADD3 R52, PT, PT, R31.reuse, 0x2, RZ ;  /* 0x000000021f347810 */ /* 0x040fe40007ffe0ff */
[C---:B------:R-:W-:Y:S02]  /*b310*/  IADD3 R53, PT, PT, R31.reuse, 0x3, RZ ;  /* 0x000000031f357810 */ /* 0x040fe40007ffe0ff */
[----:B------:R-:W-:Y:S02]  /*b320*/  LOP3.LUT R48, R31, 0xff, RZ, 0xc0, !PT ;  /* 0x000000ff1f307812 */ /* 0x000fe400078ec0ff */
[----:B------:R-:W-:Y:S02]  /*b330*/  LOP3.LUT R46, R46, 0xff, RZ, 0xc0, !PT ;  /* 0x000000ff2e2e7812 */ /* 0x000fe400078ec0ff */
[----:B------:R-:W-:Y:S02]  /*b340*/  LOP3.LUT R52, R52, 0xff, RZ, 0xc0, !PT ;  /* 0x000000ff34347812 */ /* 0x000fe400078ec0ff */
[----:B------:R-:W-:-:S02]  /*b350*/  LOP3.LUT R54, R53, 0xff, RZ, 0xc0, !PT ;  /* 0x000000ff35367812 */ /* 0x000fc400078ec0ff */
[----:B------:R-:W-:Y:S02]  /*b360*/  LEA R48, R48, UR6, 0x2 ;  /* 0x0000000630307c11 */ /* 0x000fe4000f8e10ff */
[C---:B------:R-:W-:Y:S02]  /*b370*/  IADD3 R38, PT, PT, R55.reuse, 0x1, RZ ;  /* 0x0000000137267810 */ /* 0x040fe40007ffe0ff */
        /* <DEDUP_REMOVED lines=11> */
.L_x_221:
[----:B------:R-:W-:Y:S05]  /*b430*/  BSYNC.RECONVERGENT B1 ;  /* 0x0000000000017941 */ /* 0x000fea0003800200 */
.L_x_220:
        /* <DEDUP_REMOVED lines=9> */
[C---:B------:R-:W-:Y:S01]  /*b4d0*/  LOP3.LUT R39, R31.reuse, 0xff, RZ, 0xc0, !PT ;  /* 0x000000ff1f277812 */ /* 0x040fe200078ec0ff */
[----:B------:R-:W-:Y:S01]  /*b4e0*/  VIADD R31, R31, 0x2 ;  /* 0x000000021f1f7836 */ /* 0x000fe20000000000 */
[----:B------:R-:W-:Y:S02]  /*b4f0*/  LOP3.LUT R46, R38, 0xff, RZ, 0xc0, !PT ;  /* 0x000000ff262e7812 */ /* 0x000fe400078ec0ff */
[----:B------:R-:W-:Y:S02]  /*b500*/  LEA R38, R39, UR6, 0x2 ;  /* 0x0000000627267c11 */ /* 0x000fe4000f8e10ff */
[C---:B------:R-:W-:Y:S02]  /*b510*/  IADD3 R44, PT, PT, R55.reuse, 0x1, RZ ;  /* 0x00000001372c7810 */ /* 0x040fe40007ffe0ff */
[----:B------:R-:W-:Y:S01]  /*b520*/  LEA R39, R46, UR6, 0x2 ;  /* 0x000000062e277c11 */ /* 0x000fe2000f8e10ff */
[----:B------:R0:W-:Y:S04]  /*b530*/  STL [R38], R55 ;  /* 0x0000003726007387 */ /* 0x0001e80000100800 */
[----:B------:R1:W-:Y:S01]  /*b540*/  STL [R39], R44 ;  /* 0x0000002c27007387 */ /* 0x0003e20000100800 */
[----:B0-----:R-:W-:-:S07]  /*b550*/  IADD3 R55, PT, PT, R55, 0x2, RZ ;  /* 0x0000000237377810 */ /* 0x001fce0007ffe0ff */
.L_x_223:
[----:B------:R-:W-:Y:S05]  /*b560*/  BSYNC.RECONVERGENT B1 ;  /* 0x0000000000017941 */ /* 0x000fea0003800200 */
.L_x_222:
[----:B------:R-:W-:-:S04]  /*b570*/  @!P1 LOP3.LUT R38, R31, 0xff, RZ, 0xc0, !PT ;  /* 0x000000ff1f269812 */ /* 0x000fc800078ec0ff */
[----:B-1----:R-:W-:Y:S02]  /*b580*/  @!P1 LEA R44, R38, UR6, 0x2 ;  /* 0x00000006262c9c11 */ /* 0x002fe4000f8e10ff */
[----:B------:R-:W-:-:S03]  /*b590*/  @!P1 IADD3 R38, PT, PT, R31, 0x1, RZ ;  /* 0x000000011f269810 */ /* 0x000fc60007ffe0ff */
[----:B------:R0:W-:Y:S01]  /*b5a0*/  @!P1 STL [R44], R55 ;  /* 0x000000372c009387 */ /* 0x0001e20000100800 */
[----:B------:R-:W-:-:S07]  /*b5b0*/  @!P1 PRMT R31, R38, 0x7610, R31 ;  /* 0x00007610261f9816 */ /* 0x000fce000000001f */
.L_x_210:
[----:B------:R-:W-:Y:S05]  /*b5c0*/  BSYNC.RECONVERGENT B0 ;  /* 0x0000000000007941 */ /* 0x000fea0003800200 */
.L_x_179:
[----:B------:R-:W-:Y:S05]  /*b5d0*/  @P2 BRA `(.L_x_224) ;  /* 0xffffffa0002c2947 */ /* 0x000fea000383ffff */
[----:B------:R-:W-:Y:S01]  /*b5e0*/  LOP3.LUT P0, RZ, R31, 0xff, RZ, 0xc0, !PT ;  /* 0x000000ff1fff7812 */ /* 0x000fe2000780c0ff */
[----:B------:R-:W-:-:S12]  /*b5f0*/  BSSY.RECONVERGENT B0, `(.L_x_225) ;  /* 0x00000c4000007945 */ /* 0x000fd80003800200 */
[----:B------:R-:W-:Y:S05]  /*b600*/  @!P0 BRA `(.L_x_226) ;  /* 0x0000000c00088947 */ /* 0x000fea0003800000 */
[----:B------:R-:W5:Y:S01]  /*b610*/  LDC R36, c[0x3][0x40] ;  /* 0x00c01000ff247b82 */ /* 0x000f620000000800 */
[----:B------:R-:W-:Y:S01]  /*b620*/  DADD R24, -RZ, |R2| ;  /* 0x00000000ff187229 */ /* 0x000fe20000000502 */
[----:B------:R-:W-:Y:S01]  /*b630*/  FSETP.NEU.AND P4, PT, R59, 1, PT ;  /* 0x3f8000003b00780b */ /* 0x000fe20003f8d000 */
[----:B------:R-:W-:Y:S01]  /*b640*/  HFMA2 R35, -RZ, RZ, 2.06640625, 0 ;  /* 0x40220000ff237431 */ /* 0x000fe200000001ff */
[----:B------:R-:W-:Y:S01]  /*b650*/  BSSY.RECONVERGENT B1, `(.L_x_227) ;  /* 0x0000014000017945 */ /* 0x000fe20003800200 */
[----:B------:R-:W-:Y:S02]  /*b660*/  LOP3.LUT R31, R31, 0xff, RZ, 0xc0, !PT ;  /* 0x000000ff1f1f7812 */ /* 0x000fe400078ec0ff */
[----:B------:R-:W-:Y:S02]  /*b670*/  MOV R34, RZ ;  /* 0x000000ff00227202 */ /* 0x000fe40000000f00 */
[----:B------:R-:W-:Y:S02]  /*b680*/  FSETP.NAN.AND P3, PT, R59, R59, PT ;  /* 0x0000003b3b00720b */ /* 0x000fe40003f68000 */
[----:B-1----:R-:W-:-:S02]  /*b690*/  MOV R46, R24 ;  /* 0x00000018002e7202 */ /* 0x002fc40000000f00 */
[----:B------:R-:W-:Y:S02]  /*b6a0*/  MOV R39, R25 ;  /* 0x0000001900277202 */ /* 0x000fe40000000f00 */
[----:B------:R-:W-:Y:S02]  /*b6b0*/  FSETP.NEU.AND P5, PT, R59, RZ, PT ;  /* 0x000000ff3b00720b */ /* 0x000fe40003fad000 */
[----:B------:R-:W-:Y:S02]  /*b6c0*/  MOV R64, 0xb790 ;  /* 0x0000b79000407802 */ /* 0x000fe40000000f00 */
[C---:B-----5:R-:W-:Y:S02]  /*b6d0*/  FSETP.NEU.AND P2, PT, R36.reuse, 1, PT ;  /* 0x3f8000002400780b */ /* 0x060fe40003f4d000 */
[----:B------:R-:W-:Y:S02]  /*b6e0*/  FSETP.NEU.AND P1, PT, R36, RZ, PT ;  /* 0x000000ff2400720b */ /* 0x000fe40003f2d000 */
[----:B------:R-:W-:-:S02]  /*b6f0*/  P2R R23, PR, RZ, 0x4 ;  /* 0x00000004ff177803 */ /* 0x000fc40000000000 */
[----:B------:R-:W-:Y:S01]  /*b700*/  P2R R23, PR, RZ, 0x2 ;  /* 0x00000002ff177803 */ /* 0x000fe20000000000 */
[----:B------:R-:W-:Y:S01]  /*b710*/  DSETP.NEU.AND P2, PT, |R4|, +INF , PT ;  /* 0x7ff000000400742a */ /* 0x000fe20003f4d200 */
[----:B------:R-:W-:Y:S02]  /*b720*/  P2R R23, PR, RZ, 0x10 ;  /* 0x00000010ff177803 */ /* 0x000fe40000000000 */
[----:B------:R-:W-:Y:S02]  /*b730*/  FSETP.NAN.AND P0, PT, R36, R36, PT ;  /* 0x000000242400720b */ /* 0x000fe40003f08000 */
[----:B------:R-:W-:Y:S02]  /*b740*/  ISETP.NE.AND P1, PT, R18, 0x7ff00000, PT ;  /* 0x7ff000001200780c */ /* 0x000fe40003f25270 */
[----:B------:R-:W-:Y:S01]  /*b750*/  P2R R42, PR, RZ, 0x4 ;  /* 0x00000004ff2a7803 */ /* 0x000fe20000000000 */
[----:B------:R-:W-:Y:S01]  /*b760*/  DSETP.NEU.AND P2, PT, |R2|, +INF , PT ;  /* 0x7ff000000200742a */ /* 0x000fe20003f4d200 */
[----:B------:R-:W-:-:S13]  /*b770*/  ISETP.NE.AND P4, PT, R0, 0x7ff00000, PT ;  /* 0x7ff000000000780c */ /* 0x000fda0003f85270 */
[----:B0-234-:R-:W-:Y:S05]  /*b780*/  CALL.REL.NOINC `($_Z22cuda_node_calc_const_rPfS_PbS_PxPiS1_S2_S1_S2_PcS3_S_S_S2_S_$__internal_accurate_pow) ;  /* 0x0000015c00947944 */ /* 0x01dfea0003c00000 */
[----:B------:R-:W-:Y:S05]  /*b790*/  BSYNC.RECONVERGENT B1 ;  /* 0x0000000000017941 */ /* 0x000fea0003800200 */
.L_x_227:
[----:B------:R-:W-:Y:S01]  /*b7a0*/  MOV R24, R35 ;  /* 0x0000002300187202 */ /* 0x000fe20000000f00 */
[----:B------:R-:W-:Y:S01]  /*b7b0*/  DADD R26, -RZ, |R4| ;  /* 0x00000000ff1a7229 */ /* 0x000fe20000000504 */
[----:B------:R-:W-:Y:S01]  /*b7c0*/  MOV R25, R48 ;  /* 0x0000003000197202 */ /* 0x000fe20000000f00 */
[----:B------:R-:W-:Y:S01]  /*b7d0*/  BSSY.RECONVERGENT B1, `(.L_x_228) ;  /* 0x000000a000017945 */ /* 0x000fe20003800200 */
[----:B------:R-:W-:Y:S02]  /*b7e0*/  ISETP.NE.AND P6, PT, R43, RZ, PT ;  /* 0x000000ff2b00720c */ /* 0x000fe40003fc5270 */
[----:B------:R-:W-:Y:S02]  /*b7f0*/  MOV R64, 0xb870 ;  /* 0x0000b87000407802 */ /* 0x000fe40000000f00 */
[----:B------:R-:W-:-:S03]  /*b800*/  DADD R24, -RZ, -R24 ;  /* 0x00000000ff187229 */ /* 0x000fc60000000918 */
[----:B------:R-:W-:Y:S01]  /*b810*/  MOV R46, R26 ;  /* 0x0000001a002e7202 */ /* 0x000fe20000000f00 */
[----:B------:R-:W-:-:S06]  /*b820*/  IMAD.MOV.U32 R39, RZ, RZ, R27 ;  /* 0x000000ffff277224 */ /* 0x000fcc00078e001b */
[----:B------:R-:W-:Y:S01]  /*b830*/  FSEL R23, R24, R35, !P6 ;  /* 0x0000002318177208 */ /* 0x000fe20007000000 */
[----:B------:R-:W-:Y:S01]  /*b840*/  HFMA2 R35, -RZ, RZ, 2.015625, 0 ;  /* 0x40080000ff237431 */ /* 0x000fe200000001ff */
[----:B------:R-:W-:-:S07]  /*b850*/  FSEL R25, R25, R48, !P6 ;  /* 0x0000003019197208 */ /* 0x000fce0007000000 */
[----:B------:R-:W-:Y:S05]  /*b860*/  CALL.REL.NOINC `($_Z22cuda_node_calc_const_rPfS_PbS_PxPiS1_S2_S1_S2_PcS3_S_S_S2_S_$__internal_accurate_pow) ;  /* 0x0000015c005c7944 */ /* 0x000fea0003c00000 */
[----:B------:R-:W-:Y:S05]  /*b870*/  BSYNC.RECONVERGENT B1 ;  /* 0x0000000000017941 */ /* 0x000fea0003800200 */
.L_x_228:
[----:B------:R-:W-:Y:S01]  /*b880*/  FSEL R33, R3, R25, !P5 ;  /* 0x0000001903217208 */ /* 0x000fe20006800000 */
[----:B------:R-:W-:Y:S01]  /*b890*/  BSSY.RECONVERGENT B1, `(.L_x_229) ;  /* 0x0000022000017945 */ /* 0x000fe20003800200 */
[----:B------:R-:W0:Y:S01]  /*b8a0*/  F2F.F64.F32 R2, R59 ;  /* 0x0000003b00027310 */ /* 0x000e220000201800 */
[----:B------:R-:W-:Y:S02]  /*b8b0*/  FSEL R26, R23, RZ, P5 ;  /* 0x000000ff171a7208 */ /* 0x000fe40002800000 */
[----:B------:R-:W-:Y:S02]  /*b8c0*/  FSEL R27, R33, R28, P2 ;  /* 0x0000001c211b7208 */ /* 0x000fe40001000000 */
[----:B------:R-:W-:Y:S02]  /*b8d0*/  FSEL R23, R26, RZ, P2 ;  /* 0x000000ff1a177208 */ /* 0x000fe40001000000 */
[----:B------:R-:W-:Y:S01]  /*b8e0*/  ISETP.NE.AND P6, PT, R50, RZ, PT ;  /* 0x000000ff3200720c */ /* 0x000fe20003fc5270 */
[----:B0-----:R-:W-:-:S10]  /*b8f0*/  DADD R24, R2, 9 ;  /* 0x4022000002187429 */ /* 0x001fd40000000000 */
[----:B------:R-:W-:Y:S02]  /*b900*/  @!P4 FSEL R26, R24, R23, P3 ;  /* 0x00000017181ac208 */ /* 0x000fe40001800000 */
[----:B------:R-:W-:Y:S02]  /*b910*/  @!P4 FSEL R33, R25, R27, P3 ;  /* 0x0000001b1921c208 */ /* 0x000fe40001800000 */
[----:B------:R-:W-:Y:S02]  /*b920*/  MOV R24, R26 ;  /* 0x0000001a00187202 */ /* 0x000fe40000000f00 */
[----:B------:R-:W-:-:S06]  /*b930*/  MOV R25, R33 ;  /* 0x0000002100197202 */ /* 0x000fcc0000000f00 */
[----:B------:R-:W-:Y:S01]  /*b940*/  DMUL R38, R24, 64 ;  /* 0x4050000018267828 */ /* 0x000fe20000000000 */
[----:B------:R-:W-:-:S05]  /*b950*/  MOV R24, 0x1 ;  /* 0x0000000100187802 */ /* 0x000fca0000000f00 */
[----:B------:R-:W0:Y:S02]  /*b960*/  MUFU.RCP64H R25, R39 ;  /* 0x0000002700197308 */ /* 0x000e240000001800 */
[----:B0-----:R-:W-:-:S08]  /*b970*/  DFMA R26, -R38, R24, 1 ;  /* 0x3ff00000261a742b */ /* 0x001fd00000000118 */
[----:B------:R-:W-:-:S08]  /*b980*/  DFMA R26, R26, R26, R26 ;  /* 0x0000001a1a1a722b */ /* 0x000fd0000000001a */
[----:B------:R-:W-:-:S08]  /*b990*/  DFMA R26, R24, R26, R24 ;  /* 0x0000001a181a722b */ /* 0x000fd00000000018 */
[----:B------:R-:W-:-:S08]  /*b9a0*/  DFMA R24, -R38, R26, 1 ;  /* 0x3ff000002618742b */ /* 0x000fd0000000011a */
[----:B------:R-:W-:-:S08]  /*b9b0*/  DFMA R24, R26, R24, R26 ;  /* 0x000000181a18722b */ /* 0x000fd0000000001a */
[----:B------:R-:W-:-:S08]  /*b9c0*/  DMUL R26, R24, 315 ;  /* 0x4073b000181a7828 */ /* 0x000fd00000000000 */
[----:B------:R-:W-:-:S08]  /*b9d0*/  DFMA R32, -R38, R26, 315 ;  /* 0x4073b0002620742b */ /* 0x000fd0000000011a */
[----:B------:R-:W-:Y:S01]  /*b9e0*/  DFMA R24, R24, R32, R26 ;  /* 0x000000201818722b */ /* 0x000fe2000000001a */
[----:B------:R-:W-:Y:S02]  /*b9f0*/  MOV R26, R35 ;  /* 0x00000023001a7202 */ /* 0x000fe40000000f00 */
[----:B------:R-:W-:-:S07]  /*ba00*/  MOV R27, R48 ;  /* 0x00000030001b7202 */ /* 0x000fce0000000f00 */
[----:B------:R-:W-:Y:S01]  /*ba10*/  FFMA R23, RZ, R39, R25 ;  /* 0x00000027ff177223 */ /* 0x000fe20000000019 */
[----:B------:R-:W-:-:S04]  /*ba20*/  DADD R26, -RZ, -R26 ;  /* 0x00000000ff1a7229 */ /* 0x000fc8000000091a */
[----:B------:R-:W-:-:S06]  /*ba30*/  FSETP.GT.AND P2, PT, |R23|, 1.469367938527859385e-39, PT ;  /* 0x001000001700780b */ /* 0x000fcc0003f44200 */
[----:B------:R-:W-:Y:S02]  /*ba40*/  FSEL R49, R26, R35, !P6 ;  /* 0x000000231a317208 */ /* 0x000fe40007000000 */
[----:B------:R-:W-:-:S05]  /*ba50*/  FSEL R51, R27, R48, !P6 ;  /* 0x000000301b337208 */ /* 0x000fca0007000000 */
[----:B------:R-:W-:Y:S05]  /*ba60*/  @P2 BRA `(.L_x_230) ;  /* 0x0000000000102947 */ /* 0x000fea0003800000 */
[----:B------:R-:W-:-:S07]  /*ba70*/  MOV R47, 0xba90 ;  /* 0x0000ba90002f7802 */ /* 0x000fce0000000f00 */
[----:B------:R-:W-:Y:S05]  /*ba80*/  CALL.REL.NOINC `($__internal_0_$__cuda_sm20_div_rn_f64_full) ;  /* 0x0000014800c47944 */ /* 0x000fea0003c00000 */
[----:B------:R-:W-:Y:S02]  /*ba90*/  MOV R24, R32 ;  /* 0x0000002000187202 */ /* 0x000fe40000000f00 */
[----:B------:R-:W-:-:S07]  /*baa0*/  MOV R25, R33 ;  /* 0x0000002100197202 */ /* 0x000fce0000000f00 */
.L_x_230:
[----:B------:R-:W-:Y:S05]  /*bab0*/  BSYNC.RECONVERGENT B1 ;  /* 0x0000000000017941 */ /* 0x000fea0003800200 */
.L_x_229:
[----:B------:R-:W0:Y:S01]  /*bac0*/  LDCU UR7, c[0x3][0x40] ;  /* 0x00c00800ff0777ac */ /* 0x000e220008000800 */
[----:B------:R-:W-:Y:S02]  /*bad0*/  FSETP.NEU.AND P3, PT, R36, RZ, PT ;  /* 0x000000ff2400720b */ /* 0x000fe40003f6d000 */
[----:B------:R-:W-:Y:S01]  /*bae0*/  ISETP.NE.AND P2, PT, R42, RZ, PT ;  /* 0x000000ff2a00720c */ /* 0x000fe20003f45270 */
[----:B------:R-:W-:Y:S01]  /*baf0*/  UMOV UR10, 0x6dc9c883 ;  /* 0x6dc9c883000a7882 */ /* 0x000fe20000000000 */
[----:B------:R-:W-:Y:S01]  /*bb00*/  FSEL R38, R5, R51, !P3 ;  /* 0x0000003305267208 */ /* 0x000fe20005800000 */
[----:B------:R-:W-:Y:S01]  /*bb10*/  UMOV UR11, 0x3fd45f30 ;  /* 0x3fd45f30000b7882 */ /* 0x000fe20000000000 */
[----:B------:R-:W-:Y:S01]  /*bb20*/  FSEL R32, R49, RZ, P3 ;  /* 0x000000ff31207208 */ /* 0x000fe20001800000 */
[----:B------:R-:W-:Y:S01]  /*bb30*/  DMUL R26, R24, UR10 ;  /* 0x0000000a181a7c28 */ /* 0x000fe20008000000 */
[----:B------:R-:W-:Y:S02]  /*bb40*/  FSEL R33, R38, R29, P2 ;  /* 0x0000001d26217208 */ /* 0x000fe40001000000 */
[----:B------:R-:W-:-:S02]  /*bb50*/  FSEL R23, R32, RZ, P2 ;  /* 0x000000ff20177208 */ /* 0x000fc40001000000 */
[----:B------:R-:W-:Y:S02]  /*bb60*/  FSETP.NEU.AND P3, PT, R59, 1, PT ;  /* 0x3f8000003b00780b */ /* 0x000fe40003f6d000 */
[----:B------:R-:W-:Y:S01]  /*bb70*/  FSETP.NEU.AND P2, PT, R36, 1, PT ;  /* 0x3f8000002400780b */ /* 0x000fe20003f4d000 */
[----:B------:R-:W-:Y:S01]  /*bb80*/  IMAD.MOV.U32 R36, RZ, RZ, RZ ;  /* 0x000000ffff247224 */ /* 0x000fe200078e00ff */
[----:B0-----:R-:W0:Y:S08]  /*bb90*/  F2F.F64.F32 R4, UR7 ;  /* 0x0000000700047d10 */ /* 0x001e300008201800 */
[----:B------:R-:W1:Y:S01]  /*bba0*/  F2F.F32.F64 R26, R26 ;  /* 0x0000001a001a7310 */ /* 0x000e620000301000 */
[----:B0-----:R-:W-:Y:S01]  /*bbb0*/  DADD R24, R4, 3 ;  /* 0x4008000004187429 */ /* 0x001fe20000000000 */
[----:B-1----:R-:W-:-:S09]  /*bbc0*/  FSEL R42, R26, 1.5666815042495727539, P3 ;  /* 0x3fc889051a2a7808 */ /* 0x002fd20001800000 */
[----:B------:R-:W-:Y:S02]  /*bbd0*/  @!P1 FSEL R32, R24, R23, P0 ;  /* 0x0000001718209208 */ /* 0x000fe40000000000 */
[----:B------:R-:W-:Y:S02]  /*bbe0*/  @!P1 FSEL R38, R25, R33, P0 ;  /* 0x0000002119269208 */ /* 0x000fe40000000000 */
[----:B------:R-:W-:Y:S02]  /*bbf0*/  MOV R24, RZ ;  /* 0x000000ff00187202 */ /* 0x000fe40000000f00 */
[----:B------:R-:W-:Y:S02]  /*bc00*/  FSEL R32, R32, RZ, P2 ;  /* 0x000000ff20207208 */ /* 0x000fe40001000000 */
[----:B------:R-:W-:-:S07]  /*bc10*/  FSEL R33, R38, 1.875, P2 ;  /* 0x3ff0000026217808 */ /* 0x000fce0001000000 */
.L_x_236:
[----:B------:R-:W-:Y:S01]  /*bc20*/  LEA R26, R24, R1, 0x2 ;  /* 0x00000001181a7211 */ /* 0x000fe200078e10ff */
[----:B------:R-:W0:Y:S04]  /*bc30*/  LDC.64 R38, c[0x0][0x380] ;  /* 0x0000e000ff267b82 */ /* 0x000e280000000a00 */
[----:B------:R-:W2:Y:S04]  /*bc40*/  LDL R23, [R26+0x460] ;  /* 0x000460001a177983 */ /* 0x000ea80000100800 */
[----:B------:R-:W1:Y:S01]  /*bc50*/  LDC.64 R40, c[0x0][0x388] ;  /* 0x0000e200ff287b82 */ /* 0x000e620000000a00 */
[----:B--2---:R-:W-:-:S02]  /*bc60*/  IMAD R25, R23, 0x3, RZ ;  /* 0x0000000317197824 */ /* 0x004fc400078e02ff */
[----:B------:R-:W-:Y:S02]  /*bc70*/  IMAD R23, R23, 0x9, RZ ;  /* 0x0000000917177824 */ /* 0x000fe400078e02ff */
[----:B0-----:R-:W-:-:S04]  /*bc80*/  IMAD.WIDE R38, R25, 0x4, R38 ;  /* 0x0000000419267825 */ /* 0x001fc800078e0226 */
[----:B-1----:R-:W-:Y:S01]  /*bc90*/  IMAD.WIDE R40, R23, 0x4, R40 ;  /* 0x0000000417287825 */ /* 0x002fe200078e0228 */
[----:B------:R-:W2:Y:S04]  /*bca0*/  LDG.E R27, desc[UR8][R38.64] ;  /* 0x00000008261b7981 */ /* 0x000ea8000c1e1900 */
[----:B------:R-:W3:Y:S04]  /*bcb0*/  LDG.E R44, desc[UR8][R38.64+0x4] ;  /* 0x00000408262c7981 */ /* 0x000ee8000c1e1900 */
[----:B------:R-:W4:Y:S04]  /*bcc0*/  LDG.E R51, desc[UR8][R40.64] ;  /* 0x0000000828337981 */ /* 0x000f28000c1e1900 */
[----:B------:R-:W5:Y:S04]  /*bcd0*/  LDG.E R23, desc[UR8][R40.64+0xc] ;  /* 0x00000c0828177981 */ /* 0x000f68000c1e1900 */
[----:B------:R-:W5:Y:S04]  /*bce0*/  LDG.E R54, desc[UR8][R40.64+0x4] ;  /* 0x0000040828367981 */ /* 0x000f68000c1e1900 */
[----:B------:R-:W5:Y:S04]  /*bcf0*/  LDG.E R25, desc[UR8][R40.64+0x18] ;  /* 0x0000180828197981 */ /* 0x000f68000c1e1900 */
[----:B------:R-:W5:Y:S04]  /*bd00*/  LDG.E R56, desc[UR8][R40.64+0x10] ;  /* 0x0000100828387981 */ /* 0x000f68000c1e1900 */
[----:B------:R-:W5:Y:S04]  /*bd10*/  LDG.E R58, desc[UR8][R40.64+0x8] ;  /* 0x00000808283a7981 */ /* 0x000f68000c1e1900 */
[----:B------:R-:W5:Y:S04]  /*bd20*/  LDG.E R55, desc[UR8][R40.64+0x1c] ;  /* 0x00001c0828377981 */ /* 0x000f68000c1e1900 */
[----:B------:R-:W5:Y:S04]  /*bd30*/  LDG.E R57, desc[UR8][R40.64+0x14] ;  /* 0x0000140828397981 */ /* 0x000f68000c1e1900 */
[----:B------:R-:W5:Y:S01]  /*bd40*/  LDG.E R60, desc[UR8][R40.64+0x20] ;  /* 0x00002008283c7981 */ /* 0x000f62000c1e1900 */
[----:B------:R-:W-:Y:S01]  /*bd50*/  FMUL R61, R59, R59 ;  /* 0x0000003b3b3d7220 */ /* 0x000fe20000400000 */
[----:B------:R-:W-:Y:S01]  /*bd60*/  BSSY.RECONVERGENT B1, `(.L_x_231) ;  /* 0x0000034000017945 */ /* 0x000fe20003800200 */
[----:B--2---:R-:W-:Y:S01]  /*bd70*/  FADD R26, R16, -R27 ;  /* 0x8000001b101a7221 */ /* 0x004fe20000000000 */
[----:B---3--:R-:W-:-:S03]  /*bd80*/  FADD R35, R17, -R44 ;  /* 0x8000002c11237221 */ /* 0x008fc60000000000 */
[C---:B----4-:R-:W-:Y:S01]  /*bd90*/  FFMA R38, R26.reuse, R51, RZ ;  /* 0x000000331a267223 */ /* 0x050fe200000000ff */
[----:B-----5:R-:W-:-:S03]  /*bda0*/  FFMA R39, R26, R23, RZ ;  /* 0x000000171a277223 */ /* 0x020fc600000000ff */
[C---:B------:R-:W-:Y:S01]  /*bdb0*/  FFMA R27, R35.reuse, R54, R38 ;  /* 0x00000036231b7223 */ /* 0x040fe20000000026 */
[----:B------:R-:W-:Y:S01]  /*bdc0*/  FFMA R38, R26, R25, RZ ;  /* 0x000000191a267223 */ /* 0x000fe200000000ff */
[C---:B------:R-:W-:Y:S02]  /*bdd0*/  FFMA R26, R35.reuse, R56, R39 ;  /* 0x00000038231a7223 */ /* 0x040fe40000000027 */
[----:B------:R-:W-:Y:S01]  /*bde0*/  FFMA R27, RZ, R58, R27 ;  /* 0x0000003aff1b7223 */ /* 0x000fe2000000001b */
[----:B------:R-:W-:-:S03]  /*bdf0*/  FFMA R35, R35, R55, R38 ;  /* 0x0000003723237223 */ /* 0x000fc60000000026 */
[----:B------:R-:W-:Y:S01]  /*be00*/  FFMA R27, R27, R27, RZ ;  /* 0x0000001b1b1b7223 */ /* 0x000fe200000000ff */
[----:B------:R-:W-:Y:S01]  /*be10*/  FFMA R26, RZ, R57, R26 ;  /* 0x00000039ff1a7223 */ /* 0x000fe2000000001a */
[----:B------:R-:W-:-:S03]  /*be20*/  FFMA R35, RZ, R60, R35 ;  /* 0x0000003cff237223 */ /* 0x000fc60000000023 */
[----:B------:R-:W-:-:S04]  /*be30*/  FFMA R26, R26, R26, R27 ;  /* 0x0000001a1a1a7223 */ /* 0x000fc8000000001b */
[----:B------:R-:W-:Y:S01]  /*be40*/  FFMA R26, R35, R35, R26 ;  /* 0x00000023231a7223 */ /* 0x000fe2000000001a */
[----:B------:R-:W-:-:S04]  /*be50*/  MOV R35, RZ ;  /* 0x000000ff00237202 */ /* 0x000fc80000000f00 */
[----:B------:R-:W-:-:S13]  /*be60*/  FSETP.GE.AND P0, PT, R26, R61, PT ;  /* 0x0000003d1a00720b */ /* 0x000fda0003f06000 */
[----:B------:R-:W-:Y:S05]  /*be70*/  @P0 BRA `(.L_x_232) ;  /* 0x0000000000880947 */ /* 0x000fea0003800000 */
[----:B------:R-:W-:Y:S01]  /*be80*/  FADD R61, -R26, R61 ;  /* 0x0000003d1a3d7221 */ /* 0x000fe20000000100 */
[----:B------:R-:W-:Y:S01]  /*be90*/  BSSY.RECONVERGENT B2, `(.L_x_233) ;  /* 0x0000007000027945 */ /* 0x000fe20003800200 */
[----:B------:R-:W-:Y:S02]  /*bea0*/  MOV R35, 0x40080000 ;  /* 0x4008000000237802 */ /* 0x000fe40000000f00 */
[----:B------:R-:W0:Y:S01]  /*beb0*/  F2F.F64.F32 R26, R61 ;  /* 0x0000003d001a7310 */ /* 0x000e220000201800 */
[----:B------:R-:W-:Y:S01]  /*bec0*/  MOV R64, 0xbf00 ;  /* 0x0000bf0000407802 */ /* 0x000fe20000000f00 */
[----:B0-----:R-:W-:-:S10]  /*bed0*/  DADD R38, -RZ, |R26| ;  /* 0x00000000ff267229 */ /* 0x001fd4000000051a */
[----:B------:R-:W-:-:S07]  /*bee0*/  MOV R46, R38 ;  /* 0x00000026002e7202 */ /* 0x000fce0000000f00 */
[----:B------:R-:W-:Y:S05]  /*bef0*/  CALL.REL.NOINC `($_Z22cuda_node_calc_const_rPfS_PbS_PxPiS1_S2_S1_S2_PcS3_S_S_S2_S_$__internal_accurate_pow) ;  /* 0x0000015400b87944 */ /* 0x000fea0003c00000 */
[----:B------:R-:W-:Y:S05]  /*bf00*/  BSYNC.RECONVERGENT B2 ;  /* 0x0000000000027941 */ /* 0x000fea0003800200 */
.L_x_233:
[----:B------:R-:W-:Y:S01]  /*bf10*/  DADD R38, R26, 3 ;  /* 0x400800001a267429 */ /* 0x000fe20000000000 */
[----:B------:R-:W-:Y:S01]  /*bf20*/  MOV R40, R35 ;  /* 0x0000002300287202 */ /* 0x000fe20000000f00 */
[----:B------:R-:W-:Y:S01]  /*bf30*/  BSSY.RECONVERGENT B2, `(.L_x_234) ;  /* 0x0000013000027945 */ /* 0x000fe20003800200 */
[----:B------:R-:W-:Y:S02]  /*bf40*/  MOV R41, R48 ;  /* 0x0000003000297202 */ /* 0x000fe40000000f00 */
[----:B------:R-:W-:Y:S02]  /*bf50*/  ISETP.GE.AND P2, PT, R27, RZ, PT ;  /* 0x000000ff1b00720c */ /* 0x000fe40003f46270 */
[----:B------:R-:W-:Y:S02]  /*bf60*/  FSETP.NEU.AND P0, PT, R61, RZ, PT ;  /* 0x000000ff3d00720b */ /* 0x000fe40003f0d000 */
[----:B------:R-:W-:Y:S01]  /*bf70*/  DADD R40, -RZ, -R40 ;  /* 0x00000000ff287229 */ /* 0x000fe20000000928 */
[----:B------:R-:W-:-:S04]  /*bf80*/  LOP3.LUT R38, R39, 0x7ff00000, RZ, 0xc0, !PT ;  /* 0x7ff0000027267812 */ /* 0x000fc800078ec0ff */
[----:B------:R-:W-:-:S05]  /*bf90*/  ISETP.NE.AND P1, PT, R38, 0x7ff00000, PT ;  /* 0x7ff000002600780c */ /* 0x000fca0003f25270 */
[----:B------:R-:W-:Y:S02]  /*bfa0*/  FSEL R35, R40, R35, !P2 ;  /* 0x0000002328237208 */ /* 0x000fe40005000000 */
[----:B------:R-:W-:Y:S02]  /*bfb0*/  FSEL R41, R41, R48, !P2 ;  /* 0x0000003029297208 */ /* 0x000fe40005000000 */
[----:B------:R-:W-:Y:S02]  /*bfc0*/  FSEL R38, R35, RZ, P0 ;  /* 0x000000ff23267208 */ /* 0x000fe40000000000 */
[----:B------:R-:W-:Y:S02]  /*bfd0*/  FSEL R39, R27, R41, !P0 ;  /* 0x000000291b277208 */ /* 0x000fe40004000000 */
[----:B------:R-:W-:Y:S05]  /*bfe0*/  @P1 BRA `(.L_x_235) ;  /* 0x00000000001c1947 */ /* 0x000fea0003800000 */
[----:B------:R-:W-:-:S13]  /*bff0*/  FSETP.NAN.AND P0, PT, R61, R61, PT ;  /* 0x0000003d3d00720b */ /* 0x000fda0003f08000 */
[----:B------:R-:W-:Y:S01]  /*c000*/  @P0 DADD R38, R26, 3 ;  /* 0x400800001a260429 */ /* 0x000fe20000000000 */
[----:B------:R-:W-:Y:S10]  /*c010*/  @P0 BRA `(.L_x_235) ;  /* 0x0000000000100947 */ /* 0x000ff40003800000 */
[----:B------:R-:W-:-:S14]  /*c020*/  DSETP.NEU.AND P0, PT, |R26|, +INF , PT ;  /* 0x7ff000001a00742a */ /* 0x000fdc0003f0d200 */
[----:B------:R-:W-:Y:S02]  /*c030*/  @!P0 MOV R26, 0xfff00000 ;  /* 0xfff00000001a8802 */ /* 0x000fe40000000f00 */
[----:B------:R-:W-:Y:S02]  /*c040*/  @!P0 MOV R38, RZ ;  /* 0x000000ff00268202 */ /* 0x000fe40000000f00 */
[----:B------:R-:W-:-:S07]  /*c050*/  @!P0 SEL R39, R26, 0x7ff00000, !P2 ;  /* 0x7ff000001a278807 */ /* 0x000fce0005000000 */
.L_x_235:
[----:B------:R-:W-:Y:S05]  /*c060*/  BSYNC.RECONVERGENT B2 ;  /* 0x0000000000027941 */ /* 0x000fea0003800200 */
.L_x_234:
[----:B------:R-:W0:Y:S01]  /*c070*/  F2F.F32.F64 R35, R38 ;  /* 0x0000002600237310 */ /* 0x000e220000301000 */
[----:B------:R-:W-:-:S04]  /*c080*/  FSETP.NEU.AND P0, PT, R61, 1, PT ;  /* 0x3f8000003d00780b */ /* 0x000fc80003f0d000 */
[----:B0-----:R-:W-:-:S09]  /*c090*/  FSEL R35, R35, 1, P0 ;  /* 0x3f80000023237808 */ /* 0x001fd20000000000 */
.L_x_232:
[----:B------:R-:W-:Y:S05]  /*c0a0*/  BSYNC.RECONVERGENT B1 ;  /* 0x0000000000017941 */ /* 0x000fea0003800200 */
.L_x_231:
[CC--:B------:R-:W-:Y:S01]  /*c0b0*/  FMUL R26, R51.reuse, R57.reuse ;  /* 0x00000039331a7220 */ /* 0x0c0fe20000400000 */
[----:B------:R-:W-:Y:S01]  /*c0c0*/  FMUL R51, R51, R56 ;  /* 0x0000003833337220 */ /* 0x000fe20000400000 */
[C---:B------:R-:W-:Y:S01]  /*c0d0*/  FMUL R57, R54.reuse, R57 ;  /* 0x0000003936397220 */ /* 0x040fe20000400000 */
[-C--:B------:R-:W-:Y:S01]  /*c0e0*/  FMUL R54, R54, R23.reuse ;  /* 0x0000001736367220 */ /* 0x080fe20000400000 */
[----:B------:R-:W-:Y:S01]  /*c0f0*/  FMUL R27, R55, R26 ;  /* 0x0000001a371b7220 */ /* 0x000fe20000400000 */
[C---:B------:R-:W-:Y:S01]  /*c100*/  FMUL R23, R58.reuse, R23 ;  /* 0x000000173a177220 */ /* 0x040fe20000400000 */
[----:B------:R-:W-:Y:S01]  /*c110*/  FMUL R56, R58, R56 ;  /* 0x000000383a387220 */ /* 0x000fe20000400000 */
[----:B------:R-:W-:Y:S01]  /*c120*/  FMUL R35, R42, R35 ;  /* 0x000000232a237220 */ /* 0x000fe20000400000 */
[----:B------:R-:W-:Y:S01]  /*c130*/  FFMA R26, R60, R51, -R27 ;  /* 0x000000333c1a7223 */ /* 0x000fe2000000081b */
[----:B------:R-:W-:Y:S02]  /*c140*/  IADD3 R24, P0, PT, R24, 0x1, RZ ;  /* 0x0000000118187810 */ /* 0x000fe40007f1e0ff */
[----:B------:R-:W-:Y:S01]  /*c150*/  F2F.F64.F32 R38, R35 ;  /* 0x0000002300267310 */ /* 0x000fe20000201800 */
[----:B------:R-:W-:Y:S01]  /*c160*/  FFMA R57, R25, R57, R26 ;  /* 0x0000003919397223 */ /* 0x000fe2000000001a */
[----:B------:R-:W-:-:S02]  /*c170*/  IADD3.X R36, PT, PT, RZ, R36, RZ, P0, !PT ;  /* 0x00000024ff247210 */ /* 0x000fc400007fe4ff */
[----:B------:R-:W-:Y:S01]  /*c180*/  ISETP.NE.U32.AND P0, PT, R24, R31, PT ;  /* 0x0000001f1800720c */ /* 0x000fe20003f05070 */
[----:B------:R-:W-:-:S03]  /*c190*/  FFMA R54, R60, -R54, R57 ;  /* 0x800000363c367223 */ /* 0x000fc60000000039 */
[----:B------:R-:W-:Y:S01]  /*c1a0*/  ISETP.NE.AND.EX P0, PT, R36, RZ, PT, P0 ;  /* 0x000000ff2400720c */ /* 0x000fe20003f05300 */
[----:B------:R-:W-:-:S04]  /*c1b0*/  FFMA R54, R55, R23, R54 ;  /* 0x0000001737367223 */ /* 0x000fc80000000036 */
[----:B------:R-:W-:-:S04]  /*c1c0*/  FFMA R54, R25, -R56, R54 ;  /* 0x8000003819367223 */ /* 0x000fc80000000036 */
[----:B------:R-:W0:Y:S02]  /*c1d0*/  F2F.F64.F32 R26, R54 ;  /* 0x00000036001a7310 */ /* 0x000e240000201800 */
[----:B0-----:R-:W-:-:S08]  /*c1e0*/  DMUL R26, R26, R32 ;  /* 0x000000201a1a7228 */ /* 0x001fd00000000000 */
[----:B------:R-:W-:-:S10]  /*c1f0*/  DMUL R26, R26, R38 ;  /* 0x000000261a1a7228 */ /* 0x000fd40000000000 */
[----:B------:R-:W0:Y:S02]  /*c200*/  F2F.F32.F64 R26, R26 ;  /* 0x0000001a001a7310 */ /* 0x000e240000301000 */
[----:B0-----:R-:W-:Y:S01]  /*c210*/  FADD R21, R26, R21 ;  /* 0x000000151a157221 */ /* 0x001fe20000000000 */
[----:B------:R-:W-:Y:S06]  /*c220*/  @P0 BRA `(.L_x_236) ;  /* 0xfffffff8007c0947 */ /* 0x000fec000383ffff */
.L_x_226:
[----:B------:R-:W-:Y:S05]  /*c230*/  BSYNC.RECONVERGENT B0 ;  /* 0x0000000000007941 */ /* 0x000fea0003800200 */
.L_x_225:
[----:B------:R-:W5:Y:S01]  /*c240*/  LDC R24, c[0x3][0x50] ;  /* 0x00c01400ff187b82 */ /* 0x000f620000000800 */
[----:B------:R-:W0:Y:S01]  /*c250*/  LDCU UR7, c[0x3][0x4c] ;  /* 0x00c00980ff0777ac */ /* 0x000e220008000800 */
[----:B------:R-:W-:Y:S01]  /*c260*/  BSSY.RECONVERGENT B0, `(.L_x_237) ;  /* 0x000000e000007945 */ /* 0x000fe20003800200 */
[----:B0-----:R-:W-:Y:S01]  /*c270*/  FADD R27, R21, -UR7 ;  /* 0x80000007151b7e21 */ /* 0x001fe20008000000 */
[----:B-----5:R-:W0:Y:S08]  /*c280*/  MUFU.RCP R16, R24 ;  /* 0x0000001800107308 */ /* 0x020e300000001000 */
[----:B------:R-:W5:Y:S01]  /*c290*/  FCHK P0, R27, R24 ;  /* 0x000000181b007302 */ /* 0x000f620000000000 */
[----:B0-----:R-:W-:-:S04]  /*c2a0*/  FFMA R17, R16, -R24, 1 ;  /* 0x3f80000010117423 */ /* 0x001fc80000000818 */
[----:B------:R-:W-:-:S04]  /*c2b0*/  FFMA R16, R16, R17, R16 ;  /* 0x0000001110107223 */ /* 0x000fc80000000010 */
[----:B------:R-:W-:-:S04]  /*c2c0*/  FFMA R17, R27, R16, RZ ;  /* 0x000000101b117223 */ /* 0x000fc800000000ff */
[----:B------:R-:W-:-:S04]  /*c2d0*/  FFMA R21, R17, -R24, R27 ;  /* 0x8000001811157223 */ /* 0x000fc8000000001b */
[----:B-1----:R-:W-:Y:S01]  /*c2e0*/  FFMA R57, R16, R21, R17 ;  /* 0x0000001510397223 */ /* 0x002fe20000000011 */
[----:B-----5:R-:W-:Y:S06]  /*c2f0*/  @!P0 BRA `(.L_x_238) ;  /* 0x0000000000108947 */ /* 0x020fec0003800000 */
[----:B------:R-:W0:Y:S01]  /*c300*/  LDCU UR7, c[0x3][0x50] ;  /* 0x00c00a00ff0777ac */ /* 0x000e220008000800 */
[----:B--234-:R-:W-:Y:S01]  /*c310*/  MOV R44, 0xc340 ;  /* 0x0000c340002c7802 */ /* 0x01cfe20000000f00 */
[----:B0-----:R-:W-:-:S07]  /*c320*/  IMAD.U32 R26, RZ, RZ, UR7 ;  /* 0x00000007ff1a7e24 */ /* 0x001fce000f8e00ff */
[----:B------:R-:W-:Y:S05]  /*c330*/  CALL.REL.NOINC `($__internal_3_$__cuda_sm3x_div_rn_noftz_f32_slowpath) ;  /* 0x0000014c00087944 */ /* 0x000fea0003c00000 */
.L_x_238:
[----:B------:R-:W-:Y:S05]  /*c340*/  BSYNC.RECONVERGENT B0 ;  /* 0x0000000000007941 */ /* 0x000fea0003800200 */
.L_x_237:
[----:B------:R-:W0:Y:S01]  /*c350*/  LDC R16, c[0x3][0x48] ;  /* 0x00c01200ff107b82 */ /* 0x000e220000000800 */
[----:B------:R-:W-:Y:S01]  /*c360*/  LOP3.LUT P2, RZ, R37, 0xff, RZ, 0xc0, !PT ;  /* 0x000000ff25ff7812 */ /* 0x000fe2000784c0ff */
[----:B0-----:R-:W-:-:S05]  /*c370*/  FFMA R21, R57, -255, R16 ;  /* 0xc37f000039157823 */ /* 0x001fca0000000010 */
[----:B------:R0:W-:Y:S07]  /*c380*/  STL [R30+0x46c], R21 ;  /* 0x00046c151e007387 */ /* 0x0001ee0000100800 */
[----:B------:R-:W5:Y:S01]  /*c390*/  @!P2 LDL R16, [R1+0x46c] ;  /* 0x00046c000110a983 */ /* 0x000f620000100800 */
[----:B------:R-:W-:Y:S01]  /*c3a0*/  IADD3 R22, P1, PT, R22, 0x1, RZ ;  /* 0x0000000116167810 */ /* 0x000fe20007f3e0ff */
[----:B------:R-:W-:-:S03]  /*c3b0*/  HFMA2 R37, -RZ, RZ, 0, 5.9604644775390625e-08 ;  /* 0x00000001ff257431 */ /* 0x000fc600000001ff */
[----:B------:R-:W-:Y:S02]  /*c3c0*/  IADD3.X R19, PT, PT, RZ, R19, RZ, P1, !PT ;  /* 0x00000013ff137210 */ /* 0x000fe40000ffe4ff */
[----:B------:R-:W-:-:S04]  /*c3d0*/  ISETP.NE.U32.AND P1, PT, R22, 0x40, PT ;  /* 0x000000401600780c */ /* 0x000fc80003f25070 */
[----:B------:R-:W-:Y:S02]  /*c3e0*/  ISETP.NE.AND.EX P1, PT, R19, RZ, PT, P1 ;  /* 0x000000ff1300720c */ /* 0x000fe40003f25310 */
[----:B-----5:R-:W-:-:S04]  /*c3f0*/  @!P2 FSETP.GE.AND P0, PT, R16, RZ, PT ;  /* 0x000000ff1000a20b */ /* 0x020fc80003f06000 */
[----:B------:R-:W-:-:S04]  /*c400*/  @!P2 FSETP.GE.XOR P0, PT, R21, RZ, P0 ;  /* 0x000000ff1500a20b */ /* 0x000fc80000706800 */
[----:B------:R-:W-:-:S04]  /*c410*/  @!P2 SEL R16, RZ, 0x1, !P0 ;  /* 0x00000001ff10a807 */ /* 0x000fc80004000000 */
[----:B------:R-:W-:Y:S01]  /*c420*/  @!P2 PRMT R37, R16, 0x7610, R37 ;  /* 0x000076101025a816 */ /* 0x000fe20000000025 */
[----:B0-----:R-:W-:Y:S06]  /*c430*/  @P1 BRA `(.L_x_239) ;  /* 0xffffff8c006c1947 */ /* 0x001fec000383ffff */
[----:B------:R-:W-:-:S07]  /*c440*/  MOV R3, RZ ;  /* 0x000000ff00037202 */ /* 0x000fce0000000f00 */
.L_x_268:
[----:B------:R-:W-:Y:S02]  /*c450*/  IADD3 R2, PT, PT, R3, 0x1, RZ ;  /* 0x0000000103027810 */ /* 0x000fe40007ffe0ff */
[----:B012---:R-:W-:-:S07]  /*c460*/  MOV R0, RZ ;  /* 0x000000ff00007202 */ /* 0x007fce0000000f00 */
.L_x_267:
[C---:B------:R-:W-:Y:S02]  /*c470*/  ISETP.NE.AND P1, PT, R0.reuse, 0x3, PT ;  /* 0x000000030000780c */ /* 0x040fe40003f25270 */
[-C--:B-1----:R-:W-:Y:S02]  /*c480*/  LEA R5, R3, R0.reuse, 0x2 ;  /* 0x0000000003057211 */ /* 0x082fe400078e10ff */
[----:B0-2---:R-:W-:Y:S02]  /*c490*/  IADD3 R4, PT, PT, R0, 0x1, RZ ;  /* 0x0000000100047810 */ /* 0x005fe40007ffe0ff */
[----:B------:R-:W-:Y:S02]  /*c4a0*/  SHF.L.U32 R18, R5, 0x2, RZ ;  /* 0x0000000205127819 */ /* 0x000fe400000006ff */
[----:B------:R-:W-:Y:S01]  /*c4b0*/  MOV R5, R0 ;  /* 0x0000000000057202 */ /* 0x000fe20000000f00 */
[----:B------:R-:W-:Y:S01]  /*c4c0*/  IMAD.MOV.U32 R0, RZ, RZ, R4 ;  /* 0x000000ffff007224 */ /* 0x000fe200078e0004 */
[----:B------:R-:W-:-:S02]  /*c4d0*/  ISETP.NE.AND P0, PT, R4, 0x4, PT ;  /* 0x000000040400780c */ /* 0x000fc40003f05270 */
[----:B------:R-:W-:Y:S01]  /*c4e0*/  IADD3 R4, PT, PT, R18, -0x4, RZ ;  /* 0xfffffffc12047810 */ /* 0x000fe20007ffe0ff */
[----:B------:R-:W-:Y:S10]  /*c4f0*/  @!P1 BRA `(.L_x_240) ;  /* 0x00000008003c9947 */ /* 0x000ff40003800000 */
[----:B------:R-:W-:-:S13]  /*c500*/  ISETP.NE.AND P1, PT, R5, RZ, PT ;  /* 0x000000ff0500720c */ /* 0x000fda0003f25270 */
[----:B------:R-:W-:Y:S05]  /*c510*/  @P1 BRA `(.L_x_241) ;  /* 0x0000000400101947 */ /* 0x000fea0003800000 */
[----:B------:R-:W-:-:S04]  /*c520*/  SHF.L.U32 R4, R18, 0x2, RZ ;  /* 0x0000000212047819 */ /* 0x000fc800000006ff */
[----:B------:R-:W-:-:S05]  /*c530*/  LEA R5, R4, UR6, 0x2 ;  /* 0x0000000604057c11 */ /* 0x000fca000f8e10ff */
[----:B------:R0:W5:Y:S04]  /*c540*/  LDL R19, [R5+0xc] ;  /* 0x00000c0005137983 */ /* 0x0001680000100800 */
[----:B------:R0:W5:Y:S04]  /*c550*/  LDL R22, [R5+0x1c] ;  /* 0x00001c0005167983 */ /* 0x0001680000100800 */
[----:B------:R0:W5:Y:S01]  /*c560*/  LDL R16, [R5+0x4c] ;  /* 0x00004c0005107983 */ /* 0x0001620000100800 */
[----:B------:R-:W-:Y:S02]  /*c570*/  ISETP.NE.AND P1, PT, R3, RZ, PT ;  /* 0x000000ff0300720c */ /* 0x000fe40003f25270 */
[----:B------:R-:W-:-:S04]  /*c580*/  IADD3 R4, PT, PT, R4, -0x40, RZ ;  /* 0xffffffc004047810 */ /* 0x000fc80007ffe0ff */
[----:B------:R-:W-:-:S07]  /*c590*/  LEA R4, R4, UR6, 0x2 ;  /* 0x0000000604047c11 */ /* 0x000fce000f8e10ff */
[----:B0-----:R-:W-:Y:S05]  /*c5a0*/  @!P1 BRA `(.L_x_242) ;  /* 0x0000000000189947 */ /* 0x001fea0003800000 */
[----:B------:R-:W-:Y:S01]  /*c5b0*/  ISETP.NE.AND P2, PT, R3, 0x3, PT ;  /* 0x000000030300780c */ /* 0x000fe20003f45270 */
[----:B------:R-:W2:-:S12]  /*c5c0*/  LDL R6, [R4+0xc] ;  /* 0x00000c0004067983 */ /* 0x000e980000100800 */
[----:B------:R-:W3:Y:S01]  /*c5d0*/  @P2 LDL R17, [R5+0x10c] ;  /* 0x00010c0005112983 */ /* 0x000ee20000100800 */
[----:B--2--5:R-:W-:Y:S01]  /*c5e0*/  @!P2 FADD R7, -R19, R6 ;  /* 0x000000061307a221 */ /* 0x024fe20000000100 */
[----:B---3--:R-:W-:Y:S01]  /*c5f0*/  @P2 FADD R7, R6, -R17 ;  /* 0x8000001106072221 */ /* 0x008fe20000000000 */
[----:B------:R-:W-:Y:S06]  /*c600*/  BRA `(.L_x_243) ;  /* 0x0000000000087947 */ /* 0x000fec0003800000 */
.L_x_242:
[----:B------:R-:W2:Y:S02]  /*c610*/  LDL R6, [R5+0x10c] ;  /* 0x00010c0005067983 */ /* 0x000ea40000100800 */
[----:B--2--5:R-:W-:-:S07]  /*c620*/  FADD R7, R19, -R6 ;  /* 0x8000000613077221 */ /* 0x024fce0000000000 */
.L_x_243:
[----:B------:R-:W-:Y:S02]  /*c630*/  IMAD R6, R18, 0x3, RZ ;  /* 0x0000000312067824 */ /* 0x000fe400078e02ff */
[C---:B------:R-:W-:Y:S01]  /*c640*/  FADD R17, R19.reuse, -R16 ;  /* 0x8000001013117221 */ /* 0x040fe20000000000 */
[----:B------:R-:W-:Y:S02]  /*c650*/  FADD R16, R19, -R22 ;  /* 0x8000001613107221 */ /* 0x000fe40000000000 */
[----:B------:R-:W-:-:S05]  /*c660*/  LEA R6, R6, R1, 0x2 ;  /* 0x0000000106067211 */ /* 0x000fca00078e10ff */
[----:B------:R0:W-:Y:S04]  /*c670*/  STL.64 [R6], R16 ;  /* 0x0000001006007387 */ /* 0x0001e80000100a00 */
[----:B------:R0:W-:Y:S04]  /*c680*/  STL [R6+0x8], R7 ;  /* 0x0000080706007387 */ /* 0x0001e80000100800 */
[----:B------:R0:W5:Y:S04]  /*c690*/  LDL R24, [R5+0x2c] ;  /* 0x00002c0005187983 */ /* 0x0001680000100800 */
[----:B------:R0:W5:Y:S01]  /*c6a0*/  LDL R21, [R5+0x5c] ;  /* 0x00005c0005157983 */ /* 0x0001620000100800 */
[----:B------:R-:W-:Y:S05]  /*c6b0*/  @!P1 BRA `(.L_x_244) ;  /* 0x0000000000189947 */ /* 0x000fea0003800000 */
[----:B------:R-:W-:Y:S01]  /*c6c0*/  ISETP.NE.AND P2, PT, R3, 0x3, PT ;  /* 0x000000030300780c */ /* 0x000fe20003f45270 */
[----:B0-----:R-:W2:-:S12]  /*c6d0*/  LDL R7, [R4+0x1c] ;  /* 0x00001c0004077983 */ /* 0x001e980000100800 */
[----:B------:R-:W3:Y:S01]  /*c6e0*/  @P2 LDL R16, [R5+0x11c] ;  /* 0x00011c0005102983 */ /* 0x000ee20000100800 */
[----:B--2---:R-:W-:Y:S01]  /*c6f0*/  @!P2 FADD R17, -R22, R7 ;  /* 0x000000071611a221 */ /* 0x004fe20000000100 */
[----:B---3--:R-:W-:Y:S01]  /*c700*/  @P2 FADD R17, R7, -R16 ;  /* 0x8000001007112221 */ /* 0x008fe20000000000 */
[----:B------:R-:W-:Y:S06]  /*c710*/  BRA `(.L_x_245) ;  /* 0x0000000000087947 */ /* 0x000fec0003800000 */
.L_x_244:
[----:B0-----:R-:W2:Y:S02]  /*c720*/  LDL R17, [R5+0x11c] ;  /* 0x00011c0005117983 */ /* 0x001ea40000100800 */
[----:B--2---:R-:W-:-:S07]  /*c730*/  FADD R17, R22, -R17 ;  /* 0x8000001116117221 */ /* 0x004fce0000000000 */
.L_x_245:
[----:B-----5:R-:W-:Y:S01]  /*c740*/  FADD R16, R22, -R21 ;  /* 0x8000001516107221 */ /* 0x020fe20000000000 */
[----:B------:R-:W-:-:S04]  /*c750*/  FADD R7, R19, -R24 ;  /* 0x8000001813077221 */ /* 0x000fc80000000000 */
[----:B------:R0:W-:Y:S04]  /*c760*/  STL.64 [R6+0x10], R16 ;  /* 0x0000101006007387 */ /* 0x0001e80000100a00 */
        /* <DEDUP_REMOVED lines=10> */
.L_x_246:
[----:B0-----:R-:W2:Y:S02]  /*c810*/  LDL R17, [R5+0x12c] ;  /* 0x00012c0005117983 */ /* 0x001ea40000100800 */
[----:B--2---:R-:W-:-:S07]  /*c820*/  FADD R17, R24, -R17 ;  /* 0x8000001118117221 */ /* 0x004fce0000000000 */
.L_x_247:
[----:B-----5:R-:W-:Y:S01]  /*c830*/  FADD R18, R22, -R21 ;  /* 0x8000001516127221 */ /* 0x020fe20000000000 */
[----:B------:R-:W-:Y:S01]  /*c840*/  FADD R19, R24, -R19 ;  /* 0x8000001318137221 */ /* 0x000fe20000000000 */
[----:B------:R0:W-:Y:S04]  /*c850*/  STL [R6+0x20], R17 ;  /* 0x0000201106007387 */ /* 0x0001e80000100800 */
[----:B------:R0:W-:Y:S04]  /*c860*/  STL.64 [R6+0x18], R18 ;  /* 0x0000181206007387 */ /* 0x0001e80000100a00 */
[----:B------:R0:W5:Y:S01]  /*c870*/  LDL R16, [R5+0x7c] ;  /* 0x00007c0005107983 */ /* 0x0001620000100800 */
[----:B------:R-:W-:Y:S05]  /*c880*/  @!P1 BRA `(.L_x_248) ;  /* 0x0000000000189947 */ /* 0x000fea0003800000 */
[----:B------:R-:W-:Y:S01]  /*c890*/  ISETP.NE.AND P1, PT, R3, 0x3, PT ;  /* 0x000000030300780c */ /* 0x000fe20003f25270 */
[----:B------:R-:W2:-:S12]  /*c8a0*/  LDL R4, [R4+0x3c] ;  /* 0x00003c0004047983 */ /* 0x000e980000100800 */
[----:B0-----:R-:W3:Y:S01]  /*c8b0*/  @P1 LDL R5, [R5+0x13c] ;  /* 0x00013c0005051983 */ /* 0x001ee20000100800 */
[----:B--2---:R-:W-:Y:S01]  /*c8c0*/  @!P1 FADD R17, -R21, R4 ;  /* 0x0000000415119221 */ /* 0x004fe20000000100 */
[----:B---3--:R-:W-:Y:S01]  /*c8d0*/  @P1 FADD R17, R4, -R5 ;  /* 0x8000000504111221 */ /* 0x008fe20000000000 */
[----:B------:R-:W-:Y:S06]  /*c8e0*/  BRA `(.L_x_249) ;  /* 0x0000000000087947 */ /* 0x000fec0003800000 */
.L_x_248:
[----:B------:R-:W0:Y:S02]  /*c8f0*/  LDL R4, [R5+0x13c] ;  /* 0x00013c0005047983 */ /* 0x000e240000100800 */
[----:B0-----:R-:W-:-:S07]  /*c900*/  FADD R17, R21, -R4 ;  /* 0x8000000415117221 */ /* 0x001fce0000000000 */
.L_x_249:
[----:B-----5:R-:W-:Y:S01]  /*c910*/  FADD R16, R21, -R16 ;  /* 0x8000001015107221 */ /* 0x020fe20000000000 */
[----:B------:R-:W-:-:S04]  /*c920*/  FADD R5, R24, -R21 ;  /* 0x8000001518057221 */ /* 0x000fc80000000000 */
[----:B------:R1:W-:Y:S04]  /*c930*/  STL.64 [R6+0x28], R16 ;  /* 0x0000281006007387 */ /* 0x0003e80000100a00 */
[----:B------:R1:W-:Y:S01]  /*c940*/  STL [R6+0x24], R5 ;  /* 0x0000240506007387 */ /* 0x0003e20000100800 */
[----:B------:R-:W-:Y:S05]  /*c950*/  BRA `(.L_x_250) ;  /* 0x0000000800307947 */ /* 0x000fea0003800000 */
.L_x_241:
[----:B------:R-:W-:Y:S02]  /*c960*/  SHF.L.U32 R4, R4, 0x2, RZ ;  /* 0x0000000204047819 */ /* 0x000fe400000006ff */
[----:B------:R-:W-:Y:S02]  /*c970*/  SHF.L.U32 R5, R18, 0x2, RZ ;  /* 0x0000000212057819 */ /* 0x000fe400000006ff */
[----:B------:R-:W-:Y:S02]  /*c980*/  LEA R4, R4, UR6, 0x2 ;  /* 0x0000000604047c11 */ /* 0x000fe4000f8e10ff */
[----:B------:R-:W-:-:S03]  /*c990*/  LEA R23, R5, UR6, 0x2 ;  /* 0x0000000605177c11 */ /* 0x000fc6000f8e10ff */
[----:B------:R-:W2:Y:S04]  /*c9a0*/  LDL R5, [R4+0xc] ;  /* 0x00000c0004057983 */ /* 0x000ea80000100800 */
[----:B------:R-:W2:Y:S04]  /*c9b0*/  LDL R6, [R23+0x4c] ;  /* 0x00004c0017067983 */ /* 0x000ea80000100800 */
[----:B------:R0:W5:Y:S04]  /*c9c0*/  LDL R22, [R23+0xc] ;  /* 0x00000c0017167983 */ /* 0x0001680000100800 */
[----:B------:R0:W5:Y:S01]  /*c9d0*/  LDL R19, [R23+0x1c] ;  /* 0x00001c0017137983 */ /* 0x0001620000100800 */
[----:B------:R-:W-:Y:S01]  /*c9e0*/  ISETP.NE.AND P1, PT, R3, 0x3, PT ;  /* 0x000000030300780c */ /* 0x000fe20003f25270 */
[----:B--2---:R-:W-:-:S12]  /*c9f0*/  FADD R17, R5, -R6 ;  /* 0x8000000605117221 */ /* 0x004fd80000000000 */
[----:B0-----:R-:W-:Y:S05]  /*ca00*/  @!P1 BRA `(.L_x_251) ;  /* 0x0000000000189947 */ /* 0x001fea0003800000 */
[----:B------:R-:W-:Y:S01]  /*ca10*/  ISETP.NE.AND P1, PT, R3, RZ, PT ;  /* 0x000000ff0300720c */ /* 0x000fe20003f25270 */
[----:B------:R-:W2:-:S12]  /*ca20*/  LDL R5, [R23+0x10c] ;  /* 0x00010c0017057983 */ /* 0x000e980000100800 */
[----:B------:R-:W3:Y:S01]  /*ca30*/  @P1 LDL R16, [R4+-0xb4] ;  /* 0xffff4c0004101983 */ /* 0x000ee20000100800 */
[----:B--2--5:R-:W-:Y:S01]  /*ca40*/  @!P1 FADD R6, R22, -R5 ;  /* 0x8000000516069221 */ /* 0x024fe20000000000 */
[----:B---3--:R-:W-:Y:S01]  /*ca50*/  @P1 FADD R6, -R5, R16 ;  /* 0x0000001005061221 */ /* 0x008fe20000000100 */
[----:B------:R-:W-:Y:S06]  /*ca60*/  BRA `(.L_x_252) ;  /* 0x0000000000087947 */ /* 0x000fec0003800000 */
.L_x_251:
[----:B------:R-:W2:Y:S02]  /*ca70*/  LDL R5, [R4+-0xb4] ;  /* 0xffff4c0004057983 */ /* 0x000ea40000100800 */
[----:B--2--5:R-:W-:-:S07]  /*ca80*/  FADD R6, -R22, R5 ;  /* 0x0000000516067221 */ /* 0x024fce0000000100 */
.L_x_252:
[----:B------:R-:W-:Y:S02]  /*ca90*/  IMAD R18, R18, 0x3, RZ ;  /* 0x0000000312127824 */ /* 0x000fe400078e02ff */
[----:B------:R-:W-:-:S03]  /*caa0*/  FADD R16, R22, -R19 ;  /* 0x8000001316107221 */ /* 0x000fc60000000000 */
[----:B------:R-:W-:-:S05]  /*cab0*/  LEA R27, R18, R1, 0x2 ;  /* 0x00000001121b7211 */ /* 0x000fca00078e10ff */
[----:B------:R0:W-:Y:S04]  /*cac0*/  STL.64 [R27], R16 ;  /* 0x000000101b007387 */ /* 0x0001e80000100a00 */
[----:B------:R0:W-:Y:S04]  /*cad0*/  STL [R27+0x8], R6 ;  /* 0x000008061b007387 */ /* 0x0001e80000100800 */
[----:B------:R-:W2:Y:S04]  /*cae0*/  LDL R5, [R4+0x1c] ;  /* 0x00001c0004057983 */ /* 0x000ea80000100800 */
[----:B------:R-:W2:Y:S04]  /*caf0*/  LDL R18, [R23+0x5c] ;  /* 0x00005c0017127983 */ /* 0x000ea80000100800 */
[----:B------:R0:W5:Y:S01]  /*cb00*/  LDL R21, [R23+0x2c] ;  /* 0x00002c0017157983 */ /* 0x0001620000100800 */
[----:B------:R-:W-:Y:S01]  /*cb10*/  ISETP.NE.AND P1, PT, R3, RZ, PT ;  /* 0x000000ff0300720c */ /* 0x000fe20003f25270 */
[----:B--2---:R-:W-:-:S12]  /*cb20*/  FADD R24, R5, -R18 ;  /* 0x8000001205187221 */ /* 0x004fd80000000000 */
[----:B0-----:R-:W-:Y:S05]  /*cb30*/  @!P1 BRA `(.L_x_253) ;  /* 0x0000000000189947 */ /* 0x001fea0003800000 */
[----:B------:R-:W-:Y:S01]  /*cb40*/  ISETP.NE.AND P2, PT, R3, 0x3, PT ;  /* 0x000000030300780c */ /* 0x000fe20003f45270 */
[----:B------:R-:W2:-:S12]  /*cb50*/  LDL R5, [R4+-0xa4] ;  /* 0xffff5c0004057983 */ /* 0x000e980000100800 */
[----:B------:R-:W3:Y:S01]  /*cb60*/  @P2 LDL R6, [R23+0x11c] ;  /* 0x00011c0017062983 */ /* 0x000ee20000100800 */
[----:B--2---:R-:W-:Y:S01]  /*cb70*/  @!P2 FADD R25, -R19, R5 ;  /* 0x000000051319a221 */ /* 0x004fe20000000100 */
[----:B---3--:R-:W-:Y:S01]  /*cb80*/  @P2 FADD R25, R5, -R6 ;  /* 0x8000000605192221 */ /* 0x008fe20000000000 */
[----:B------:R-:W-:Y:S06]  /*cb90*/  BRA `(.L_x_254) ;  /* 0x0000000000087947 */ /* 0x000fec0003800000 */
.L_x_253:
[----:B------:R-:W2:Y:S02]  /*cba0*/  LDL R6, [R23+0x11c] ;  /* 0x00011c0017067983 */ /* 0x000ea40000100800 */
[----:B--2---:R-:W-:-:S07]  /*cbb0*/  FADD R25, R19, -R6 ;  /* 0x8000000613197221 */ /* 0x004fce0000000000 */
.L_x_254:
[----:B-----5:R-:W-:Y:S01]  /*cbc0*/  FADD R5, R22, -R21 ;  /* 0x8000001516057221 */ /* 0x020fe20000000000 */
[----:B------:R0:W-:Y:S04]  /*cbd0*/  STL.64 [R27+0x10], R24 ;  /* 0x000010181b007387 */ /* 0x0001e80000100a00 */
[----:B------:R0:W-:Y:S04]  /*cbe0*/  STL [R27+0xc], R5 ;  /* 0x00000c051b007387 */ /* 0x0001e80000100800 */
[----:B------:R-:W2:Y:S04]  /*cbf0*/  LDL R6, [R4+0x2c] ;  /* 0x00002c0004067983 */ /* 0x000ea80000100800 */
[----:B------:R-:W2:Y:S04]  /*cc00*/  LDL R7, [R23+0x6c] ;  /* 0x00006c0017077983 */ /* 0x000ea80000100800 */
[----:B------:R0:W5:Y:S01]  /*cc10*/  LDL R22, [R23+0x3c] ;  /* 0x00003c0017167983 */ /* 0x0001620000100800 */
[----:B--2---:R-:W-:Y:S01]  /*cc20*/  FADD R17, R6, -R7 ;  /* 0x8000000706117221 */ /* 0x004fe20000000000 */
[----:B0-----:R-:W-:Y:S06]  /*cc30*/  @!P1 BRA `(.L_x_255) ;  /* 0x0000000000189947 */ /* 0x001fec0003800000 */
[----:B------:R-:W-:Y:S01]  /*cc40*/  ISETP.NE.AND P2, PT, R3, 0x3, PT ;  /* 0x000000030300780c */ /* 0x000fe20003f45270 */
[----:B------:R-:W2:-:S12]  /*cc50*/  LDL R5, [R4+-0x94] ;  /* 0xffff6c0004057983 */ /* 0x000e980000100800 */
[----:B------:R-:W3:Y:S01]  /*cc60*/  @P2 LDL R16, [R23+0x12c] ;  /* 0x00012c0017102983 */ /* 0x000ee20000100800 */
[----:B--2---:R-:W-:Y:S01]  /*cc70*/  @!P2 FADD R6, -R21, R5 ;  /* 0x000000051506a221 */ /* 0x004fe20000000100 */
[----:B---3--:R-:W-:Y:S01]  /*cc80*/  @P2 FADD R6, R5, -R16 ;  /* 0x8000001005062221 */ /* 0x008fe20000000000 */
[----:B------:R-:W-:Y:S06]  /*cc90*/  BRA `(.L_x_256) ;  /* 0x0000000000087947 */ /* 0x000fec0003800000 */
.L_x_255:
[----:B------:R-:W2:Y:S02]  /*cca0*/  LDL R6, [R23+0x12c] ;  /* 0x00012c0017067983 */ /* 0x000ea40000100800 */
[----:B--2---:R-:W-:-:S07]  /*ccb0*/  FADD R6, R21, -R6 ;  /* 0x8000000615067221 */ /* 0x004fce0000000000 */
.L_x_256:
[----:B-----5:R-:W-:Y:S01]  /*ccc0*/  FADD R16, R19, -R22 ;  /* 0x8000001613107221 */ /* 0x020fe20000000000 */
[----:B------:R0:W-:Y:S04]  /*ccd0*/  STL [R27+0x20], R6 ;  /* 0x000020061b007387 */ /* 0x0001e80000100800 */
[----:B------:R0:W-:Y:S04]  /*cce0*/  STL.64 [R27+0x18], R16 ;  /* 0x000018101b007387 */ /* 0x0001e80000100a00 */
[----:B------:R-:W2:Y:S04]  /*ccf0*/  LDL R5, [R4+0x3c] ;  /* 0x00003c0004057983 */ /* 0x000ea80000100800 */
[----:B------:R-:W2:Y:S02]  /*cd00*/  LDL R18, [R23+0x7c] ;  /* 0x00007c0017127983 */ /* 0x000ea40000100800 */
[----:B--2---:R-:W-:Y:S01]  /*cd10*/  FADD R18, R5, -R18 ;  /* 0x8000001205127221 */ /* 0x004fe20000000000 */
[----:B0-----:R-:W-:Y:S06]  /*cd20*/  @!P1 BRA `(.L_x_257) ;  /* 0x0000000000189947 */ /* 0x001fec0003800000 */
[----:B------:R-:W-:Y:S01]  /*cd30*/  ISETP.NE.AND P1, PT, R3, 0x3, PT ;  /* 0x000000030300780c */ /* 0x000fe20003f25270 */
[----:B------:R-:W2:-:S12]  /*cd40*/  LDL R4, [R4+-0x84] ;  /* 0xffff7c0004047983 */ /* 0x000e980000100800 */
[----:B------:R-:W5:Y:S01]  /*cd50*/  @P1 LDL R5, [R23+0x13c] ;  /* 0x00013c0017051983 */ /* 0x000f620000100800 */
[----:B--2---:R-:W-:Y:S01]  /*cd60*/  @!P1 FADD R19, -R22, R4 ;  /* 0x0000000416139221 */ /* 0x004fe20000000100 */
[----:B-----5:R-:W-:Y:S01]  /*cd70*/  @P1 FADD R19, R4, -R5 ;  /* 0x8000000504131221 */ /* 0x020fe20000000000 */
[----:B------:R-:W-:Y:S06]  /*cd80*/  BRA `(.L_x_258) ;  /* 0x0000000000087947 */ /* 0x000fec0003800000 */
.L_x_257:
[----:B------:R-:W2:Y:S02]  /*cd90*/  LDL R19, [R23+0x13c] ;  /* 0x00013c0017137983 */ /* 0x000ea40000100800 */
[----:B--2---:R-:W-:-:S07]  /*cda0*/  FADD R19, R22, -R19 ;  /* 0x8000001316137221 */ /* 0x004fce0000000000 */
.L_x_258:
[----:B------:R-:W-:Y:S01]  /*cdb0*/  FADD R4, R21, -R22 ;  /* 0x8000001615047221 */ /* 0x000fe20000000000 */
[----:B------:R0:W-:Y:S04]  /*cdc0*/  STL.64 [R27+0x28], R18 ;  /* 0x000028121b007387 */ /* 0x0001e80000100a00 */
[----:B------:R0:W-:Y:S01]  /*cdd0*/  STL [R27+0x24], R4 ;  /* 0x000024041b007387 */ /* 0x0001e20000100800 */
[----:B------:R-:W-:Y:S05]  /*cde0*/  BRA `(.L_x_250) ;  /* 0x00000004000c7947 */ /* 0x000fea0003800000 */
.L_x_240:
[----:B------:R-:W-:Y:S02]  /*cdf0*/  SHF.L.U32 R5, R18, 0x2, RZ ;  /* 0x0000000212057819 */ /* 0x000fe400000006ff */
[----:B------:R-:W-:Y:S02]  /*ce00*/  SHF.L.U32 R4, R4, 0x2, RZ ;  /* 0x0000000204047819 */ /* 0x000fe400000006ff */
[----:B------:R-:W-:Y:S02]  /*ce10*/  LEA R21, R5, UR6, 0x2 ;  /* 0x0000000605157c11 */ /* 0x000fe4000f8e10ff */
[----:B------:R-:W-:-:S03]  /*ce20*/  LEA R22, R4, UR6, 0x2 ;  /* 0x0000000604167c11 */ /* 0x000fc6000f8e10ff */
[----:B------:R0:W5:Y:S04]  /*ce30*/  LDL R17, [R21+0xc] ;  /* 0x00000c0015117983 */ /* 0x0001680000100800 */
[----:B------:R0:W5:Y:S04]  /*ce40*/  LDL R16, [R21+0x1c] ;  /* 0x00001c0015107983 */ /* 0x0001680000100800 */
[----:B------:R0:W5:Y:S01]  /*ce50*/  LDL R6, [R22+0xc] ;  /* 0x00000c0016067983 */ /* 0x0001620000100800 */
[----:B------:R-:W-:-:S13]  /*ce60*/  ISETP.NE.AND P1, PT, R3, RZ, PT ;  /* 0x000000ff0300720c */ /* 0x000fda0003f25270 */
[----:B0-----:R-:W-:Y:S05]  /*ce70*/  @!P1 BRA `(.L_x_259) ;  /* 0x0000000000189947 */ /* 0x001fea0003800000 */
[----:B------:R-:W-:Y:S01]  /*ce80*/  ISETP.NE.AND P2, PT, R3, 0x3, PT ;  /* 0x000000030300780c */ /* 0x000fe20003f45270 */
[----:B------:R-:W2:-:S12]  /*ce90*/  LDL R4, [R22+-0xb4] ;  /* 0xffff4c0016047983 */ /* 0x000e980000100800 */
[----:B------:R-:W3:Y:S01]  /*cea0*/  @P2 LDL R7, [R21+0x10c] ;  /* 0x00010c0015072983 */ /* 0x000ee20000100800 */
[----:B--2--5:R-:W-:Y:S01]  /*ceb0*/  @!P2 FADD R5, -R17, R4 ;  /* 0x000000041105a221 */ /* 0x024fe20000000100 */
[----:B---3--:R-:W-:Y:S01]  /*cec0*/  @P2 FADD R5, R4, -R7 ;  /* 0x8000000704052221 */ /* 0x008fe20000000000 */
[----:B------:R-:W-:Y:S06]  /*ced0*/  BRA `(.L_x_260) ;  /* 0x0000000000087947 */ /* 0x000fec0003800000 */
.L_x_259:
[----:B------:R-:W2:Y:S02]  /*cee0*/  LDL R4, [R21+0x10c] ;  /* 0x00010c0015047983 */ /* 0x000ea40000100800 */
[----:B--2--5:R-:W-:-:S07]  /*cef0*/  FADD R5, R17, -R4 ;  /* 0x8000000411057221 */ /* 0x024fce0000000000 */
.L_x_260:
[----:B------:R-:W-:Y:S02]  /*cf00*/  IMAD R18, R18, 0x3, RZ ;  /* 0x0000000312127824 */ /* 0x000fe400078e02ff */
[C---:B------:R-:W-:Y:S01]  /*cf10*/  FADD R7, -R17.reuse, R6 ;  /* 0x0000000611077221 */ /* 0x040fe20000000100 */
[----:B------:R-:W-:Y:S01]  /*cf20*/  FADD R6, R17, -R16 ;  /* 0x8000001011067221 */ /* 0x000fe20000000000 */
[----:B------:R-:W-:-:S05]  /*cf30*/  IMAD R23, R18, 0x4, R1 ;  /* 0x0000000412177824 */ /* 0x000fca00078e0201 */
[----:B------:R0:W-:Y:S04]  /*cf40*/  STL.64 [R23], R6 ;  /* 0x0000000617007387 */ /* 0x0001e80000100a00 */
[----:B------:R0:W-:Y:S04]  /*cf50*/  STL [R23+0x8], R5 ;  /* 0x0000080517007387 */ /* 0x0001e80000100800 */
[----:B------:R0:W5:Y:S04]  /*cf60*/  LDL R18, [R21+0x2c] ;  /* 0x00002c0015127983 */ /* 0x0001680000100800 */
[----:B------:R0:W5:Y:S01]  /*cf70*/  LDL R19, [R22+0x1c] ;  /* 0x00001c0016137983 */ /* 0x0001620000100800 */
[----:B------:R-:W-:Y:S05]  /*cf80*/  @!P1 BRA `(.L_x_261) ;  /* 0x0000000000189947 */ /* 0x000fea0003800000 */
[----:B------:R-:W-:Y:S01]  /*cf90*/  ISETP.NE.AND P2, PT, R3, 0x3, PT ;  /* 0x000000030300780c */ /* 0x000fe20003f45270 */
[----:B------:R-:W2:-:S12]  /*cfa0*/  LDL R4, [R22+-0xa4] ;  /* 0xffff5c0016047983 */ /* 0x000e980000100800 */
[----:B0-----:R-:W3:Y:S01]  /*cfb0*/  @P2 LDL R5, [R21+0x11c] ;  /* 0x00011c0015052983 */ /* 0x001ee20000100800 */
[----:B--2---:R-:W-:Y:S01]  /*cfc0*/  @!P2 FADD R7, -R16, R4 ;  /* 0x000000041007a221 */ /* 0x004fe20000000100 */
[----:B---3--:R-:W-:Y:S01]  /*cfd0*/  @P2 FADD R7, R4, -R5 ;  /* 0x8000000504072221 */ /* 0x008fe20000000000 */
[----:B------:R-:W-:Y:S06]  /*cfe0*/  BRA `(.L_x_262) ;  /* 0x0000000000087947 */ /* 0x000fec0003800000 */
.L_x_261:
[----:B0-----:R-:W2:Y:S02]  /*cff0*/  LDL R7, [R21+0x11c] ;  /* 0x00011c0015077983 */ /* 0x001ea40000100800 */
[----:B--2---:R-:W-:-:S07]  /*d000*/  FADD R7, R16, -R7 ;  /* 0x8000000710077221 */ /* 0x004fce0000000000 */
.L_x_262:
[----:B-----5:R-:W-:Y:S01]  /*d010*/  FADD R6, -R16, R19 ;  /* 0x0000001310067221 */ /* 0x020fe20000000100 */
[----:B------:R-:W-:-:S04]  /*d020*/  FADD R4, R17, -R18 ;  /* 0x8000001211047221 */ /* 0x000fc80000000000 */
[----:B------:R0:W-:Y:S04]  /*d030*/  STL.64 [R23+0x10], R6 ;  /* 0x0000100617007387 */ /* 0x0001e80000100a00 */
[----:B------:R0:W-:Y:S04]  /*d040*/  STL [R23+0xc], R4 ;  /* 0x00000c0417007387 */ /* 0x0001e80000100800 */
[----:B------:R0:W5:Y:S04]  /*d050*/  LDL R17, [R21+0x3c] ;  /* 0x00003c0015117983 */ /* 0x0001680000100800 */
[----:B------:R0:W5:Y:S01]  /*d060*/  LDL R19, [R22+0x2c] ;  /* 0x00002c0016137983 */ /* 0x0001620000100800 */
[----:B------:R-:W-:Y:S05]  /*d070*/  @!P1 BRA `(.L_x_263) ;  /* 0x0000000000189947 */ /* 0x000fea0003800000 */
[----:B------:R-:W-:Y:S01]  /*d080*/  ISETP.NE.AND P2, PT, R3, 0x3, PT ;  /* 0x000000030300780c */ /* 0x000fe20003f45270 */
[----:B0-----:R-:W2:-:S12]  /*d090*/  LDL R4, [R22+-0x94] ;  /* 0xffff6c0016047983 */ /* 0x001e980000100800 */
[----:B------:R-:W3:Y:S01]  /*d0a0*/  @P2 LDL R7, [R21+0x12c] ;  /* 0x00012c0015072983 */ /* 0x000ee20000100800 */
[----:B--2---:R-:W-:Y:S01]  /*d0b0*/  @!P2 FADD R5, -R18, R4 ;  /* 0x000000041205a221 */ /* 0x004fe20000000100 */
[----:B---3--:R-:W-:Y:S01]  /*d0c0*/  @P2 FADD R5, R4, -R7 ;  /* 0x8000000704052221 */ /* 0x008fe20000000000 */
[----:B------:R-:W-:Y:S06]  /*d0d0*/  BRA `(.L_x_264) ;  /* 0x0000000000087947 */ /* 0x000fec0003800000 */
.L_x_263:
[----:B------:R-:W2:Y:S02]  /*d0e0*/  LDL R5, [R21+0x12c] ;  /* 0x00012c0015057983 */ /* 0x000ea40000100800 */
[----:B--2---:R-:W-:-:S07]  /*d0f0*/  FADD R5, R18, -R5 ;  /* 0x8000000512057221 */ /* 0x004fce0000000000 */
.L_x_264:
[----:B0----5:R-:W-:Y:S01]  /*d100*/  FADD R6, R16, -R17 ;  /* 0x8000001110067221 */ /* 0x021fe20000000000 */
[----:B------:R-:W-:Y:S01]  /*d110*/  FADD R7, -R18, R19 ;  /* 0x0000001312077221 */ /* 0x000fe20000000100 */
[----:B------:R0:W-:Y:S04]  /*d120*/  STL [R23+0x20], R5 ;  /* 0x0000200517007387 */ /* 0x0001e80000100800 */
[----:B------:R0:W-:Y:S04]  /*d130*/  STL.64 [R23+0x18], R6 ;  /* 0x0000180617007387 */ /* 0x0001e80000100a00 */
        /* <DEDUP_REMOVED lines=8> */
.L_x_265:
[----:B------:R-:W0:Y:S02]  /*d1c0*/  LDL R4, [R21+0x13c] ;  /* 0x00013c0015047983 */ /* 0x000e240000100800 */
[----:B0-----:R-:W-:-:S07]  /*d1d0*/  FADD R7, R17, -R4 ;  /* 0x8000000411077221 */ /* 0x001fce0000000000 */
.L_x_266:
[----:B-----5:R-:W-:Y:S01]  /*d1e0*/  FADD R6, -R17, R16 ;  /* 0x0000001011067221 */ /* 0x020fe20000000100 */
[----:B------:R-:W-:-:S04]  /*d1f0*/  FADD R4, R18, -R17 ;  /* 0x8000001112047221 */ /* 0x000fc80000000000 */
[----:B------:R2:W-:Y:S04]  /*d200*/  STL.64 [R23+0x28], R6 ;  /* 0x0000280617007387 */ /* 0x0005e80000100a00 */
[----:B------:R2:W-:Y:S02]  /*d210*/  STL [R23+0x24], R4 ;  /* 0x0000240417007387 */ /* 0x0005e40000100800 */
.L_x_250:
[----:B------:R-:W-:Y:S05]  /*d220*/  @P0 BRA `(.L_x_267) ;  /* 0xfffffff000900947 */ /* 0x000fea000383ffff */
[----:B------:R-:W-:Y:S02]  /*d230*/  ISETP.NE.AND P0, PT, R2, 0x4, PT ;  /* 0x000000040200780c */ /* 0x000fe40003f05270 */
[----:B------:R-:W-:-:S11]  /*d240*/  MOV R3, R2 ;  /* 0x0000000200037202 */ /* 0x000fd60000000f00 */
[----:B------:R-:W-:Y:S05]  /*d250*/  @P0 BRA `(.L_x_268) ;  /* 0xfffffff0007c0947 */ /* 0x000fea000383ffff */
[----:B01----:R-:W5:Y:S04]  /*d260*/  LDL.128 R16, [R1] ;  /* 0x0000000001107983 */ /* 0x003f680000100c00 */
[----:B--2---:R-:W2:Y:S01]  /*d270*/  LDL.128 R4, [R1+0x10] ;  /* 0x0000100001047983 */ /* 0x004ea20000100c00 */
[----:B------:R-:W-:Y:S01]  /*d280*/  BSSY.RECONVERGENT B0, `(.L_x_269) ;  /* 0x0000015000007945 */ /* 0x000fe20003800200 */
[----:B-----5:R-:W-:Y:S01]  /*d290*/  FFMA R0, R16, R16, RZ ;  /* 0x0000001010007223 */ /* 0x020fe200000000ff */
[----:B------:R-:W-:-:S03]  /*d2a0*/  FADD R16, RZ, R16 ;  /* 0x00000010ff107221 */ /* 0x000fc60000000000 */
[----:B------:R-:W-:Y:S01]  /*d2b0*/  FFMA R3, R17, R17, R0 ;  /* 0x0000001111037223 */ /* 0x000fe20000000000 */
[----:B------:R-:W-:-:S03]  /*d2c0*/  FADD R17, RZ, R17 ;  /* 0x00000011ff117221 */ /* 0x000fc60000000000 */
[----:B------:R-:W-:Y:S01]  /*d2d0*/  FFMA R0, R18, R18, R3 ;  /* 0x0000001212007223 */ /* 0x000fe20000000003 */
[----:B------:R-:W-:Y:S01]  /*d2e0*/  FADD R18, RZ, R18 ;  /* 0x00000012ff127221 */ /* 0x000fe20000000000 */
[----:B------:R-:W-:Y:S01]  /*d2f0*/  FADD R3, R19, R16 ;  /* 0x0000001013037221 */ /* 0x000fe20000000000 */
[----:B--2---:R-:W-:Y:S01]  /*d300*/  FADD R28, R17, R4 ;  /* 0x00000004111c7221 */ /* 0x004fe20000000000 */
[----:B------:R0:W1:Y:S01]  /*d310*/  MUFU.RSQ R21, R0 ;  /* 0x0000000000157308 */ /* 0x0000620000001400 */
[----:B------:R-:W-:Y:S01]  /*d320*/  IADD3 R2, PT, PT, R0, -0xd000000, RZ ;  /* 0xf300000000027810 */ /* 0x000fe20007ffe0ff */
[----:B------:R-:W-:-:S03]  /*d330*/  FADD R29, R18, R5 ;  /* 0x00000005121d7221 */ /* 0x000fc60000000000 */
[----:B------:R-:W-:-:S13]  /*d340*/  ISETP.GT.U32.AND P0, PT, R2, 0x727fffff, PT ;  /* 0x727fffff0200780c */ /* 0x000fda0003f04070 */
[----:B01----:R-:W-:Y:S05]  /*d350*/  @!P0 BRA `(.L_x_270) ;  /* 0x00000000000c8947 */ /* 0x003fea0003800000 */
[----:B------:R-:W-:-:S07]  /*d360*/  MOV R16, 0xd380 ;  /* 0x0000d38000107802 */ /* 0x000fce0000000f00 */
[----:B---34-:R-:W-:Y:S05]  /*d370*/  CALL.REL.NOINC `($__internal_2_$__cuda_sm20_sqrt_rn_f32_slowpath) ;  /* 0x0000013800a07944 */ /* 0x018fea0003c00000 */
[----:B------:R-:W-:Y:S05]  /*d380*/  BRA `(.L_x_271) ;  /* 0x0000000000107947 */ /* 0x000fea0003800000 */
.L_x_270:
[----:B------:R-:W-:Y:S01]  /*d390*/  FMUL.FTZ R17, R0, R21 ;  /* 0x0000001500117220 */ /* 0x000fe20000410000 */
[----:B------:R-:W-:-:S03]  /*d3a0*/  FMUL.FTZ R21, R21, 0.5 ;  /* 0x3f00000015157820 */ /* 0x000fc60000410000 */
[----:B------:R-:W-:-:S04]  /*d3b0*/  FFMA R0, -R17, R17, R0 ;  /* 0x0000001111007223 */ /* 0x000fc80000000100 */
[----:B------:R-:W-:-:S07]  /*d3c0*/  FFMA R0, R0, R21, R17 ;  /* 0x0000001500007223 */ /* 0x000fce0000000011 */
.L_x_271:
[----:B------:R-:W-:Y:S05]  /*d3d0*/  BSYNC.RECONVERGENT B0 ;  /* 0x0000000000007941 */ /* 0x000fea0003800200 */
.L_x_269:
[----:B------:R-:W-:Y:S01]  /*d3e0*/  FFMA R19, R19, R19, RZ ;  /* 0x0000001313137223 */ /* 0x000fe200000000ff */
[----:B------:R-:W-:Y:S03]  /*d3f0*/  BSSY.RECONVERGENT B0, `(.L_x_272) ;  /* 0x0000011000007945 */ /* 0x000fe60003800200 */
[----:B------:R-:W-:Y:S01]  /*d400*/  FFMA R4, R4, R4, R19 ;  /* 0x0000000404047223 */ /* 0x000fe20000000013 */
[----:B------:R-:W-:-:S03]  /*d410*/  FADD R19, RZ, R0 ;  /* 0x00000000ff137221 */ /* 0x000fc60000000000 */
[----:B------:R-:W-:-:S04]  /*d420*/  FFMA R4, R5, R5, R4 ;  /* 0x0000000505047223 */ /* 0x000fc80000000004 */
[----:B------:R0:W1:Y:S01]  /*d430*/  MUFU.RSQ R5, R4 ;  /* 0x0000000400057308 */ /* 0x0000620000001400 */
[----:B------:R-:W-:-:S04]  /*d440*/  IADD3 R2, PT, PT, R4, -0xd000000, RZ ;  /* 0xf300000004027810 */ /* 0x000fc80007ffe0ff */
[----:B------:R-:W-:-:S13]  /*d450*/  ISETP.GT.U32.AND P0, PT, R2, 0x727fffff, PT ;  /* 0x727fffff0200780c */ /* 0x000fda0003f04070 */
[----:B01----:R-:W-:Y:S05]  /*d460*/  @!P0 BRA `(.L_x_273) ;  /* 0x0000000000148947 */ /* 0x003fea0003800000 */
[----:B------:R-:W-:Y:S02]  /*d470*/  MOV R0, R4 ;  /* 0x0000000400007202 */ /* 0x000fe40000000f00 */
[----:B------:R-:W-:-:S07]  /*d480*/  MOV R16, 0xd4a0 ;  /* 0x0000d4a000107802 */ /* 0x000fce0000000f00 */
[----:B---34-:R-:W-:Y:S05]  /*d490*/  CALL.REL.NOINC `($__internal_2_$__cuda_sm20_sqrt_rn_f32_slowpath) ;  /* 0x0000013800587944 */ /* 0x018fea0003c00000 */
[----:B------:R-:W-:Y:S01]  /*d4a0*/  MOV R4, R0 ;  /* 0x0000000000047202 */ /* 0x000fe20000000f00 */
[----:B------:R-:W-:Y:S06]  /*d4b0*/  BRA `(.L_x_274) ;  /* 0x0000000000107947 */ /* 0x000fec0003800000 */
.L_x_273:
[----:B------:R-:W-:Y:S01]  /*d4c0*/  FMUL.FTZ R17, R4, R5 ;  /* 0x0000000504117220 */ /* 0x000fe20000410000 */
[----:B------:R-:W-:-:S03]  /*d4d0*/  FMUL.FTZ R5, R5, 0.5 ;  /* 0x3f00000005057820 */ /* 0x000fc60000410000 */
[----:B------:R-:W-:-:S04]  /*d4e0*/  FFMA R4, -R17, R17, R4 ;  /* 0x0000001111047223 */ /* 0x000fc80000000104 */
[----:B------:R-:W-:-:S07]  /*d4f0*/  FFMA R4, R4, R5, R17 ;  /* 0x0000000504047223 */ /* 0x000fce0000000011 */
.L_x_274:
[----:B------:R-:W-:Y:S05]  /*d500*/  BSYNC.RECONVERGENT B0 ;  /* 0x0000000000007941 */ /* 0x000fea0003800200 */
.L_x_272:
[----:B------:R-:W2:Y:S01]  /*d510*/  LDL.128 R24, [R1+0x20] ;  /* 0x0000200001187983 */ /* 0x000ea20000100c00 */
[C---:B------:R-:W-:Y:S01]  /*d520*/  FFMA R0, R6.reuse, R6, RZ ;  /* 0x0000000606007223 */ /* 0x040fe200000000ff */
[----:B------:R-:W-:Y:S01]  /*d530*/  BSSY.RECONVERGENT B0, `(.L_x_275) ;  /* 0x0000012000007945 */ /* 0x000fe20003800200 */
[----:B------:R-:W-:Y:S01]  /*d540*/  FADD R4, R19, R4 ;  /* 0x0000000413047221 */ /* 0x000fe20000000000 */
[----:B------:R-:W-:Y:S01]  /*d550*/  FADD R6, R6, R3 ;  /* 0x0000000306067221 */ /* 0x000fe20000000000 */
[C---:B------:R-:W-:Y:S01]  /*d560*/  FFMA R5, R7.reuse, R7, R0 ;  /* 0x0000000707057223 */ /* 0x040fe20000000000 */
[----:B------:R-:W-:-:S03]  /*d570*/  FADD R7, R7, R28 ;  /* 0x0000001c07077221 */ /* 0x000fc60000000000 */
[----:B--2---:R-:W-:-:S04]  /*d580*/  FFMA R0, R24, R24, R5 ;  /* 0x0000001818007223 */ /* 0x004fc80000000005 */
[----:B------:R0:W1:Y:S01]  /*d590*/  MUFU.RSQ R5, R0 ;  /* 0x0000000000057308 */ /* 0x0000620000001400 */
[----:B------:R-:W-:-:S04]  /*d5a0*/  IADD3 R2, PT, PT, R0, -0xd000000, RZ ;  /* 0xf300000000027810 */ /* 0x000fc80007ffe0ff */
[----:B------:R-:W-:Y:S01]  /*d5b0*/  ISETP.GT.U32.AND P0, PT, R2, 0x727fffff, PT ;  /* 0x727fffff0200780c */ /* 0x000fe20003f04070 */
[----:B------:R-:W-:-:S12]  /*d5c0*/  FADD R2, R29, R24 ;  /* 0x000000181d027221 */ /* 0x000fd80000000000 */
[----:B01----:R-:W-:Y:S05]  /*d5d0*/  @!P0 BRA `(.L_x_276) ;  /* 0x00000000000c8947 */ /* 0x003fea0003800000 */
[----:B------:R-:W-:-:S07]  /*d5e0*/  MOV R16, 0xd600 ;  /* 0x0000d60000107802 */ /* 0x000fce0000000f00 */
[----:B---34-:R-:W-:Y:S05]  /*d5f0*/  CALL.REL.NOINC `($__internal_2_$__cuda_sm20_sqrt_rn_f32_slowpath) ;  /* 0x0000013800007944 */ /* 0x018fea0003c00000 */
[----:B------:R-:W-:Y:S05]  /*d600*/  BRA `(.L_x_277) ;  /* 0x0000000000107947 */ /* 0x000fea0003800000 */
.L_x_276:
[----:B------:R-:W-:Y:S01]  /*d610*/  FMUL.FTZ R3, R0, R5 ;  /* 0x0000000500037220 */ /* 0x000fe20000410000 */
[----:B------:R-:W-:-:S03]  /*d620*/  FMUL.FTZ R5, R5, 0.5 ;  /* 0x3f00000005057820 */ /* 0x000fc60000410000 */
[----:B------:R-:W-:-:S04]  /*d630*/  FFMA R0, -R3, R3, R0 ;  /* 0x0000000303007223 */ /* 0x000fc80000000100 */
[----:B------:R-:W-:-:S07]  /*d640*/  FFMA R0, R0, R5, R3 ;  /* 0x0000000500007223 */ /* 0x000fce0000000003 */
.L_x_277:
[----:B------:R-:W-:Y:S05]  /*d650*/  BSYNC.RECONVERGENT B0 ;  /* 0x0000000000007941 */ /* 0x000fea0003800200 */
.L_x_275:
[C---:B------:R-:W-:Y:S01]  /*d660*/  FFMA R3, R25.reuse, R25, RZ ;  /* 0x0000001919037223 */ /* 0x040fe200000000ff */
[----:B------:R-:W-:Y:S01]  /*d670*/  BSSY.RECONVERGENT B0, `(.L_x_278) ;  /* 0x0000014000007945 */ /* 0x000fe20003800200 */
[----:B------:R-:W-:Y:S01]  /*d680*/  FADD R28, R4, R0 ;  /* 0x00000000041c7221 */ /* 0x000fe20000000000 */
[----:B------:R-:W-:Y:S01]  /*d690*/  FADD R25, R25, R6 ;  /* 0x0000000619197221 */ /* 0x000fe20000000000 */
[C---:B------:R-:W-:Y:S01]  /*d6a0*/  FFMA R16, R26.reuse, R26, R3 ;  /* 0x0000001a1a107223 */ /* 0x040fe20000000003 */
[----:B------:R-:W-:-:S03]  /*d6b0*/  FADD R26, R26, R7 ;  /* 0x000000071a1a7221 */ /* 0x000fc60000000000 */
[C---:B------:R-:W-:Y:S01]  /*d6c0*/  FFMA R16, R27.reuse, R27, R16 ;  /* 0x0000001b1b107223 */ /* 0x040fe20000000010 */
[----:B------:R-:W-:-:S03]  /*d6d0*/  FADD R27, R27, R2 ;  /* 0x000000021b1b7221 */ /* 0x000fc60000000000 */
        /* <DEDUP_REMOVED lines=9> */
.L_x_279:
[----:B------:R-:W-:Y:S01]  /*d770*/  FMUL.FTZ R19, R16, R3 ;  /* 0x0000000310137220 */ /* 0x000fe20000410000 */
[----:B------:R-:W-:-:S03]  /*d780*/  FMUL.FTZ R3, R3, 0.5 ;  /* 0x3f00000003037820 */ /* 0x000fc60000410000 */
[----:B------:R-:W-:-:S04]  /*d790*/  FFMA R16, -R19, R19, R16 ;  /* 0x0000001313107223 */ /* 0x000fc80000000110 */
[----:B------:R-:W-:-:S07]  /*d7a0*/  FFMA R19, R16, R3, R19 ;  /* 0x0000000310137223 */ /* 0x000fce0000000013 */
.L_x_280:
[----:B------:R-:W-:Y:S05]  /*d7b0*/  BSYNC.RECONVERGENT B0 ;  /* 0x0000000000007941 */ /* 0x000fea0003800200 */
.L_x_278:
[----:B------:R-:W2:Y:S01]  /*d7c0*/  LDL.128 R4, [R1+0x30] ;  /* 0x0000300001047983 */ /* 0x000ea20000100c00 */
[----:B------:R-:W-:Y:S01]  /*d7d0*/  BSSY.RECONVERGENT B0, `(.L_x_281) ;  /* 0x0000014000007945 */ /* 0x000fe20003800200 */
[----:B------:R-:W-:Y:S01]  /*d7e0*/  FADD R19, R28, R19 ;  /* 0x000000131c137221 */ /* 0x000fe20000000000 */
[----:B--2---:R-:W-:Y:S01]  /*d7f0*/  FFMA R0, R4, R4, RZ ;  /* 0x0000000404007223 */ /* 0x004fe200000000ff */
[----:B------:R-:W-:-:S03]  /*d800*/  FADD R4, R25, R4 ;  /* 0x0000000419047221 */ /* 0x000fc60000000000 */
[----:B------:R-:W-:Y:S01]  /*d810*/  FFMA R3, R5, R5, R0 ;  /* 0x0000000505037223 */ /* 0x000fe20000000000 */
[----:B------:R-:W-:-:S03]  /*d820*/  FADD R5, R26, R5 ;  /* 0x000000051a057221 */ /* 0x000fc60000000000 */
[----:B------:R-:W-:Y:S01]  /*d830*/  FFMA R0, R6, R6, R3 ;  /* 0x0000000606007223 */ /* 0x000fe20000000003 */
[----:B------:R-:W-:-:S03]  /*d840*/  FADD R6, R27, R6 ;  /* 0x000000061b067221 */ /* 0x000fc60000000000 */
[----:B------:R-:W-:Y:S01]  /*d850*/  VIADD R2, R0, 0xf3000000 ;  /* 0xf300000000027836 */ /* 0x000fe20000000000 */
[----:B------:R0:W1:Y:S04]  /*d860*/  MUFU.RSQ R3, R0 ;  /* 0x0000000000037308 */ /* 0x0000680000001400 */
[----:B------:R-:W-:-:S13]  /*d870*/  ISETP.GT.U32.AND P0, PT, R2, 0x727fffff, PT ;  /* 0x727fffff0200780c */ /* 0x000fda0003f04070 */
[----:B01----:R-:W-:Y:S05]  /*d880*/  @!P0 BRA `(.L_x_282) ;  /* 0x0000000000108947 */ /* 0x003fea0003800000 */
[----:B------:R-:W-:-:S07]  /*d890*/  MOV R16, 0xd8b0 ;  /* 0x0000d8b000107802 */ /* 0x000fce0000000f00 */
[----:B---34-:R-:W-:Y:S05]  /*d8a0*/  CALL.REL.NOINC `($__internal_2_$__cuda_sm20_sqrt_rn_f32_slowpath) ;  /* 0x0000013400547944 */ /* 0x018fea0003c00000 */
[----:B------:R-:W-:Y:S01]  /*d8b0*/  MOV R16, R0 ;  /* 0x0000000000107202 */ /* 0x000fe20000000f00 */
[----:B------:R-:W-:Y:S06]  /*d8c0*/  BRA `(.L_x_283) ;  /* 0x0000000000107947 */ /* 0x000fec0003800000 */
.L_x_282:
[----:B------:R-:W-:Y:S01]  /*d8d0*/  FMUL.FTZ R17, R0, R3 ;  /* 0x0000000300117220 */ /* 0x000fe20000410000 */
[----:B------:R-:W-:-:S03]  /*d8e0*/  FMUL.FTZ R3, R3, 0.5 ;  /* 0x3f00000003037820 */ /* 0x000fc60000410000 */
[----:B------:R-:W-:-:S04]  /*d8f0*/  FFMA R0, -R17, R17, R0 ;  /* 0x0000001111007223 */ /* 0x000fc80000000100 */
[----:B------:R-:W-:-:S07]  /*d900*/  FFMA R16, R0, R3, R17 ;  /* 0x0000000300107223 */ /* 0x000fce0000000011 */
.L_x_283:
[----:B------:R-:W-:Y:S05]  /*d910*/  BSYNC.RECONVERGENT B0 ;  /* 0x0000000000007941 */ /* 0x000fea0003800200 */
.L_x_281:
[----:B------:R-:W2:Y:S01]  /*d920*/  LDL.128 R24, [R1+0x40] ;  /* 0x0000400001187983 */ /* 0x000ea20000100c00 */
[----:B------:R-:W-:Y:S01]  /*d930*/  FFMA R3, R7, R7, RZ ;  /* 0x0000000707037223 */ /* 0x000fe200000000ff */
[----:B------:R-:W-:Y:S01]  /*d940*/  BSSY.RECONVERGENT B0, `(.L_x_284) ;  /* 0x0000013000007945 */ /* 0x000fe20003800200 */
[----:B------:R-:W-:Y:S01]  /*d950*/  FADD R19, R19, R16 ;  /* 0x0000001013137221 */ /* 0x000fe20000000000 */
[----:B------:R-:W-:Y:S01]  /*d960*/  FADD R7, R7, R4 ;  /* 0x0000000407077221 */ /* 0x000fe20000000000 */
[----:B--2---:R-:W-:Y:S01]  /*d970*/  FFMA R0, R24, R24, R3 ;  /* 0x0000001818007223 */ /* 0x004fe20000000003 */
[----:B------:R-:W-:-:S03]  /*d980*/  FADD R3, R6, R25 ;  /* 0x0000001906037221 */ /* 0x000fc60000000000 */
[----:B------:R-:W-:-:S04]  /*d990*/  FFMA R0, R25, R25, R0 ;  /* 0x0000001919007223 */ /* 0x000fc80000000000 */
[----:B------:R0:W1:Y:S01]  /*d9a0*/  MUFU.RSQ R17, R0 ;  /* 0x0000000000117308 */ /* 0x0000620000001400 */
[----:B------:R-:W-:-:S04]  /*d9b0*/  IADD3 R2, PT, PT, R0, -0xd000000, RZ ;  /* 0xf300000000027810 */ /* 0x000fc80007ffe0ff */
[----:B------:R-:W-:Y:S01]  /*d9c0*/  ISETP.GT.U32.AND P0, PT, R2, 0x727fffff, PT ;  /* 0x727fffff0200780c */ /* 0x000fe20003f04070 */
[----:B------:R-:W-:-:S12]  /*d9d0*/  FADD R2, R5, R24 ;  /* 0x0000001805027221 */ /* 0x000fd80000000000 */
[----:B01----:R-:W-:Y:S05]  /*d9e0*/  @!P0 BRA `(.L_x_285) ;  /* 0x0000000000108947 */ /* 0x003fea0003800000 */
[----:B------:R-:W-:-:S07]  /*d9f0*/  MOV R16, 0xda10 ;  /* 0x0000da1000107802 */ /* 0x000fce0000000f00 */
[----:B---34-:R-:W-:Y:S05]  /*da00*/  CALL.REL.NOINC `($__internal_2_$__cuda_sm20_sqrt_rn_f32_slowpath) ;  /* 0x0000013000fc7944 */ /* 0x018fea0003c00000 */
[----:B------:R-:W-:Y:S01]  /*da10*/  MOV R6, R0 ;  /* 0x0000000000067202 */ /* 0x000fe20000000f00 */
[----:B------:R-:W-:Y:S06]  /*da20*/  BRA `(.L_x_286) ;  /* 0x0000000000107947 */ /* 0x000fec0003800000 */
.L_x_285:
[----:B------:R-:W-:Y:S01]  /*da30*/  FMUL.FTZ R5, R0, R17 ;  /* 0x0000001100057220 */ /* 0x000fe20000410000 */
[----:B------:R-:W-:-:S03]  /*da40*/  FMUL.FTZ R6, R17, 0.5 ;  /* 0x3f00000011067820 */ /* 0x000fc60000410000 */
[----:B------:R-:W-:-:S04]  /*da50*/  FFMA R0, -R5, R5, R0 ;  /* 0x0000000505007223 */ /* 0x000fc80000000100 */
[----:B------:R-:W-:-:S07]  /*da60*/  FFMA R6, R0, R6, R5 ;  /* 0x0000000600067223 */ /* 0x000fce0000000005 */
.L_x_286:
[----:B------:R-:W-:Y:S05]  /*da70*/  BSYNC.RECONVERGENT B0 ;  /* 0x0000000000007941 */ /* 0x000fea0003800200 */
.L_x_284:
[----:B------:R-:W2:Y:S01]  /*da80*/  LDL.128 R28, [R1+0x50] ;  /* 0x00005000011c7983 */ /* 0x000ea20000100c00 */
[----:B------:R-:W-:Y:S01]  /*da90*/  FFMA R0, R26, R26, RZ ;  /* 0x0000001a1a007223 */ /* 0x000fe200000000ff */
[----:B------:R-:W-:Y:S01]  /*daa0*/  BSSY.RECONVERGENT B0, `(.L_x_287) ;  /* 0x0000012000007945 */ /* 0x000fe20003800200 */
[----:B------:R-:W-:Y:S02]  /*dab0*/  FADD R19, R19, R6 ;  /* 0x0000000613137221 */ /* 0x000fe40000000000 */
[----:B------:R-:W-:-:S04]  /*dac0*/  FFMA R5, R27, R27, R0 ;  /* 0x0000001b1b057223 */ /* 0x000fc80000000000 */
[----:B--2---:R-:W-:Y:S01]  /*dad0*/  FFMA R0, R28, R28, R5 ;  /* 0x0000001c1c007223 */ /* 0x004fe20000000005 */
[----:B------:R-:W-:Y:S01]  /*dae0*/  FADD R5, R27, R2 ;  /* 0x000000021b057221 */ /* 0x000fe20000000000 */
[----:B------:R-:W-:Y:S02]  /*daf0*/  FADD R2, R3, R28 ;  /* 0x0000001c03027221 */ /* 0x000fe40000000000 */
        /* <DEDUP_REMOVED lines=8> */
.L_x_288:
[----:B------:R-:W-:Y:S01]  /*db80*/  FMUL.FTZ R3, R0, R17 ;  /* 0x0000001100037220 */ /* 0x000fe20000410000 */
[----:B------:R-:W-:-:S03]  /*db90*/  FMUL.FTZ R17, R17, 0.5 ;  /* 0x3f00000011117820 */ /* 0x000fc60000410000 */
[----:B------:R-:W-:-:S04]  /*dba0*/  FFMA R0, -R3, R3, R0 ;  /* 0x0000000303007223 */ /* 0x000fc80000000100 */
[----:B------:R-:W-:-:S07]  /*dbb0*/  FFMA R0, R0, R17, R3 ;  /* 0x0000001100007223 */ /* 0x000fce0000000003 */
.L_x_289:
[----:B------:R-:W-:Y:S05]  /*dbc0*/  BSYNC.RECONVERGENT B0 ;  /* 0x0000000000007941 */ /* 0x000fea0003800200 */
.L_x_287:
[----:B------:R-:W-:Y:S01]  /*dbd0*/  FFMA R3, R29, R29, RZ ;  /* 0x0000001d1d037223 */ /* 0x000fe200000000ff */
        /* <DEDUP_REMOVED lines=16> */
.L_x_291:
[----:B------:R-:W-:Y:S01]  /*dce0*/  FMUL.FTZ R19, R6, R3 ;  /* 0x0000000306137220 */ /* 0x000fe20000410000 */
[----:B------:R-:W-:-:S03]  /*dcf0*/  FMUL.FTZ R3, R3, 0.5 ;  /* 0x3f00000003037820 */ /* 0x000fc60000410000 */
[----:B------:R-:W-:-:S04]  /*dd00*/  FFMA R6, -R19, R19, R6 ;  /* 0x0000001313067223 */ /* 0x000fc80000000106 */
[----:B------:R-:W-:-:S07]  /*dd10*/  FFMA R19, R6, R3, R19 ;  /* 0x0000000306137223 */ /* 0x000fce0000000013 */
.L_x_292:
[----:B------:R-:W-:Y:S05]  /*dd20*/  BSYNC.RECONVERGENT B0 ;  /* 0x0000000000007941 */ /* 0x000fea0003800200 */
.L_x_290:
        /* <DEDUP_REMOVED lines=9> */
[----:B------:R0:W1:Y:S01]  /*ddc0*/  MUFU.RSQ R3, R0 ;  /* 0x0000000000037308 */ /* 0x0000620000001400 */
[----:B------:R-:W-:-:S04]  /*ddd0*/  IADD3 R2, PT, PT, R0, -0xd000000, RZ ;  /* 0xf300000000027810 */ /* 0x000fc80007ffe0ff */
[----:B------:R-:W-:-:S13]  /*dde0*/  ISETP.GT.U32.AND P0, PT, R2, 0x727fffff, PT ;  /* 0x727fffff0200780c */ /* 0x000fda0003f04070 */
[----:B01----:R-:W-:Y:S05]  /*ddf0*/  @!P0 BRA `(.L_x_294) ;  /* 0x0000000000108947 */ /* 0x003fea0003800000 */
[----:B------:R-:W-:-:S07]  /*de00*/  MOV R16, 0xde20 ;  /* 0x0000de2000107802 */ /* 0x000fce0000000f00 */
[----:B---34-:R-:W-:Y:S05]  /*de10*/  CALL.REL.NOINC `($__internal_2_$__cuda_sm20_sqrt_rn_f32_slowpath) ;  /* 0x0000012c00f87944 */ /* 0x018fea0003c00000 */
[----:B------:R-:W-:Y:S01]  /*de20*/  MOV R16, R0 ;  /* 0x0000000000107202 */ /* 0x000fe20000000f00 */
[----:B------:R-:W-:Y:S06]  /*de30*/  BRA `(.L_x_295) ;  /* 0x0000000000107947 */ /* 0x000fec0003800000 */
.L_x_294:
[----:B------:R-:W-:Y:S01]  /*de40*/  FMUL.FTZ R17, R0, R3 ;  /* 0x0000000300117220 */ /* 0x000fe20000410000 */
[----:B------:R-:W-:-:S03]  /*de50*/  FMUL.FTZ R3, R3, 0.5 ;  /* 0x3f00000003037820 */ /* 0x000fc60000410000 */
[----:B------:R-:W-:-:S04]  /*de60*/  FFMA R0, -R17, R17, R0 ;  /* 0x0000001111007223 */ /* 0x000fc80000000100 */
[----:B------:R-:W-:-:S07]  /*de70*/  FFMA R16, R0, R3, R17 ;  /* 0x0000000300107223 */ /* 0x000fce0000000011 */
.L_x_295:
[----:B------:R-:W-:Y:S05]  /*de80*/  BSYNC.RECONVERGENT B0 ;  /* 0x0000000000007941 */ /* 0x000fea0003800200 */
.L_x_293:
        /* <DEDUP_REMOVED lines=8> */
[----:B------:R-:W-:Y:S01]  /*df10*/  VIADD R2, R0, 0xf3000000 ;  /* 0xf300000000027836 */ /* 0x000fe20000000000 */
[----:B------:R0:W1:Y:S04]  /*df20*/  MUFU.RSQ R17, R0 ;  /* 0x0000000000117308 */ /* 0x0000680000001400 */
[----:B------:R-:W-:Y:S01]  /*df30*/  ISETP.GT.U32.AND P0, PT, R2, 0x727fffff, PT ;  /* 0x727fffff0200780c */ /* 0x000fe20003f04070 */
[----:B------:R-:W-:-:S12]  /*df40*/  FADD R2, R5, R24 ;  /* 0x0000001805027221 */ /* 0x000fd80000000000 */
[----:B01----:R-:W-:Y:S05]  /*df50*/  @!P0 BRA `(.L_x_297) ;  /* 0x0000000000108947 */ /* 0x003fea0003800000 */
[----:B------:R-:W-:-:S07]  /*df60*/  MOV R16, 0xdf80 ;  /* 0x0000df8000107802 */ /* 0x000fce0000000f00 */
[----:B---34-:R-:W-:Y:S05]  /*df70*/  CALL.REL.NOINC `($__internal_2_$__cuda_sm20_sqrt_rn_f32_slowpath) ;  /* 0x0000012c00a07944 */ /* 0x018fea0003c00000 */
[----:B------:R-:W-:Y:S01]  /*df80*/  MOV R6, R0 ;  /* 0x0000000000067202 */ /* 0x000fe20000000f00 */
[----:B------:R-:W-:Y:S06]  /*df90*/  BRA `(.L_x_298) ;  /* 0x0000000000107947 */ /* 0x000fec0003800000 */
.L_x_297:
[----:B------:R-:W-:Y:S01]  /*dfa0*/  FMUL.FTZ R5, R0, R17 ;  /* 0x0000001100057220 */ /* 0x000fe20000410000 */
[----:B------:R-:W-:-:S03]  /*dfb0*/  FMUL.FTZ R6, R17, 0.5 ;  /* 0x3f00000011067820 */ /* 0x000fc60000410000 */
[----:B------:R-:W-:-:S04]  /*dfc0*/  FFMA R0, -R5, R5, R0 ;  /* 0x0000000505007223 */ /* 0x000fc80000000100 */
[----:B------:R-:W-:-:S07]  /*dfd0*/  FFMA R6, R0, R6, R5 ;  /* 0x0000000600067223 */ /* 0x000fce0000000005 */
.L_x_298:
[----:B------:R-:W-:Y:S05]  /*dfe0*/  BSYNC.RECONVERGENT B0 ;  /* 0x0000000000007941 */ /* 0x000fea0003800200 */
.L_x_296:
        /* <DEDUP_REMOVED lines=16> */
.L_x_300:
[----:B------:R-:W-:Y:S01]  /*e0f0*/  FMUL.FTZ R3, R0, R17 ;  /* 0x0000001100037220 */ /* 0x000fe20000410000 */
[----:B------:R-:W-:-:S03]  /*e100*/  FMUL.FTZ R17, R17, 0.5 ;  /* 0x3f00000011117820 */ /* 0x000fc60000410000 */
[----:B------:R-:W-:-:S04]  /*e110*/  FFMA R0, -R3, R3, R0 ;  /* 0x0000000303007223 */ /* 0x000fc80000000100 */
[----:B------:R-:W-:-:S07]  /*e120*/  FFMA R0, R0, R17, R3 ;  /* 0x0000001100007223 */ /* 0x000fce0000000003 */
.L_x_301:
[----:B------:R-:W-:Y:S05]  /*e130*/  BSYNC.RECONVERGENT B0 ;  /* 0x0000000000007941 */ /* 0x000fea0003800200 */
.L_x_299:
        /* <DEDUP_REMOVED lines=17> */
.L_x_303:
[----:B------:R-:W-:Y:S01]  /*e250*/  FMUL.FTZ R19, R6, R3 ;  /* 0x0000000306137220 */ /* 0x000fe20000410000 */
[----:B------:R-:W-:-:S03]  /*e260*/  FMUL.FTZ R3, R3, 0.5 ;  /* 0x3f00000003037820 */ /* 0x000fc60000410000 */
[----:B------:R-:W-:-:S04]  /*e270*/  FFMA R6, -R19, R19, R6 ;  /* 0x0000001313067223 */ /* 0x000fc80000000106 */
[----:B------:R-:W-:-:S07]  /*e280*/  FFMA R19, R6, R3, R19 ;  /* 0x0000000306137223 */ /* 0x000fce0000000013 */
.L_x_304:
[----:B------:R-:W-:Y:S05]  /*e290*/  BSYNC.RECONVERGENT B0 ;  /* 0x0000000000007941 */ /* 0x000fea0003800200 */
.L_x_302:
        /* <DEDUP_REMOVED lines=17> */
.L_x_306:
[----:B------:R-:W-:Y:S01]  /*e3b0*/  FMUL.FTZ R17, R0, R3 ;  /* 0x0000000300117220 */ /* 0x000fe20000410000 */
[----:B------:R-:W-:-:S03]  /*e3c0*/  FMUL.FTZ R3, R3, 0.5 ;  /* 0x3f00000003037820 */ /* 0x000fc60000410000 */
[----:B------:R-:W-:-:S04]  /*e3d0*/  FFMA R0, -R17, R17, R0 ;  /* 0x0000001111007223 */ /* 0x000fc80000000100 */
[----:B------:R-:W-:-:S07]  /*e3e0*/  FFMA R16, R0, R3, R17 ;  /* 0x0000000300107223 */ /* 0x000fce0000000011 */
.L_x_307:
[----:B------:R-:W-:Y:S05]  /*e3f0*/  BSYNC.RECONVERGENT B0 ;  /* 0x0000000000007941 */ /* 0x000fea0003800200 */
.L_x_305:
        /* <DEDUP_REMOVED lines=17> */
.L_x_309:
[----:B------:R-:W-:Y:S01]  /*e510*/  FMUL.FTZ R5, R0, R17 ;  /* 0x0000001100057220 */ /* 0x000fe20000410000 */
[----:B------:R-:W-:-:S03]  /*e520*/  FMUL.FTZ R6, R17, 0.5 ;  /* 0x3f00000011067820 */ /* 0x000fc60000410000 */
[----:B------:R-:W-:-:S04]  /*e530*/  FFMA R0, -R5, R5, R0 ;  /* 0x0000000505007223 */ /* 0x000fc80000000100 */
[----:B------:R-:W-:-:S07]  /*e540*/  FFMA R6, R0, R6, R5 ;  /* 0x0000000600067223 */ /* 0x000fce0000000005 */
.L_x_310:
[----:B------:R-:W-:Y:S05]  /*e550*/  BSYNC.RECONVERGENT B0 ;  /* 0x0000000000007941 */ /* 0x000fea0003800200 */
.L_x_308:
        /* <DEDUP_REMOVED lines=8> */
[----:B------:R-:W-:Y:S01]  /*e5e0*/  VIADD R4, R0, 0xf3000000 ;  /* 0xf300000000047836 */ /* 0x000fe20000000000 */
[----:B------:R0:W1:Y:S04]  /*e5f0*/  MUFU.RSQ R17, R0 ;  /* 0x0000000000117308 */ /* 0x0000680000001400 */
[----:B------:R-:W-:Y:S01]  /*e600*/  ISETP.GT.U32.AND P0, PT, R4, 0x727fffff, PT ;  /* 0x727fffff0400780c */ /* 0x000fe20003f04070 */
[----:B------:R-:W-:-:S12]  /*e610*/  FADD R4, R26, R7 ;  /* 0x000000071a047221 */ /* 0x000fd80000000000 */
[----:B01----:R-:W-:Y:S05]  /*e620*/  @!P0 BRA `(.L_x_312) ;  /* 0x00000000000c8947 */ /* 0x003fea0003800000 */
[----:B------:R-:W-:-:S07]  /*e630*/  MOV R16, 0xe650 ;  /* 0x0000e65000107802 */ /* 0x000fce0000000f00 */
[----:B---34-:R-:W-:Y:S05]  /*e640*/  CALL.REL.NOINC `($__internal_2_$__cuda_sm20_sqrt_rn_f32_slowpath) ;  /* 0x0000012400ec7944 */ /* 0x018fea0003c00000 */
[----:B------:R-:W-:Y:S05]  /*e650*/  BRA `(.L_x_313) ;  /* 0x0000000000107947 */ /* 0x000fea0003800000 */
.L_x_312:
[----:B------:R-:W-:Y:S01]  /*e660*/  FMUL.FTZ R3, R0, R17 ;  /* 0x0000001100037220 */ /* 0x000fe20000410000 */
[----:B------:R-:W-:-:S03]  /*e670*/  FMUL.FTZ R17, R17, 0.5 ;  /* 0x3f00000011117820 */ /* 0x000fc60000410000 */
[----:B------:R-:W-:-:S04]  /*e680*/  FFMA R0, -R3, R3, R0 ;  /* 0x0000000303007223 */ /* 0x000fc80000000100 */
[----:B------:R-:W-:-:S07]  /*e690*/  FFMA R0, R0, R17, R3 ;  /* 0x0000001100007223 */ /* 0x000fce0000000003 */
.L_x_313:
[----:B------:R-:W-:Y:S05]  /*e6a0*/  BSYNC.RECONVERGENT B0 ;  /* 0x0000000000007941 */ /* 0x000fea0003800200 */
.L_x_311:
        /* <DEDUP_REMOVED lines=17> */
.L_x_315:
[----:B------:R-:W-:Y:S01]  /*e7c0*/  FMUL.FTZ R19, R6, R3 ;  /* 0x0000000306137220 */ /* 0x000fe20000410000 */
[----:B------:R-:W-:-:S03]  /*e7d0*/  FMUL.FTZ R3, R3, 0.5 ;  /* 0x3f00000003037820 */ /* 0x000fc60000410000 */
[----:B------:R-:W-:-:S04]  /*e7e0*/  FFMA R6, -R19, R19, R6 ;  /* 0x0000001313067223 */ /* 0x000fc80000000106 */
[----:B------:R-:W-:-:S07]  /*e7f0*/  FFMA R19, R6, R3, R19 ;  /* 0x0000000306137223 */ /* 0x000fce0000000013 */
.L_x_316:
[----:B------:R-:W-:Y:S05]  /*e800*/  BSYNC.RECONVERGENT B0 ;  /* 0x0000000000007941 */ /* 0x000fea0003800200 */
.L_x_314:
        /* <DEDUP_REMOVED lines=17> */
.L_x_318:
[----:B------:R-:W-:Y:S01]  /*e920*/  FMUL.FTZ R17, R0, R3 ;  /* 0x0000000300117220 */ /* 0x000fe20000410000 */
[----:B------:R-:W-:-:S03]  /*e930*/  FMUL.FTZ R3, R3, 0.5 ;  /* 0x3f00000003037820 */ /* 0x000fc60000410000 */
[----:B------:R-:W-:-:S04]  /*e940*/  FFMA R0, -R17, R17, R0 ;  /* 0x0000001111007223 */ /* 0x000fc80000000100 */
[----:B------:R-:W-:-:S07]  /*e950*/  FFMA R16, R0, R3, R17 ;  /* 0x0000000300107223 */ /* 0x000fce0000000011 */
.L_x_319:
[----:B------:R-:W-:Y:S05]  /*e960*/  BSYNC.RECONVERGENT B0 ;  /* 0x0000000000007941 */ /* 0x000fea0003800200 */
.L_x_317:
        /* <DEDUP_REMOVED lines=17> */
.L_x_321:
[----:B------:R-:W-:Y:S01]  /*ea80*/  FMUL.FTZ R5, R0, R17 ;  /* 0x0000001100057220 */ /* 0x000fe20000410000 */
[----:B------:R-:W-:-:S03]  /*ea90*/  FMUL.FTZ R6, R17, 0.5 ;  /* 0x3f00000011067820 */ /* 0x000fc60000410000 */
[----:B------:R-:W-:-:S04]  /*eaa0*/  FFMA R0, -R5, R5, R0 ;  /* 0x0000000505007223 */ /* 0x000fc80000000100 */
[----:B------:R-:W-:-:S07]  /*eab0*/  FFMA R6, R0, R6, R5 ;  /* 0x0000000600067223 */ /* 0x000fce0000000005 */
.L_x_322:
[----:B------:R-:W-:Y:S05]  /*eac0*/  BSYNC.RECONVERGENT B0 ;  /* 0x0000000000007941 */ /* 0x000fea0003800200 */
.L_x_320:
        /* <DEDUP_REMOVED lines=16> */
.L_x_324:
[----:B------:R-:W-:Y:S01]  /*ebd0*/  FMUL.FTZ R3, R0, R17 ;  /* 0x0000001100037220 */ /* 0x000fe20000410000 */
[----:B------:R-:W-:-:S03]  /*ebe0*/  FMUL.FTZ R17, R17, 0.5 ;  /* 0x3f00000011117820 */ /* 0x000fc60000410000 */
[----:B------:R-:W-:-:S04]  /*ebf0*/  FFMA R0, -R3, R3, R0 ;  /* 0x0000000303007223 */ /* 0x000fc80000000100 */
[----:B------:R-:W-:-:S07]  /*ec00*/  FFMA R0, R0, R17, R3 ;  /* 0x0000001100007223 */ /* 0x000fce0000000003 */
.L_x_325:
[----:B------:R-:W-:Y:S05]  /*ec10*/  BSYNC.RECONVERGENT B0 ;  /* 0x0000000000007941 */ /* 0x000fea0003800200 */
.L_x_323:
        /* <DEDUP_REMOVED lines=12> */
[----:B------:R-:W-:Y:S01]  /*ece0*/  IMAD.MOV.U32 R0, RZ, RZ, R6 ;  /* 0x000000ffff007224 */ /* 0x000fe200078e0006 */
[----:B------:R-:W-:-:S07]  /*ecf0*/  MOV R16, 0xed10 ;  /* 0x0000ed1000107802 */ /* 0x000fce0000000f00 */
[----:B---34-:R-:W-:Y:S05]  /*ed00*/  CALL.REL.NOINC `($__internal_2_$__cuda_sm20_sqrt_rn_f32_slowpath) ;  /* 0x00000120003c7944 */ /* 0x018fea0003c00000 */
[----:B------:R-:W-:Y:S01]  /*ed10*/  MOV R19, R0 ;  /* 0x0000000000137202 */ /* 0x000fe20000000f00 */
[----:B------:R-:W-:Y:S06]  /*ed20*/  BRA `(.L_x_328) ;  /* 0x0000000000107947 */ /* 0x000fec0003800000 */
.L_x_327:
[----:B------:R-:W-:Y:S01]  /*ed30*/  FMUL.FTZ R19, R6, R3 ;  /* 0x0000000306137220 */ /* 0x000fe20000410000 */
[----:B------:R-:W-:-:S03]  /*ed40*/  FMUL.FTZ R3, R3, 0.5 ;  /* 0x3f00000003037820 */ /* 0x000fc60000410000 */
[----:B------:R-:W-:-:S04]  /*ed50*/  FFMA R6, -R19, R19, R6 ;  /* 0x0000001313067223 */ /* 0x000fc80000000106 */
[----:B------:R-:W-:-:S07]  /*ed60*/  FFMA R19, R6, R3, R19 ;  /* 0x0000000306137223 */ /* 0x000fce0000000013 */
.L_x_328:
[----:B------:R-:W-:Y:S05]  /*ed70*/  BSYNC.RECONVERGENT B0 ;  /* 0x0000000000007941 */ /* 0x000fea0003800200 */
.L_x_326:
        /* <DEDUP_REMOVED lines=17> */
.L_x_330:
[----:B------:R-:W-:Y:S01]  /*ee90*/  FMUL.FTZ R17, R0, R3 ;  /* 0x0000000300117220 */ /* 0x000fe20000410000 */
[----:B------:R-:W-:-:S03]  /*eea0*/  FMUL.FTZ R3, R3, 0.5 ;  /* 0x3f00000003037820 */ /* 0x000fc60000410000 */
[----:B------:R-:W-:-:S04]  /*eeb0*/  FFMA R0, -R17, R17, R0 ;  /* 0x0000001111007223 */ /* 0x000fc80000000100 */
[----:B------:R-:W-:-:S07]  /*eec0*/  FFMA R16, R0, R3, R17 ;  /* 0x0000000300107223 */ /* 0x000fce0000000011 */
.L_x_331:
[----:B------:R-:W-:Y:S05]  /*eed0*/  BSYNC.RECONVERGENT B0 ;  /* 0x0000000000007941 */ /* 0x000fea0003800200 */
.L_x_329:
        /* <DEDUP_REMOVED lines=17> */
.L_x_333:
[----:B------:R-:W-:Y:S01]  /*eff0*/  FMUL.FTZ R5, R0, R17 ;  /* 0x0000001100057220 */ /* 0x000fe20000410000 */
[----:B------:R-:W-:-:S03]  /*f000*/  FMUL.FTZ R6, R17, 0.5 ;  /* 0x3f00000011067820 */ /* 0x000fc60000410000 */
[----:B------:R-:W-:-:S04]  /*f010*/  FFMA R0, -R5, R5, R0 ;  /* 0x0000000505007223 */ /* 0x000fc80000000100 */
[----:B------:R-:W-:-:S07]  /*f020*/  FFMA R6, R0, R6, R5 ;  /* 0x0000000600067223 */ /* 0x000fce0000000005 */
.L_x_334:
[----:B------:R-:W-:Y:S05]  /*f030*/  BSYNC.RECONVERGENT B0 ;  /* 0x0000000000007941 */ /* 0x000fea0003800200 */
.L_x_332:
        /* <DEDUP_REMOVED lines=16> */
.L_x_336:
[----:B------:R-:W-:Y:S01]  /*f140*/  FMUL.FTZ R3, R0, R17 ;  /* 0x0000001100037220 */ /* 0x000fe20000410000 */
[----:B------:R-:W-:-:S03]  /*f150*/  FMUL.FTZ R17, R17, 0.5 ;  /* 0x3f00000011117820 */ /* 0x000fc60000410000 */
[----:B------:R-:W-:-:S04]  /*f160*/  FFMA R0, -R3, R3, R0 ;  /* 0x0000000303007223 */ /* 0x000fc80000000100 */
[----:B------:R-:W-:-:S07]  /*f170*/  FFMA R0, R0, R17, R3 ;  /* 0x0000001100007223 */ /* 0x000fce0000000003 */
.L_x_337:
[----:B------:R-:W-:Y:S05]  /*f180*/  BSYNC.RECONVERGENT B0 ;  /* 0x0000000000007941 */ /* 0x000fea0003800200 */
.L_x_335:
        /* <DEDUP_REMOVED lines=17> */
.L_x_339:
[----:B------:R-:W-:Y:S01]  /*f2a0*/  FMUL.FTZ R19, R6, R3 ;  /* 0x0000000306137220 */ /* 0x000fe20000410000 */
[----:B------:R-:W-:-:S03]  /*f2b0*/  FMUL.FTZ R3, R3, 0.5 ;  /* 0x3f00000003037820 */ /* 0x000fc60000410000 */
[----:B------:R-:W-:-:S04]  /*f2c0*/  FFMA R6, -R19, R19, R6 ;  /* 0x0000001313067223 */ /* 0x000fc80000000106 */
[----:B------:R-:W-:-:S07]  /*f2d0*/  FFMA R19, R6, R3, R19 ;  /* 0x0000000306137223 */ /* 0x000fce0000000013 */
.L_x_340:
[----:B------:R-:W-:Y:S05]  /*f2e0*/  BSYNC.RECONVERGENT B0 ;  /* 0x0000000000007941 */ /* 0x000fea0003800200 */
.L_x_338:
        /* <DEDUP_REMOVED lines=17> */
.L_x_342:
[----:B------:R-:W-:Y:S01]  /*f400*/  FMUL.FTZ R17, R0, R3 ;  /* 0x0000000300117220 */ /* 0x000fe20000410000 */
[----:B------:R-:W-:-:S03]  /*f410*/  FMUL.FTZ R3, R3, 0.5 ;  /* 0x3f00000003037820 */ /* 0x000fc60000410000 */
[----:B------:R-:W-:-:S04]  /*f420*/  FFMA R0, -R17, R17, R0 ;  /* 0x0000001111007223 */ /* 0x000fc80000000100 */
[----:B------:R-:W-:-:S07]  /*f430*/  FFMA R16, R0, R3, R17 ;  /* 0x0000000300107223 */ /* 0x000fce0000000011 */
.L_x_343:
[----:B------:R-:W-:Y:S05]  /*f440*/  BSYNC.RECONVERGENT B0 ;  /* 0x0000000000007941 */ /* 0x000fea0003800200 */
.L_x_341:
        /* <DEDUP_REMOVED lines=17> */
.L_x_345:
[----:B------:R-:W-:Y:S01]  /*f560*/  FMUL.FTZ R5, R0, R17 ;  /* 0x0000001100057220 */ /* 0x000fe20000410000 */
[----:B------:R-:W-:-:S03]  /*f570*/  FMUL.FTZ R6, R17, 0.5 ;  /* 0x3f00000011067820 */ /* 0x000fc60000410000 */
[----:B------:R-:W-:-:S04]  /*f580*/  FFMA R0, -R5, R5, R0 ;  /* 0x0000000505007223 */ /* 0x000fc80000000100 */
[----:B------:R-:W-:-:S07]  /*f590*/  FFMA R6, R0, R6, R5 ;  /* 0x0000000600067223 */ /* 0x000fce0000000005 */
.L_x_346:
[----:B------:R-:W-:Y:S05]  /*f5a0*/  BSYNC.RECONVERGENT B0 ;  /* 0x0000000000007941 */ /* 0x000fea0003800200 */
.L_x_344:
[----:B------:R-:W2:Y:S01]  /*f5b0*/  LDL.128 R28, [R1+0x140] ;  /* 0x00014000011c7983 */ /* 0x000ea20000100c00 */
[C---:B------:R-:W-:Y:S01]  /*f5c0*/  FFMA R0, R26.reuse, R26, RZ ;  /* 0x0000001a1a007223 */ /* 0x040fe200000000ff */
[----:B------:R-:W-:Y:S01]  /*f5d0*/  BSSY.RECONVERGENT B0, `(.L_x_347) ;  /* 0x0000012000007945 */ /* 0x000fe20003800200 */
[----:B------:R-:W-:Y:S01]  /*f5e0*/  FADD R19, R19, R6 ;  /* 0x0000000613137221 */ /* 0x000fe20000000000 */
[----:B------:R-:W-:Y:S01]  /*f5f0*/  FADD R26, R26, R7 ;  /* 0x000000071a1a7221 */ /* 0x000fe20000000000 */
[C---:B------:R-:W-:Y:S01]  /*f600*/  FFMA R5, R27.reuse, R27, R0 ;  /* 0x0000001b1b057223 */ /* 0x040fe20000000000 */
[----:B------:R-:W-:-:S03]  /*f610*/  FADD R27, R27, R2 ;  /* 0x000000021b1b7221 */ /* 0x000fc60000000000 */
[----:B--2---:R-:W-:Y:S01]  /*f620*/  FFMA R0, R28, R28, R5 ;  /* 0x0000001c1c007223 */ /* 0x004fe20000000005 */
[----:B------:R-:W-:-:S03]  /*f630*/  FADD R2, R3, R28 ;  /* 0x0000001c03027221 */ /* 0x000fc60000000000 */
[----:B------:R0:W1:Y:S01]  /*f640*/  MUFU.RSQ R5, R0 ;  /* 0x0000000000057308 */ /* 0x0000620000001400 */
[----:B------:R-:W-:-:S04]  /*f650*/  IADD3 R4, PT, PT, R0, -0xd000000, RZ ;  /* 0xf300000000047810 */ /* 0x000fc80007ffe0ff */
[----:B------:R-:W-:-:S13]  /*f660*/  ISETP.GT.U32.AND P0, PT, R4, 0x727fffff, PT ;  /* 0x727fffff0400780c */ /* 0x000fda0003f04070 */
[----:B01----:R-:W-:Y:S05]  /*f670*/  @!P0 BRA `(.L_x_348) ;  /* 0x00000000000c8947 */ /* 0x003fea0003800000 */
[----:B------:R-:W-:-:S07]  /*f680*/  MOV R16, 0xf6a0 ;  /* 0x0000f6a000107802 */ /* 0x000fce0000000f00 */
[----:B---34-:R-:W-:Y:S05]  /*f690*/  CALL.REL.NOINC `($__internal_2_$__cuda_sm20_sqrt_rn_f32_slowpath) ;  /* 0x0000011400d87944 */ /* 0x018fea0003c00000 */
[----:B------:R-:W-:Y:S05]  /*f6a0*/  BRA `(.L_x_349) ;  /* 0x0000000000107947 */ /* 0x000fea0003800000 */
.L_x_348:
[----:B------:R-:W-:Y:S01]  /*f6b0*/  FMUL.FTZ R3, R0, R5 ;  /* 0x0000000500037220 */ /* 0x000fe20000410000 */
[----:B------:R-:W-:-:S03]  /*f6c0*/  FMUL.FTZ R5, R5, 0.5 ;  /* 0x3f00000005057820 */ /* 0x000fc60000410000 */
[----:B------:R-:W-:-:S04]  /*f6d0*/  FFMA R0, -R3, R3, R0 ;  /* 0x0000000303007223 */ /* 0x000fc80000000100 */
[----:B------:R-:W-:-:S07]  /*f6e0*/  FFMA R0, R0, R5, R3 ;  /* 0x0000000500007223 */ /* 0x000fce0000000003 */
.L_x_349:
[----:B------:R-:W-:Y:S05]  /*f6f0*/  BSYNC.RECONVERGENT B0 ;  /* 0x0000000000007941 */ /* 0x000fea0003800200 */
.L_x_347:
        /* <DEDUP_REMOVED lines=17> */
.L_x_351:
[----:B------:R-:W-:Y:S01]  /*f810*/  FMUL.FTZ R19, R4, R3 ;  /* 0x0000000304137220 */ /* 0x000fe20000410000 */
[----:B------:R-:W-:-:S03]  /*f820*/  FMUL.FTZ R3, R3, 0.5 ;  /* 0x3f00000003037820 */ /* 0x000fc60000410000 */
[----:B------:R-:W-:-:S04]  /*f830*/  FFMA R4, -R19, R19, R4 ;  /* 0x0000001313047223 */ /* 0x000fc80000000104 */
[----:B------:R-:W-:-:S07]  /*f840*/  FFMA R19, R4, R3, R19 ;  /* 0x0000000304137223 */ /* 0x000fce0000000013 */
.L_x_352:
[----:B------:R-:W-:Y:S05]  /*f850*/  BSYNC.RECONVERGENT B0 ;  /* 0x0000000000007941 */ /* 0x000fea0003800200 */
.L_x_350:
        /* <DEDUP_REMOVED lines=17> */
.L_x_354:
[----:B------:R-:W-:Y:S01]  /*f970*/  FMUL.FTZ R17, R0, R3 ;  /* 0x0000000300117220 */ /* 0x000fe20000410000 */
[----:B------:R-:W-:-:S03]  /*f980*/  FMUL.FTZ R3, R3, 0.5 ;  /* 0x3f00000003037820 */ /* 0x000fc60000410000 */
[----:B------:R-:W-:-:S04]  /*f990*/  FFMA R0, -R17, R17, R0 ;  /* 0x0000001111007223 */ /* 0x000fc80000000100 */
[----:B------:R-:W-:-:S07]  /*f9a0*/  FFMA R16, R0, R3, R17 ;  /* 0x0000000300107223 */ /* 0x000fce0000000011 */
.L_x_355:
[----:B------:R-:W-:Y:S05]  /*f9b0*/  BSYNC.RECONVERGENT B0 ;  /* 0x0000000000007941 */ /* 0x000fea0003800200 */
.L_x_353:
        /* <DEDUP_REMOVED lines=15> */
[----:B------:R-:W-:Y:S01]  /*fab0*/  IMAD.MOV.U32 R6, RZ, RZ, R0 ;  /* 0x000000ffff067224 */ /* 0x000fe200078e0000 */
[----:B------:R-:W-:Y:S06]  /*fac0*/  BRA `(.L_x_358) ;  /* 0x0000000000107947 */ /* 0x000fec0003800000 */
.L_x_357:
[----:B------:R-:W-:Y:S01]  /*fad0*/  FMUL.FTZ R5, R0, R17 ;  /* 0x0000001100057220 */ /* 0x000fe20000410000 */
[----:B------:R-:W-:-:S03]  /*fae0*/  FMUL.FTZ R6, R17, 0.5 ;  /* 0x3f00000011067820 */ /* 0x000fc60000410000 */
[----:B------:R-:W-:-:S04]  /*faf0*/  FFMA R0, -R5, R5, R0 ;  /* 0x0000000505007223 */ /* 0x000fc80000000100 */
[----:B------:R-:W-:-:S07]  /*fb00*/  FFMA R6, R0, R6, R5 ;  /* 0x0000000600067223 */ /* 0x000fce0000000005 */
.L_x_358:
[----:B------:R-:W-:Y:S05]  /*fb10*/  BSYNC.RECONVERGENT B0 ;  /* 0x0000000000007941 */ /* 0x000fea0003800200 */
.L_x_356:
        /* <DEDUP_REMOVED lines=16> */
.L_x_360:
[----:B------:R-:W-:Y:S01]  /*fc20*/  FMUL.FTZ R3, R0, R5 ;  /* 0x0000000500037220 */ /* 0x000fe20000410000 */
[----:B------:R-:W-:-:S03]  /*fc30*/  FMUL.FTZ R5, R5, 0.5 ;  /* 0x3f00000005057820 */ /* 0x000fc60000410000 */
[----:B------:R-:W-:-:S04]  /*fc40*/  FFMA R0, -R3, R3, R0 ;  /* 0x0000000303007223 */ /* 0x000fc80000000100 */
[----:B------:R-:W-:-:S07]  /*fc50*/  FFMA R0, R0, R5, R3 ;  /* 0x0000000500007223 */ /* 0x000fce0000000003 */
.L_x_361:
[----:B------:R-:W-:Y:S05]  /*fc60*/  BSYNC.RECONVERGENT B0 ;  /* 0x0000000000007941 */ /* 0x000fea0003800200 */
.L_x_359:
        /* <DEDUP_REMOVED lines=17> */
.L_x_363:
[----:B------:R-:W-:Y:S01]  /*fd80*/  FMUL.FTZ R19, R4, R3 ;  /* 0x0000000304137220 */ /* 0x000fe20000410000 */
[----:B------:R-:W-:-:S03]  /*fd90*/  FMUL.FTZ R3, R3, 0.5 ;  /* 0x3f00000003037820 */ /* 0x000fc60000410000 */
[----:B------:R-:W-:-:S04]  /*fda0*/  FFMA R4, -R19, R19, R4 ;  /* 0x0000001313047223 */ /* 0x000fc80000000104 */
[----:B------:R-:W-:-:S07]  /*fdb0*/  FFMA R19, R4, R3, R19 ;  /* 0x0000000304137223 */ /* 0x000fce0000000013 */
.L_x_364:
[----:B------:R-:W-:Y:S05]  /*fdc0*/  BSYNC.RECONVERGENT B0 ;  /* 0x0000000000007941 */ /* 0x000fea0003800200 */
.L_x_362:
        /* <DEDUP_REMOVED lines=17> */
.L_x_366:
[----:B------:R-:W-:Y:S01]  /*fee0*/  FMUL.FTZ R17, R0, R3 ;  /* 0x0000000300117220 */ /* 0x000fe20000410000 */
[----:B------:R-:W-:-:S03]  /*fef0*/  FMUL.FTZ R3, R3, 0.5 ;  /* 0x3f00000003037820 */ /* 0x000fc60000410000 */
[----:B------:R-:W-:-:S04]  /*ff00*/  FFMA R0, -R17, R17, R0 ;  /* 0x0000001111007223 */ /* 0x000fc80000000100 */
[----:B------:R-:W-:-:S07]  /*ff10*/  FFMA R16, R0, R3, R17 ;  /* 0x0000000300107223 */ /* 0x000fce0000000011 */
.L_x_367:
[----:B------:R-:W-:Y:S05]  /*ff20*/  BSYNC.RECONVERGENT B0 ;  /* 0x0000000000007941 */ /* 0x000fea0003800200 */
.L_x_365:
        /* <DEDUP_REMOVED lines=17> */
.L_x_369:
[----:B------:R-:W-:Y:S01]  /*10040*/  FMUL.FTZ R5, R0, R17 ;  /* 0x0000001100057220 */ /* 0x000fe20000410000 */
[----:B------:R-:W-:-:S03]  /*10050*/  FMUL.FTZ R6, R17, 0.5 ;  /* 0x3f00000011067820 */ /* 0x000fc60000410000 */
[----:B------:R-:W-:-:S04]  /*10060*/  FFMA R0, -R5, R5, R0 ;  /* 0x0000000505007223 */ /* 0x000fc80000000100 */
[----:B------:R-:W-:-:S07]  /*10070*/  FFMA R6, R0, R6, R5 ;  /* 0x0000000600067223 */ /* 0x000fce0000000005 */
.L_x_370:
[----:B------:R-:W-:Y:S05]  /*10080*/  BSYNC.RECONVERGENT B0 ;  /* 0x0000000000007941 */ /* 0x000fea0003800200 */
.L_x_368:
        /* <DEDUP_REMOVED lines=16> */
.L_x_372:
[----:B------:R-:W-:Y:S01]  /*10190*/  FMUL.FTZ R3, R0, R5 ;  /* 0x0000000500037220 */ /* 0x000fe20000410000 */
[----:B------:R-:W-:-:S03]  /*101a0*/  FMUL.FTZ R5, R5, 0.5 ;  /* 0x3f00000005057820 */ /* 0x000fc60000410000 */
[----:B------:R-:W-:-:S04]  /*101b0*/  FFMA R0, -R3, R3, R0 ;  /* 0x0000000303007223 */ /* 0x000fc80000000100 */
[----:B------:R-:W-:-:S07]  /*101c0*/  FFMA R0, R0, R5, R3 ;  /* 0x0000000500007223 */ /* 0x000fce0000000003 */
.L_x_373:
[----:B------:R-:W-:Y:S05]  /*101d0*/  BSYNC.RECONVERGENT B0 ;  /* 0x0000000000007941 */ /* 0x000fea0003800200 */
.L_x_371:
        /* <DEDUP_REMOVED lines=17> */
.L_x_375:
[----:B------:R-:W-:Y:S01]  /*102f0*/  FMUL.FTZ R19, R4, R3 ;  /* 0x0000000304137220 */ /* 0x000fe20000410000 */
[----:B------:R-:W-:-:S03]  /*10300*/  FMUL.FTZ R3, R3, 0.5 ;  /* 0x3f00000003037820 */ /* 0x000fc60000410000 */
[----:B------:R-:W-:-:S04]  /*10310*/  FFMA R4, -R19, R19, R4 ;  /* 0x0000001313047223 */ /* 0x000fc80000000104 */
[----:B------:R-:W-:-:S07]  /*10320*/  FFMA R19, R4, R3, R19 ;  /* 0x0000000304137223 */ /* 0x000fce0000000013 */
.L_x_376:
[----:B------:R-:W-:Y:S05]  /*10330*/  BSYNC.RECONVERGENT B0 ;  /* 0x0000000000007941 */ /* 0x000fea0003800200 */
.L_x_374:
        /* <DEDUP_REMOVED lines=17> */
.L_x_378:
[----:B------:R-:W-:Y:S01]  /*10450*/  FMUL.FTZ R17, R0, R3 ;  /* 0x0000000300117220 */ /* 0x000fe20000410000 */
[----:B------:R-:W-:-:S03]  /*10460*/  FMUL.FTZ R3, R3, 0.5 ;  /* 0x3f00000003037820 */ /* 0x000fc60000410000 */
[----:B------:R-:W-:-:S04]  /*10470*/  FFMA R0, -R17, R17, R0 ;  /* 0x0000001111007223 */ /* 0x000fc80000000100 */
[----:B------:R-:W-:-:S07]  /*10480*/  FFMA R16, R0, R3, R17 ;  /* 0x0000000300107223 */ /* 0x000fce0000000011 */
.L_x_379:
[----:B------:R-:W-:Y:S05]  /*10490*/  BSYNC.RECONVERGENT B0 ;  /* 0x0000000000007941 */ /* 0x000fea0003800200 */
.L_x_377:
        /* <DEDUP_REMOVED lines=17> */
.L_x_381:
[----:B------:R-:W-:Y:S01]  /*105b0*/  FMUL.FTZ R5, R0, R17 ;  /* 0x0000001100057220 */ /* 0x000fe20000410000 */
[----:B------:R-:W-:-:S03]  /*105c0*/  FMUL.FTZ R6, R17, 0.5 ;  /* 0x3f00000011067820 */ /* 0x000fc60000410000 */
[----:B------:R-:W-:-:S04]  /*105d0*/  FFMA R0, -R5, R5, R0 ;  /* 0x0000000505007223 */ /* 0x000fc80000000100 */
[----:B------:R-:W-:-:S07]  /*105e0*/  FFMA R6, R0, R6, R5 ;  /* 0x0000000600067223 */ /* 0x000fce0000000005 */
.L_x_382:
[----:B------:R-:W-:Y:S05]  /*105f0*/  BSYNC.RECONVERGENT B0 ;  /* 0x0000000000007941 */ /* 0x000fea0003800200 */
.L_x_380:
        /* <DEDUP_REMOVED lines=16> */
.L_x_384:
[----:B------:R-:W-:Y:S01]  /*10700*/  FMUL.FTZ R3, R0, R5 ;  /* 0x0000000500037220 */ /* 0x000fe20000410000 */
[----:B------:R-:W-:-:S03]  /*10710*/  FMUL.FTZ R5, R5, 0.5 ;  /* 0x3f00000005057820 */ /* 0x000fc60000410000 */
[----:B------:R-:W-:-:S04]  /*10720*/  FFMA R0, -R3, R3, R0 ;  /* 0x0000000303007223 */ /* 0x000fc80000000100 */
[----:B------:R-:W-:-:S07]  /*10730*/  FFMA R0, R0, R5, R3 ;  /* 0x0000000500007223 */ /* 0x000fce0000000003 */
.L_x_385:
[----:B------:R-:W-:Y:S05]  /*10740*/  BSYNC.RECONVERGENT B0 ;  /* 0x0000000000007941 */ /* 0x000fea0003800200 */
.L_x_383:
        /* <DEDUP_REMOVED lines=17> */
.L_x_387:
[----:B------:R-:W-:Y:S01]  /*10860*/  FMUL.FTZ R19, R4, R3 ;  /* 0x0000000304137220 */ /* 0x000fe20000410000 */
[----:B------:R-:W-:-:S03]  /*10870*/  FMUL.FTZ R3, R3, 0.5 ;  /* 0x3f00000003037820 */ /* 0x000fc60000410000 */
[----:B------:R-:W-:-:S04]  /*10880*/  FFMA R4, -R19, R19, R4 ;  /* 0x0000001313047223 */ /* 0x000fc80000000104 */
[----:B------:R-:W-:-:S07]  /*10890*/  FFMA R19, R4, R3, R19 ;  /* 0x0000000304137223 */ /* 0x000fce0000000013 */
.L_x_388:
[----:B------:R-:W-:Y:S05]  /*108a0*/  BSYNC.RECONVERGENT B0 ;  /* 0x0000000000007941 */ /* 0x000fea0003800200 */
.L_x_386:
        /* <DEDUP_REMOVED lines=15> */
[----:B------:R-:W-:Y:S01]  /*109a0*/  IMAD.MOV.U32 R16, RZ, RZ, R0 ;  /* 0x000000ffff107224 */ /* 0x000fe200078e0000 */
[----:B------:R-:W-:Y:S06]  /*109b0*/  BRA `(.L_x_391) ;  /* 0x0000000000107947 */ /* 0x000fec0003800000 */
.L_x_390:
[----:B------:R-:W-:Y:S01]  /*109c0*/  FMUL.FTZ R17, R0, R3 ;  /* 0x0000000300117220 */ /* 0x000fe20000410000 */
[----:B------:R-:W-:-:S03]  /*109d0*/  FMUL.FTZ R3, R3, 0.5 ;  /* 0x3f00000003037820 */ /* 0x000fc60000410000 */
[----:B------:R-:W-:-:S04]  /*109e0*/  FFMA R0, -R17, R17, R0 ;  /* 0x0000001111007223 */ /* 0x000fc80000000100 */
[----:B------:R-:W-:-:S07]  /*109f0*/  FFMA R16, R0, R3, R17 ;  /* 0x0000000300107223 */ /* 0x000fce0000000011 */
.L_x_391:
[----:B------:R-:W-:Y:S05]  /*10a00*/  BSYNC.RECONVERGENT B0 ;  /* 0x0000000000007941 */ /* 0x000fea0003800200 */
.L_x_389:
        /* <DEDUP_REMOVED lines=17> */
.L_x_393:
[----:B------:R-:W-:Y:S01]  /*10b20*/  FMUL.FTZ R5, R0, R17 ;  /* 0x0000001100057220 */ /* 0x000fe20000410000 */
[----:B------:R-:W-:-:S03]  /*10b30*/  FMUL.FTZ R6, R17, 0.5 ;  /* 0x3f00000011067820 */ /* 0x000fc60000410000 */
[----:B------:R-:W-:-:S04]  /*10b40*/  FFMA R0, -R5, R5, R0 ;  /* 0x0000000505007223 */ /* 0x000fc80000000100 */
[----:B------:R-:W-:-:S07]  /*10b50*/  FFMA R6, R0, R6, R5 ;  /* 0x0000000600067223 */ /* 0x000fce0000000005 */
.L_x_394:
[----:B------:R-:W-:Y:S05]  /*10b60*/  BSYNC.RECONVERGENT B0 ;  /* 0x0000000000007941 */ /* 0x000fea0003800200 */
.L_x_392:
        /* <DEDUP_REMOVED lines=16> */
.L_x_396:
[----:B------:R-:W-:Y:S01]  /*10c70*/  FMUL.FTZ R3, R0, R5 ;  /* 0x0000000500037220 */ /* 0x000fe20000410000 */
[----:B------:R-:W-:-:S03]  /*10c80*/  FMUL.FTZ R5, R5, 0.5 ;  /* 0x3f00000005057820 */ /* 0x000fc60000410000 */
[----:B------:R-:W-:-:S04]  /*10c90*/  FFMA R0, -R3, R3, R0 ;  /* 0x0000000303007223 */ /* 0x000fc80000000100 */
[----:B------:R-:W-:-:S07]  /*10ca0*/  FFMA R0, R0, R5, R3 ;  /* 0x0000000500007223 */ /* 0x000fce0000000003 */
.L_x_397:
[----:B------:R-:W-:Y:S05]  /*10cb0*/  BSYNC.RECONVERGENT B0 ;  /* 0x0000000000007941 */ /* 0x000fea0003800200 */
.L_x_395:
        /* <DEDUP_REMOVED lines=17> */
.L_x_399:
[----:B------:R-:W-:Y:S01]  /*10dd0*/  FMUL.FTZ R19, R4, R3 ;  /* 0x0000000304137220 */ /* 0x000fe20000410000 */
[----:B------:R-:W-:-:S03]  /*10de0*/  FMUL.FTZ R3, R3, 0.5 ;  /* 0x3f00000003037820 */ /* 0x000fc60000410000 */
[----:B------:R-:W-:-:S04]  /*10df0*/  FFMA R4, -R19, R19, R4 ;  /* 0x0000001313047223 */ /* 0x000fc80000000104 */
[----:B------:R-:W-:-:S07]  /*10e00*/  FFMA R19, R4, R3, R19 ;  /* 0x0000000304137223 */ /* 0x000fce0000000013 */
.L_x_400:
[----:B------:R-:W-:Y:S05]  /*10e10*/  BSYNC.RECONVERGENT B0 ;  /* 0x0000000000007941 */ /* 0x000fea0003800200 */
.L_x_398:
        /* <DEDUP_REMOVED lines=17> */
.L_x_402:
[----:B------:R-:W-:Y:S01]  /*10f30*/  FMUL.FTZ R17, R0, R3 ;  /* 0x0000000300117220 */ /* 0x000fe20000410000 */
[----:B------:R-:W-:-:S03]  /*10f40*/  FMUL.FTZ R3, R3, 0.5 ;  /* 0x3f00000003037820 */ /* 0x000fc60000410000 */
[----:B------:R-:W-:-:S04]  /*10f50*/  FFMA R0, -R17, R17, R0 ;  /* 0x0000001111007223 */ /* 0x000fc80000000100 */
[----:B------:R-:W-:-:S07]  /*10f60*/  FFMA R16, R0, R3, R17 ;  /* 0x0000000300107223 */ /* 0x000fce0000000011 */
.L_x_403:
[----:B------:R-:W-:Y:S05]  /*10f70*/  BSYNC.RECONVERGENT B0 ;  /* 0x0000000000007941 */ /* 0x000fea0003800200 */
.L_x_401:
        /* <DEDUP_REMOVED lines=17> */
.L_x_405:
[----:B------:R-:W-:Y:S01]  /*11090*/  FMUL.FTZ R5, R0, R17 ;  /* 0x0000001100057220 */ /* 0x000fe20000410000 */
[----:B------:R-:W-:-:S03]  /*110a0*/  FMUL.FTZ R6, R17, 0.5 ;  /* 0x3f00000011067820 */ /* 0x000fc60000410000 */
[----:B------:R-:W-:-:S04]  /*110b0*/  FFMA R0, -R5, R5, R0 ;  /* 0x0000000505007223 */ /* 0x000fc80000000100 */
[----:B------:R-:W-:-:S07]  /*110c0*/  FFMA R6, R0, R6, R5 ;  /* 0x0000000600067223 */ /* 0x000fce0000000005 */
.L_x_406:
[----:B------:R-:W-:Y:S05]  /*110d0*/  BSYNC.RECONVERGENT B0 ;  /* 0x0000000000007941 */ /* 0x000fea0003800200 */
.L_x_404:
        /* <DEDUP_REMOVED lines=9> */
[----:B------:R-:W-:Y:S01]  /*11170*/  VIADD R4, R0, 0xf3000000 ;  /* 0xf300000000047836 */ /* 0x000fe20000000000 */
[----:B------:R0:W1:Y:S04]  /*11180*/  MUFU.RSQ R5, R0 ;  /* 0x0000000000057308 */ /* 0x0000680000001400 */
[----:B------:R-:W-:-:S13]  /*11190*/  ISETP.GT.U32.AND P0, PT, R4, 0x727fffff, PT ;  /* 0x727fffff0400780c */ /* 0x000fda0003f04070 */
[----:B01----:R-:W-:Y:S05]  /*111a0*/  @!P0 BRA `(.L_x_408) ;  /* 0x00000000000c8947 */ /* 0x003fea0003800000 */
[----:B------:R-:W-:-:S07]  /*111b0*/  MOV R16, 0x111d0 ;  /* 0x000111d000107802 */ /* 0x000fce0000000f00 */
[----:B---34-:R-:W-:Y:S05]  /*111c0*/  CALL.REL.NOINC `($__internal_2_$__cuda_sm20_sqrt_rn_f32_slowpath) ;  /* 0x000000fc000c7944 */ /* 0x018fea0003c00000 */
[----:B------:R-:W-:Y:S05]  /*111d0*/  BRA `(.L_x_409) ;  /* 0x0000000000107947 */ /* 0x000fea0003800000 */
.L_x_408:
[----:B------:R-:W-:Y:S01]  /*111e0*/  FMUL.FTZ R3, R0, R5 ;  /* 0x0000000500037220 */ /* 0x000fe20000410000 */
[----:B------:R-:W-:-:S03]  /*111f0*/  FMUL.FTZ R5, R5, 0.5 ;  /* 0x3f00000005057820 */ /* 0x000fc60000410000 */
[----:B------:R-:W-:-:S04]  /*11200*/  FFMA R0, -R3, R3, R0 ;  /* 0x0000000303007223 */ /* 0x000fc80000000100 */
[----:B------:R-:W-:-:S07]  /*11210*/  FFMA R0, R0, R5, R3 ;  /* 0x0000000500007223 */ /* 0x000fce0000000003 */
.L_x_409:
[----:B------:R-:W-:Y:S05]  /*11220*/  BSYNC.RECONVERGENT B0 ;  /* 0x0000000000007941 */ /* 0x000fea0003800200 */
.L_x_407:
        /* <DEDUP_REMOVED lines=17> */
.L_x_411:
[----:B------:R-:W-:Y:S01]  /*11340*/  FMUL.FTZ R19, R4, R3 ;  /* 0x0000000304137220 */ /* 0x000fe20000410000 */
[----:B------:R-:W-:-:S03]  /*11350*/  FMUL.FTZ R3, R3, 0.5 ;  /* 0x3f00000003037820 */ /* 0x000fc60000410000 */
[----:B------:R-:W-:-:S04]  /*11360*/  FFMA R4, -R19, R19, R4 ;  /* 0x0000001313047223 */ /* 0x000fc80000000104 */
[----:B------:R-:W-:-:S07]  /*11370*/  FFMA R19, R4, R3, R19 ;  /* 0x0000000304137223 */ /* 0x000fce0000000013 */
.L_x_412:
[----:B------:R-:W-:Y:S05]  /*11380*/  BSYNC.RECONVERGENT B0 ;  /* 0x0000000000007941 */ /* 0x000fea0003800200 */
.L_x_410:
        /* <DEDUP_REMOVED lines=17> */
.L_x_414:
[----:B------:R-:W-:Y:S01]  /*114a0*/  FMUL.FTZ R17, R0, R3 ;  /* 0x0000000300117220 */ /* 0x000fe20000410000 */
[----:B------:R-:W-:-:S03]  /*114b0*/  FMUL.FTZ R3, R3, 0.5 ;  /* 0x3f00000003037820 */ /* 0x000fc60000410000 */
[----:B------:R-:W-:-:S04]  /*114c0*/  FFMA R0, -R17, R17, R0 ;  /* 0x0000001111007223 */ /* 0x000fc80000000100 */
[----:B------:R-:W-:-:S07]  /*114d0*/  FFMA R16, R0, R3, R17 ;  /* 0x0000000300107223 */ /* 0x000fce0000000011 */
.L_x_415:
[----:B------:R-:W-:Y:S05]  /*114e0*/  BSYNC.RECONVERGENT B0 ;  /* 0x0000000000007941 */ /* 0x000fea0003800200 */
.L_x_413:
        /* <DEDUP_REMOVED lines=17> */
.L_x_417:
[----:B------:R-:W-:Y:S01]  /*11600*/  FMUL.FTZ R5, R0, R17 ;  /* 0x0000001100057220 */ /* 0x000fe20000410000 */
[----:B------:R-:W-:-:S03]  /*11610*/  FMUL.FTZ R6, R17, 0.5 ;  /* 0x3f00000011067820 */ /* 0x000fc60000410000 */
[----:B------:R-:W-:-:S04]  /*11620*/  FFMA R0, -R5, R5, R0 ;  /* 0x0000000505007223 */ /* 0x000fc80000000100 */
[----:B------:R-:W-:-:S07]  /*11630*/  FFMA R6, R0, R6, R5 ;  /* 0x0000000600067223 */ /* 0x000fce0000000005 */
.L_x_418:
[----:B------:R-:W-:Y:S05]  /*11640*/  BSYNC.RECONVERGENT B0 ;  /* 0x0000000000007941 */ /* 0x000fea0003800200 */
.L_x_416:
        /* <DEDUP_REMOVED lines=16> */
.L_x_420:
[----:B------:R-:W-:Y:S01]  /*11750*/  FMUL.FTZ R3, R0, R5 ;  /* 0x0000000500037220 */ /* 0x000fe20000410000 */
[----:B------:R-:W-:-:S03]  /*11760*/  FMUL.FTZ R5, R5, 0.5 ;  /* 0x3f00000005057820 */ /* 0x000fc60000410000 */
[----:B------:R-:W-:-:S04]  /*11770*/  FFMA R0, -R3, R3, R0 ;  /* 0x0000000303007223 */ /* 0x000fc80000000100 */
[----:B------:R-:W-:-:S07]  /*11780*/  FFMA R0, R0, R5, R3 ;  /* 0x0000000500007223 */ /* 0x000fce0000000003 */
.L_x_421:
[----:B------:R-:W-:Y:S05]  /*11790*/  BSYNC.RECONVERGENT B0 ;  /* 0x0000000000007941 */ /* 0x000fea0003800200 */
.L_x_419:
        /* <DEDUP_REMOVED lines=15> */
[----:B------:R-:W-:Y:S01]  /*11890*/  IMAD.MOV.U32 R19, RZ, RZ, R0 ;  /* 0x000000ffff137224 */ /* 0x000fe200078e0000 */
[----:B------:R-:W-:Y:S06]  /*118a0*/  BRA `(.L_x_424) ;  /* 0x0000000000107947 */ /* 0x000fec0003800000 */
.L_x_423:
[----:B------:R-:W-:Y:S01]  /*118b0*/  FMUL.FTZ R19, R4, R3 ;  /* 0x0000000304137220 */ /* 0x000fe20000410000 */
[----:B------:R-:W-:-:S03]  /*118c0*/  FMUL.FTZ R3, R3, 0.5 ;  /* 0x3f00000003037820 */ /* 0x000fc60000410000 */
[----:B------:R-:W-:-:S04]  /*118d0*/  FFMA R4, -R19, R19, R4 ;  /* 0x0000001313047223 */ /* 0x000fc80000000104 */
[----:B------:R-:W-:-:S07]  /*118e0*/  FFMA R19, R4, R3, R19 ;  /* 0x0000000304137223 */ /* 0x000fce0000000013 */
.L_x_424:
[----:B------:R-:W-:Y:S05]  /*118f0*/  BSYNC.RECONVERGENT B0 ;  /* 0x0000000000007941 */ /* 0x000fea0003800200 */
.L_x_422:
        /* <DEDUP_REMOVED lines=17> */
.L_x_426:
[----:B------:R-:W-:Y:S01]  /*11a10*/  FMUL.FTZ R17, R0, R3 ;  /* 0x0000000300117220 */ /* 0x000fe20000410000 */
[----:B------:R-:W-:-:S03]  /*11a20*/  FMUL.FTZ R3, R3, 0.5 ;  /* 0x3f00000003037820 */ /* 0x000fc60000410000 */
[----:B------:R-:W-:-:S04]  /*11a30*/  FFMA R0, -R17, R17, R0 ;  /* 0x0000001111007223 */ /* 0x000fc80000000100 */
[----:B------:R-:W-:-:S07]  /*11a40*/  FFMA R16, R0, R3, R17 ;  /* 0x0000000300107223 */ /* 0x000fce0000000011 */
.L_x_427:
[----:B------:R-:W-:Y:S05]  /*11a50*/  BSYNC.RECONVERGENT B0 ;  /* 0x0000000000007941 */ /* 0x000fea0003800200 */
.L_x_425:
        /* <DEDUP_REMOVED lines=17> */
.L_x_429:
[----:B------:R-:W-:Y:S01]  /*11b70*/  FMUL.FTZ R5, R0, R17 ;  /* 0x0000001100057220 */ /* 0x000fe20000410000 */
[----:B------:R-:W-:-:S03]  /*11b80*/  FMUL.FTZ R6, R17, 0.5 ;  /* 0x3f00000011067820 */ /* 0x000fc60000410000 */
[----:B------:R-:W-:-:S04]  /*11b90*/  FFMA R0, -R5, R5, R0 ;  /* 0x0000000505007223 */ /* 0x000fc80000000100 */
[----:B------:R-:W-:-:S07]  /*11ba0*/  FFMA R6, R0, R6, R5 ;  /* 0x0000000600067223 */ /* 0x000fce0000000005 */
.L_x_430:
[----:B------:R-:W-:Y:S05]  /*11bb0*/  BSYNC.RECONVERGENT B0 ;  /* 0x0000000000007941 */ /* 0x000fea0003800200 */
.L_x_428:
        /* <DEDUP_REMOVED lines=16> */
.L_x_432:
[----:B------:R-:W-:Y:S01]  /*11cc0*/  FMUL.FTZ R3, R0, R5 ;  /* 0x0000000500037220 */ /* 0x000fe20000410000 */
[----:B------:R-:W-:-:S03]  /*11cd0*/  FMUL.FTZ R5, R5, 0.5 ;  /* 0x3f00000005057820 */ /* 0x000fc60000410000 */
[----:B------:R-:W-:-:S04]  /*11ce0*/  FFMA R0, -R3, R3, R0 ;  /* 0x0000000303007223 */ /* 0x000fc80000000100 */
[----:B------:R-:W-:-:S07]  /*11cf0*/  FFMA R0, R0, R5, R3 ;  /* 0x0000000500007223 */ /* 0x000fce0000000003 */
.L_x_433:
[----:B------:R-:W-:Y:S05]  /*11d00*/  BSYNC.RECONVERGENT B0 ;  /* 0x0000000000007941 */ /* 0x000fea0003800200 */
.L_x_431:
        /* <DEDUP_REMOVED lines=17> */
.L_x_435:
[----:B------:R-:W-:Y:S01]  /*11e20*/  FMUL.FTZ R19, R4, R3 ;  /* 0x0000000304137220 */ /* 0x000fe20000410000 */
[----:B------:R-:W-:-:S03]  /*11e30*/  FMUL.FTZ R3, R3, 0.5 ;  /* 0x3f00000003037820 */ /* 0x000fc60000410000 */
[----:B------:R-:W-:-:S04]  /*11e40*/  FFMA R4, -R19, R19, R4 ;  /* 0x0000001313047223 */ /* 0x000fc80000000104 */
[----:B------:R-:W-:-:S07]  /*11e50*/  FFMA R19, R4, R3, R19 ;  /* 0x0000000304137223 */ /* 0x000fce0000000013 */
.L_x_436:
[----:B------:R-:W-:Y:S05]  /*11e60*/  BSYNC.RECONVERGENT B0 ;  /* 0x0000000000007941 */ /* 0x000fea0003800200 */
.L_x_434:
        /* <DEDUP_REMOVED lines=17> */
.L_x_438:
[----:B------:R-:W-:Y:S01]  /*11f80*/  FMUL.FTZ R17, R0, R3 ;  /* 0x0000000300117220 */ /* 0x000fe20000410000 */
[----:B------:R-:W-:-:S03]  /*11f90*/  FMUL.FTZ R3, R3, 0.5 ;  /* 0x3f00000003037820 */ /* 0x000fc60000410000 */
[----:B------:R-:W-:-:S04]  /*11fa0*/  FFMA R0, -R17, R17, R0 ;  /* 0x0000001111007223 */ /* 0x000fc80000000100 */
[----:B------:R-:W-:-:S07]  /*11fb0*/  FFMA R16, R0, R3, R17 ;  /* 0x0000000300107223 */ /* 0x000fce0000000011 */
.L_x_439:
[----:B------:R-:W-:Y:S05]  /*11fc0*/  BSYNC.RECONVERGENT B0 ;  /* 0x0000000000007941 */ /* 0x000fea0003800200 */
.L_x_437:
        /* <DEDUP_REMOVED lines=17> */
.L_x_441:
[----:B------:R-:W-:Y:S01]  /*120e0*/  FMUL.FTZ R5, R0, R17 ;  /* 0x0000001100057220 */ /* 0x000fe20000410000 */
[----:B------:R-:W-:-:S03]  /*120f0*/  FMUL.FTZ R6, R17, 0.5 ;  /* 0x3f00000011067820 */ /* 0x000fc60000410000 */
[----:B------:R-:W-:-:S04]  /*12100*/  FFMA R0, -R5, R5, R0 ;  /* 0x0000000505007223 */ /* 0x000fc80000000100 */
[----:B------:R-:W-:-:S07]  /*12110*/  FFMA R6, R0, R6, R5 ;  /* 0x0000000600067223 */ /* 0x000fce0000000005 */
.L_x_442:
[----:B------:R-:W-:Y:S05]  /*12120*/  BSYNC.RECONVERGENT B0 ;  /* 0x0000000000007941 */ /* 0x000fea0003800200 */
.L_x_440:
        /* <DEDUP_REMOVED lines=16> */
.L_x_444:
[----:B------:R-:W-:Y:S01]  /*12230*/  FMUL.FTZ R3, R0, R5 ;  /* 0x0000000500037220 */ /* 0x000fe20000410000 */
[----:B------:R-:W-:-:S03]  /*12240*/  FMUL.FTZ R5, R5, 0.5 ;  /* 0x3f00000005057820 */ /* 0x000fc60000410000 */
[----:B------:R-:W-:-:S04]  /*12250*/  FFMA R0, -R3, R3, R0 ;  /* 0x0000000303007223 */ /* 0x000fc80000000100 */
[----:B------:R-:W-:-:S07]  /*12260*/  FFMA R0, R0, R5, R3 ;  /* 0x0000000500007223 */ /* 0x000fce0000000003 */
.L_x_445:
[----:B------:R-:W-:Y:S05]  /*12270*/  BSYNC.RECONVERGENT B0 ;  /* 0x0000000000007941 */ /* 0x000fea0003800200 */
.L_x_443:
        /* <DEDUP_REMOVED lines=17> */
.L_x_447:
[----:B------:R-:W-:Y:S01]  /*12390*/  FMUL.FTZ R19, R4, R3 ;  /* 0x0000000304137220 */ /* 0x000fe20000410000 */
[----:B------:R-:W-:-:S03]  /*123a0*/  FMUL.FTZ R3, R3, 0.5 ;  /* 0x3f00000003037820 */ /* 0x000fc60000410000 */
[----:B------:R-:W-:-:S04]  /*123b0*/  FFMA R4, -R19, R19, R4 ;  /* 0x0000001313047223 */ /* 0x000fc80000000104 */
[----:B------:R-:W-:-:S07]  /*123c0*/  FFMA R19, R4, R3, R19 ;  /* 0x0000000304137223 */ /* 0x000fce0000000013 */
.L_x_448:
[----:B------:R-:W-:Y:S05]  /*123d0*/  BSYNC.RECONVERGENT B0 ;  /* 0x0000000000007941 */ /* 0x000fea0003800200 */
.L_x_446:
        /* <DEDUP_REMOVED lines=17> */
.L_x_450:
[----:B------:R-:W-:Y:S01]  /*124f0*/  FMUL.FTZ R17, R0, R3 ;  /* 0x0000000300117220 */ /* 0x000fe20000410000 */
[----:B------:R-:W-:-:S03]  /*12500*/  FMUL.FTZ R3, R3, 0.5 ;  /* 0x3f00000003037820 */ /* 0x000fc60000410000 */
[----:B------:R-:W-:-:S04]  /*12510*/  FFMA R0, -R17, R17, R0 ;  /* 0x0000001111007223 */ /* 0x000fc80000000100 */
[----:B------:R-:W-:-:S07]  /*12520*/  FFMA R16, R0, R3, R17 ;  /* 0x0000000300107223 */ /* 0x000fce0000000011 */
.L_x_451:
[----:B------:R-:W-:Y:S05]  /*12530*/  BSYNC.RECONVERGENT B0 ;  /* 0x0000000000007941 */ /* 0x000fea0003800200 */
.L_x_449:
        /* <DEDUP_REMOVED lines=17> */
.L_x_453:
[----:B------:R-:W-:Y:S01]  /*12650*/  FMUL.FTZ R5, R0, R17 ;  /* 0x0000001100057220 */ /* 0x000fe20000410000 */
[----:B------:R-:W-:-:S03]  /*12660*/  FMUL.FTZ R6, R17, 0.5 ;  /* 0x3f00000011067820 */ /* 0x000fc60000410000 */
[----:B------:R-:W-:-:S04]  /*12670*/  FFMA R0, -R5, R5, R0 ;  /* 0x0000000505007223 */ /* 0x000fc80000000100 */
[----:B------:R-:W-:-:S07]  /*12680*/  FFMA R6, R0, R6, R5 ;  /* 0x0000000600067223 */ /* 0x000fce0000000005 */
.L_x_454:
[----:B------:R-:W-:Y:S05]  /*12690*/  BSYNC.RECONVERGENT B0 ;  /* 0x0000000000007941 */ /* 0x000fea0003800200 */
.L_x_452:
        /* <DEDUP_REMOVED lines=16> */
.L_x_456:
[----:B------:R-:W-:Y:S01]  /*127a0*/  FMUL.FTZ R3, R0, R5 ;  /* 0x0000000500037220 */ /* 0x000fe20000410000 */
[----:B------:R-:W-:-:S03]  /*127b0*/  FMUL.FTZ R5, R5, 0.5 ;  /* 0x3f00000005057820 */ /* 0x000fc60000410000 */
[----:B------:R-:W-:-:S04]  /*127c0*/  FFMA R0, -R3, R3, R0 ;  /* 0x0000000303007223 */ /* 0x000fc80000000100 */
[----:B------:R-:W-:-:S07]  /*127d0*/  FFMA R0, R0, R5, R3 ;  /* 0x0000000500007223 */ /* 0x000fce0000000003 */
.L_x_457:
[----:B------:R-:W-:Y:S05]  /*127e0*/  BSYNC.RECONVERGENT B0 ;  /* 0x0000000000007941 */ /* 0x000fea0003800200 */
.L_x_455:
[----:B------:R-:W-:Y:S01]  /*127f0*/  FFMA R3, R29, R29, RZ ;  /* 0x0000001d1d037223 */ /* 0x000fe200000000ff */
[----:B------:R-:W-:Y:S01]  /*12800*/  BSSY.RECONVERGENT B0, `(.L_x_458) ;  /* 0x0000013000007945 */ /* 0x000fe20003800200 */
[----:B------:R-:W-:Y:S01]  /*12810*/  FADD R19, R19, R0 ;  /* 0x0000000013137221 */ /* 0x000fe20000000000 */
[----:B------:R-:W-:Y:S01]  /*12820*/  FADD R26, R29, R26 ;  /* 0x0000001a1d1a7221 */ /* 0x000fe20000000000 */
[C---:B------:R-:W-:Y:S01]  /*12830*/  FFMA R4, R30.reuse, R30, R3 ;  /* 0x0000001e1e047223 */ /* 0x040fe20000000003 */
[----:B------:R-:W-:Y:S01]  /*12840*/  FADD R27, R30, R27 ;  /* 0x0000001b1e1b7221 */ /* 0x000fe20000000000 */
[C---:B------:R-:W-:Y:S02]  /*12850*/  FADD R2, R31.reuse, R2 ;  /* 0x000000021f027221 */ /* 0x040fe40000000000 */
[----:B------:R-:W-:-:S04]  /*12860*/  FFMA R4, R31, R31, R4 ;  /* 0x0000001f1f047223 */ /* 0x000fc80000000004 */
[----:B------:R-:W-:Y:S01]  /*12870*/  VIADD R5, R4, 0xf3000000 ;  /* 0xf300000004057836 */ /* 0x000fe20000000000 */
[----:B------:R0:W1:Y:S04]  /*12880*/  MUFU.RSQ R3, R4 ;  /* 0x0000000400037308 */ /* 0x0000680000001400 */
[----:B------:R-:W-:-:S13]  /*12890*/  ISETP.GT.U32.AND P0, PT, R5, 0x727fffff, PT ;  /* 0x727fffff0500780c */ /* 0x000fda0003f04070 */
[----:B01----:R-:W-:Y:S05]  /*128a0*/  @!P0 BRA `(.L_x_459) ;  /* 0x0000000000108947 */ /* 0x003fea0003800000 */
[----:B------:R-:W-:Y:S02]  /*128b0*/  MOV R0, R4 ;  /* 0x0000000400007202 */ /* 0x000fe40000000f00 */
[----:B------:R-:W-:-:S07]  /*128c0*/  MOV R16, 0x128e0 ;  /* 0x000128e000107802 */ /* 0x000fce0000000f00 */
[----:B---34-:R-:W-:Y:S05]  /*128d0*/  CALL.REL.NOINC `($__internal_2_$__cuda_sm20_sqrt_rn_f32_slowpath) ;  /* 0x000000e400487944 */ /* 0x018fea0003c00000 */
[----:B------:R-:W-:Y:S05]  /*128e0*/  BRA `(.L_x_460) ;  /* 0x0000000000107947 */ /* 0x000fea0003800000 */
.L_x_459:
[----:B------:R-:W-:Y:S01]  /*128f0*/  FMUL.FTZ R5, R4, R3 ;  /* 0x0000000304057220 */ /* 0x000fe20000410000 */
[----:B------:R-:W-:-:S03]  /*12900*/  FMUL.FTZ R3, R3, 0.5 ;  /* 0x3f00000003037820 */ /* 0x000fc60000410000 */
[----:B------:R-:W-:-:S04]  /*12910*/  FFMA R0, -R5, R5, R4 ;  /* 0x0000000505007223 */ /* 0x000fc80000000104 */
[----:B------:R-:W-:-:S07]  /*12920*/  FFMA R0, R0, R3, R5 ;  /* 0x0000000300007223 */ /* 0x000fce0000000005 */
.L_x_460:
[----:B------:R-:W-:Y:S05]  /*12930*/  BSYNC.RECONVERGENT B0 ;  /* 0x0000000000007941 */ /* 0x000fea0003800200 */
.L_x_458:
[----:B------:R-:W-:Y:S01]  /*12940*/  FADD R4, R19, R0 ;  /* 0x0000000013047221 */ /* 0x000fe20000000000 */
[----:B------:R-:W-:Y:S01]  /*12950*/  BSSY.RECONVERGENT B0, `(.L_x_461) ;  /* 0x0000029000007945 */ /* 0x000fe20003800200 */
[----:B------:R-:W-:-:S03]  /*12960*/  MOV R66, R20 ;  /* 0x0000001400427202 */ /* 0x000fc60000000f00 */
[----:B------:R-:W-:-:S13]  /*12970*/  FSETP.NEU.AND P0, PT, R4, RZ, PT ;  /* 0x000000ff0400720b */ /* 0x000fda0003f0d000 */
[----:B------:R-:W-:Y:S05]  /*12980*/  @!P0 BRA `(.L_x_462) ;  /* 0x0000000000948947 */ /* 0x000fea0003800000 */
[----:B------:R-:W-:Y:S01]  /*12990*/  FFMA R26, R26, R26, RZ ;  /* 0x0000001a1a1a7223 */ /* 0x000fe200000000ff */
[----:B------:R-:W-:Y:S03]  /*129a0*/  BSSY.RECONVERGENT B1, `(.L_x_463) ;  /* 0x000000f000017945 */ /* 0x000fe60003800200 */
[----:B------:R-:W-:-:S04]  /*129b0*/  FFMA R27, R27, R27, R26 ;  /* 0x0000001b1b1b7223 */ /* 0x000fc8000000001a */
[----:B------:R-:W-:-:S04]  /*129c0*/  FFMA R0, R2, R2, R27 ;  /* 0x0000000202007223 */ /* 0x000fc8000000001b */
        /* <DEDUP_REMOVED lines=8> */
.L_x_464:
[----:B------:R-:W-:Y:S01]  /*12a50*/  FMUL.FTZ R27, R0, R3 ;  /* 0x00000003001b7220 */ /* 0x000fe20000410000 */
[----:B------:R-:W-:-:S03]  /*12a60*/  FMUL.FTZ R3, R3, 0.5 ;  /* 0x3f00000003037820 */ /* 0x000fc60000410000 */
[----:B------:R-:W-:-:S04]  /*12a70*/  FFMA R0, -R27, R27, R0 ;  /* 0x0000001b1b007223 */ /* 0x000fc80000000100 */
[----:B------:R-:W-:-:S07]  /*12a80*/  FFMA R27, R0, R3, R27 ;  /* 0x00000003001b7223 */ /* 0x000fce000000001b */
.L_x_465:
[----:B------:R-:W-:Y:S05]  /*12a90*/  BSYNC.RECONVERGENT B1 ;  /* 0x0000000000017941 */ /* 0x000fea0003800200 */
.L_x_463:
[----:B------:R-:W0:Y:S01]  /*12aa0*/  MUFU.RCP R0, R4 ;  /* 0x0000000400007308 */ /* 0x000e220000001000 */
[----:B------:R-:W-:Y:S07]  /*12ab0*/  BSSY.RECONVERGENT B3, `(.L_x_466) ;  /* 0x000000b000037945 */ /* 0x000fee0003800200 */
[----:B------:R-:W1:Y:S01]  /*12ac0*/  FCHK P0, R27, R4 ;  /* 0x000000041b007302 */ /* 0x000e620000000000 */
[----:B0-----:R-:W-:-:S04]  /*12ad0*/  FFMA R3, -R4, R0, 1 ;  /* 0x3f80000004037423 */ /* 0x001fc80000000100 */
[----:B------:R-:W-:-:S04]  /*12ae0*/  FFMA R0, R0, R3, R0 ;  /* 0x0000000300007223 */ /* 0x000fc80000000000 */
[----:B------:R-:W-:-:S04]  /*12af0*/  FFMA R2, R0, R27, RZ ;  /* 0x0000001b00027223 */ /* 0x000fc800000000ff */
[----:B------:R-:W-:-:S04]  /*12b00*/  FFMA R3, -R4, R2, R27 ;  /* 0x0000000204037223 */ /* 0x000fc8000000011b */
[----:B------:R-:W-:Y:S01]  /*12b10*/  FFMA R57, R0, R3, R2 ;  /* 0x0000000300397223 */ /* 0x000fe20000000002 */
[----:B-1----:R-:W-:Y:S06]  /*12b20*/  @!P0 BRA `(.L_x_467) ;  /* 0x00000000000c8947 */ /* 0x002fec0003800000 */
[----:B------:R-:W-:Y:S02]  /*12b30*/  MOV R26, R4 ;  /* 0x00000004001a7202 */ /* 0x000fe40000000f00 */
[----:B---34-:R-:W-:-:S07]  /*12b40*/  MOV R44, 0x12b60 ;  /* 0x00012b60002c7802 */ /* 0x018fce0000000f00 */
[----:B------:R-:W-:Y:S05]  /*12b50*/  CALL.REL.NOINC `($__internal_3_$__cuda_sm3x_div_rn_noftz_f32_slowpath) ;  /* 0x000000e400007944 */ /* 0x000fea0003c00000 */
.L_x_467:
[----:B------:R-:W-:Y:S05]  /*12b60*/  BSYNC.RECONVERGENT B3 ;  /* 0x0000000000037941 */ /* 0x000fea0003800200 */
.L_x_466:
[----:B------:R-:W-:Y:S02]  /*12b70*/  FSETP.NEU.AND P0, PT, R57, RZ, PT ;  /* 0x000000ff3900720b */ /* 0x000fe40003f0d000 */
[----:B------:R-:W-:-:S11]  /*12b80*/  MOV R66, R20 ;  /* 0x0000001400427202 */ /* 0x000fd60000000f00 */
[----:B------:R-:W-:Y:S05]  /*12b90*/  @!P0 BRA `(.L_x_462) ;  /* 0x0000000000108947 */ /* 0x000fea0003800000 */
[----:B------:R-:W-:Y:S02]  /*12ba0*/  FSETP.NEU.AND P1, PT, R20, RZ, PT ;  /* 0x000000ff1400720b */ /* 0x000fe40003f2d000 */
[----:B------:R-:W-:-:S11]  /*12bb0*/  MOV R66, R57 ;  /* 0x0000003900427202 */ /* 0x000fd60000000f00 */
[----:B------:R-:W-:-:S04]  /*12bc0*/  @P1 FSETP.GT.AND P0, PT, R57, R20, PT ;  /* 0x000000143900120b */ /* 0x000fc80003f04000 */
[----:B------:R-:W-:-:S09]  /*12bd0*/  @P1 FSEL R66, R20, R57, P0 ;  /* 0x0000003914421208 */ /* 0x000fd20000000000 */
.L_x_462:
[----:B------:R-:W-:Y:S05]  /*12be0*/  BSYNC.RECONVERGENT B0 ;  /* 0x0000000000007941 */ /* 0x000fea0003800200 */
.L_x_461:
[----:B------:R-:W0:Y:S01]  /*12bf0*/  LDC R0, c[0x3][0x40] ;  /* 0x00c01000ff007b82 */ /* 0x000e220000000800 */
[----:B------:R-:W0:Y:S01]  /*12c00*/  LDCU UR7, c[0x3][0x54] ;  /* 0x00c00a80ff0777ac */ /* 0x000e220008000800 */
[----:B------:R-:W1:Y:S02]  /*12c10*/  LDCU.64 UR10, c[0x0][0x3d0] ;  /* 0x00007a00ff0a77ac */ /* 0x000e640008000a00 */
[----:B-1----:R-:W-:Y:S01]  /*12c20*/  IADD3 R38, P1, PT, R8, UR10, RZ ;  /* 0x0000000a08267c10 */ /* 0x002fe2000ff3e0ff */
[----:B0-----:R-:W-:-:S03]  /*12c30*/  FADD R0, -R0, UR7 ;  /* 0x0000000700007e21 */ /* 0x001fc60008000100 */
[----:B------:R-:W-:Y:S02]  /*12c40*/  LEA.HI.X.SX32 R39, R8, UR11, 0x1, P1 ;  /* 0x0000000b08277c11 */ /* 0x000fe400088f0eff */
[----:B------:R-:W-:-:S13]  /*12c50*/  FSETP.GEU.AND P0, PT, R0, 9.9999997473787516356e-06, PT ;  /* 0x3727c5ac0000780b */ /* 0x000fda0003f0e000 */
[----:B------:R-:W-:Y:S05]  /*12c60*/  @P0 BRA `(.L_x_468) ;  /* 0x000000d800180947 */ /* 0x000fea0003800000 */
[----:B------:R-:W-:-:S05]  /*12c70*/  HFMA2 R3, -RZ, RZ, 0, 1.1920928955078125e-07 ;  /* 0x00000002ff037431 */ /* 0x000fca00000001ff */
[----:B------:R0:W-:Y:S04]  /*12c80*/  STG.E.U8 desc[UR8][R38.64], R3 ;  /* 0x0000000326007986 */ /* 0x0001e8000c101108 */
[----:B------:R-:W2:Y:S04]  /*12c90*/  LDG.E R12, desc[UR8][R12.64] ;  /* 0x000000080c0c7981 */ /* 0x000ea8000c1e1900 */
[----:B------:R-:W2:Y:S04]  /*12ca0*/  LDG.E R5, desc[UR8][R10.64] ;  /* 0x000000080a057981 */ /* 0x000ea8000c1e1900 */
[----:B------:R-:W5:Y:S01]  /*12cb0*/  LDG.E R17, desc[UR8][R10.64+0x4] ;  /* 0x000004080a117981 */ /* 0x000f62000c1e1900 */
[----:B------:R-:W-:Y:S01]  /*12cc0*/  FADD R0, R15, R15 ;  /* 0x0000000f0f007221 */ /* 0x000fe20000000000 */
[----:B0-----:R-:W0:Y:S02]  /*12cd0*/  LDC.64 R2, c[0x0][0x3f8] ;  /* 0x0000fe00ff027b82 */ /* 0x001e240000000a00 */
[----:B------:R1:W3:Y:S01]  /*12ce0*/  LDG.E R19, desc[UR8][R10.64+0x8] ;  /* 0x000008080a137981 */ /* 0x0002e2000c1e1900 */
[----:B------:R-:W-:Y:S01]  /*12cf0*/  HFMA2 R76, -RZ, RZ, 0, 0 ;  /* 0x00000000ff4c7431 */ /* 0x000fe200000001ff */
[----:B------:R-:W-:-:S02]  /*12d00*/  CS2R R62, SRZ ;  /* 0x00000000003e7805 */ /* 0x000fc4000001ff00 */
[----:B------:R-:W-:Y:S01]  /*12d10*/  MOV R78, 0x200 ;  /* 0x00000200004e7802 */ /* 0x000fe20000000f00 */
[----:B------:R-:W-:Y:S01]  /*12d20*/  IMAD.MOV.U32 R67, RZ, RZ, RZ ;  /* 0x000000ffff437224 */ /* 0x000fe200078e00ff */
[----:B------:R-:W-:Y:S02]  /*12d30*/  CS2R R60, SRZ ;  /* 0x00000000003c7805 */ /* 0x000fe4000001ff00 */
[----:B------:R-:W-:Y:S02]  /*12d40*/  MOV R36, RZ ;  /* 0x000000ff00247202 */ /* 0x000fe40000000f00 */
[----:B------:R-:W-:Y:S02]  /*12d50*/  CS2R R64, SRZ ;  /* 0x0000000000407805 */ /* 0x000fe4000001ff00 */
[----:B-1----:R-:W-:Y:S01]  /*12d60*/  CS2R R10, SRZ ;  /* 0x00000000000a7805 */ /* 0x002fe2000001ff00 */
[----:B0-----:R-:W-:-:S04]  /*12d70*/  IMAD.WIDE R2, R14, 0x4, R2 ;  /* 0x000000040e027825 */ /* 0x001fc800078e0202 */
[C-C-:B--2---:R-:W-:Y:S01]  /*12d80*/  FADD R7, -R12.reuse, R5.reuse ;  /* 0x000000050c077221 */ /* 0x144fe20000000100 */
[C---:B------:R-:W-:Y:S01]  /*12d90*/  FADD R21, R12.reuse, R5 ;  /* 0x000000050c157221 */ /* 0x040fe20000000000 */
[C-C-:B-----5:R-:W-:Y:S01]  /*12da0*/  FADD R5, -R12.reuse, R17.reuse ;  /* 0x000000110c057221 */ /* 0x160fe20000000100 */
[----:B------:R-:W-:Y:S01]  /*12db0*/  FADD R17, R12, R17 ;  /* 0x000000110c117221 */ /* 0x000fe20000000000 */
[C---:B------:R-:W-:Y:S01]  /*12dc0*/  FFMA R8, R0.reuse, 0.0625, R7 ;  /* 0x3d80000000087823 */ /* 0x040fe20000000007 */
[----:B------:R-:W-:Y:S01]  /*12dd0*/  FFMA R4, R0, -0.0625, R21 ;  /* 0xbd80000000047823 */ /* 0x000fe20000000015 */
[C-C-:B---3--:R-:W-:Y:S01]  /*12de0*/  FADD R15, -R12.reuse, R19.reuse ;  /* 0x000000130c0f7221 */ /* 0x148fe20000000100 */
[----:B------:R-:W-:Y:S01]  /*12df0*/  FADD R19, R12, R19 ;  /* 0x000000130c137221 */ /* 0x000fe20000000000 */
[C---:B------:R-:W-:Y:S01]  /*12e00*/  FFMA R6, R0.reuse, 0.0625, R5 ;  /* 0x3d80000000067823 */ /* 0x040fe20000000005 */
[C---:B------:R-:W-:Y:S01]  /*12e10*/  FFMA R5, R0.reuse, -0.0625, R17 ;  /* 0xbd80000000057823 */ /* 0x040fe20000000011 */
[C---:B------:R-:W-:Y:S01]  /*12e20*/  FFMA R7, R0.reuse, 0.0625, R15 ;  /* 0x3d80000000077823 */ /* 0x040fe2000000000f */
[----:B------:R-:W-:Y:S01]  /*12e30*/  FFMA R0, R0, -0.0625, R19 ;  /* 0xbd80000000007823 */ /* 0x000fe20000000013 */
[----:B------:R0:W-:Y:S01]  /*12e40*/  STL [R1+0x43c], R8 ;  /* 0x00043c0801007387 */ /* 0x0001e20000100800 */
[----:B------:R-:W-:-:S02]  /*12e50*/  CS2R R12, SRZ ;  /* 0x00000000000c7805 */ /* 0x000fc4000001ff00 */
[----:B------:R-:W-:Y:S01]  /*12e60*/  CS2R R14, SRZ ;  /* 0x00000000000e7805 */ /* 0x000fe2000001ff00 */
[----:B------:R0:W-:Y:S04]  /*12e70*/  STL.64 [R1+0x430], R4 ;  /* 0x0004300401007387 */ /* 0x0001e80000100a00 */
[----:B------:R0:W-:Y:S04]  /*12e80*/  STL.64 [R1+0x440], R6 ;  /* 0x0004400601007387 */ /* 0x0001e80000100a00 */
[----:B------:R0:W-:Y:S02]  /*12e90*/  STL [R1+0x438], R0 ;  /* 0x0004380001007387 */ /* 0x0001e40000100800 */
.L_x_469:
[----:B------:R-:W-:Y:S01]  /*12ea0*/  IADD3 R98, PT, PT, R1, R78, RZ ;  /* 0x0000004e01627210 */ /* 0x000fe20007ffe0ff */
[----:B------:R-:W2:Y:S04]  /*12eb0*/  LDL R106, [R9+-0x17c] ;  /* 0xfffe8400096a7983 */ /* 0x000ea80000100800 */
[----:B------:R-:W2:Y:S04]  /*12ec0*/  LDL.128 R16, [R98+0x260] ;  /* 0x0002600062107983 */ /* 0x000ea80000100c00 */
[----:B------:R-:W3:Y:S04]  /*12ed0*/  LDL R123, [R9+-0x180] ;  /* 0xfffe8000097b7983 */ /* 0x000ee80000100800 */
[----:B------:R-:W5:Y:S04]  /*12ee0*/  LDL R102, [R9+-0xbc] ;  /* 0xffff440009667983 */ /* 0x000f680000100800 */
[----:B------:R-:W5:Y:S04]  /*12ef0*/  LDL.128 R20, [R98+0x360] ;  /* 0x0003600062147983 */ /* 0x000f680000100c00 */
[----:B------:R-:W5:Y:S04]  /*12f00*/  LDL R104, [R9+-0x178] ;  /* 0xfffe880009687983 */ /* 0x000f680000100800 */
[----:B------:R-:W5:Y:S04]  /*12f10*/  LDL R119, [R9+-0xc0] ;  /* 0xffff400009777983 */ /* 0x000f680000100800 */
[----:B------:R-:W5:Y:S04]  /*12f20*/  LDL R100, [R9+0x4] ;  /* 0x0000040009647983 */ /* 0x000f680000100800 */
[----:B------:R-:W5:Y:S04]  /*12f30*/  LDL.128 R24, [R98+0x460] ;  /* 0x0004600062187983 */ /* 0x000f680000100c00 */
[----:B------:R-:W5:Y:S04]  /*12f40*/  LDL R117, [R9+-0xb8] ;  /* 0xffff480009757983 */ /* 0x000f680000100800 */
[----:B------:R-:W5:Y:S04]  /*12f50*/  LDL R111, [R9] ;  /* 0x00000000096f7983 */ /* 0x000f680000100800 */
[----:B------:R-:W5:Y:S04]  /*12f60*/  LDL R77, [R9+0x8] ;  /* 0x00000800094d7983 */ /* 0x000f680000100800 */
[----:B------:R-:W5:Y:S04]  /*12f70*/  LDL R80, [R9+0xc4] ;  /* 0x0000c40009507983 */ /* 0x000f680000100800 */
[----:B------:R-:W5:Y:S04]  /*12f80*/  LDL.128 R28, [R98+0x560] ;  /* 0x00056000621c7983 */ /* 0x000f680000100c00 */
[----:B------:R-:W5:Y:S04]  /*12f90*/  LDL R79, [R9+0xc0] ;  /* 0x0000c000094f7983 */ /* 0x000f680000100800 */
[----:B------:R-:W5:Y:S04]  /*12fa0*/  LDL R81, [R9+0xc8] ;  /* 0x0000c80009517983 */ /* 0x000f680000100800 */
[----:B------:R-:W5:Y:S04]  /*12fb0*/  LDL R82, [R9+-0x14c] ;  /* 0xfffeb40009527983 */ /* 0x000f680000100800 */
[----:B------:R-:W5:Y:S04]  /*12fc0*/  LDL.128 R32, [R98+0x2a0] ;  /* 0x0002a00062207983 */ /* 0x000f680000100c00 */
[----:B------:R-:W5:Y:S04]  /*12fd0*/  LDL R83, [R9+-0x150] ;  /* 0xfffeb00009537983 */ /* 0x000f680000100800 */
[----:B------:R-:W5:Y:S04]  /*12fe0*/  LDL R84, [R9+-0x8c] ;  /* 0xffff740009547983 */ /* 0x000f680000100800 */
[----:B------:R-:W5:Y:S04]  /*12ff0*/  LDL.128 R40, [R98+0x3a0] ;  /* 0x0003a00062287983 */ /* 0x000f680000100c00 */
[----:B------:R-:W5:Y:S04]  /*13000*/  LDL R85, [R9+-0x148] ;  /* 0xfffeb80009557983 */ /* 0x000f680000100800 */
[----:B------:R-:W5:Y:S04]  /*13010*/  LDL R87, [R9+-0x90] ;  /* 0xffff700009577983 */ /* 0x000f680000100800 */
[----:B------:R-:W5:Y:S04]  /*13020*/  LDL R86, [R9+0x34] ;  /* 0x0000340009567983 */ /* 0x000f680000100800 */
[----:B----4-:R-:W4:Y:S04]  /*13030*/  LDL.128 R44, [R98+0x4a0] ;  /* 0x0004a000622c7983 */ /* 0x010f280000100c00 */
[----:B------:R-:W4:Y:S04]  /*13040*/  LDL R89, [R9+-0x88] ;  /* 0xffff780009597983 */ /* 0x000f280000100800 */
[----:B------:R-:W4:Y:S04]  /*13050*/  LDL R91, [R9+0x30] ;  /* 0x00003000095b7983 */ /* 0x000f280000100800 */
[----:B------:R-:W4:Y:S04]  /*13060*/  LDL R88, [R9+0xf4] ;  /* 0x0000f40009587983 */ /* 0x000f280000100800 */
[----:B------:R-:W4:Y:S04]  /*13070*/  LDL.128 R48, [R98+0x5a0] ;  /* 0x0005a00062307983 */ /* 0x000f280000100c00 */
[----:B------:R-:W4:Y:S04]  /*13080*/  LDL R93, [R9+0x38] ;  /* 0x00003800095d7983 */ /* 0x000f280000100800 */
[----:B------:R-:W4:Y:S04]  /*13090*/  LDL R95, [R9+0xf0] ;  /* 0x0000f000095f7983 */ /* 0x000f280000100800 */
[----:B------:R-:W4:Y:S04]  /*130a0*/  LDL R90, [R9+-0x11c] ;  /* 0xfffee400095a7983 */ /* 0x000f280000100800 */
[----:B------:R-:W4:Y:S04]  /*130b0*/  LDL.128 R52, [R98+0x2e0] ;  /* 0x0002e00062347983 */ /* 0x000f280000100c00 */
[----:B------:R-:W4:Y:S04]  /*130c0*/  LDL R97, [R9+0xf8] ;  /* 0x0000f80009617983 */ /* 0x000f280000100800 */
[----:B------:R-:W4:Y:S04]  /*130d0*/  LDL R99, [R9+-0x120] ;  /* 0xfffee00009637983 */ /* 0x000f280000100800 */
[----:B------:R-:W4:Y:S04]  /*130e0*/  LDL R92, [R9+-0x5c] ;  /* 0xffffa400095c7983 */ /* 0x000f280000100800 */
[----:B------:R-:W4:Y:S04]  /*130f0*/  LDL.128 R56, [R98+0x3e0] ;  /* 0x0003e00062387983 */ /* 0x000f280000100c00 */
[----:B------:R-:W4:Y:S04]  /*13100*/  LDL R101, [R9+-0x118] ;  /* 0xfffee80009657983 */ /* 0x000f280000100800 */
[----:B------:R-:W4:Y:S04]  /*13110*/  LDL R103, [R9+-0x60] ;  /* 0xffffa00009677983 */ /* 0x000f280000100800 */
[----:B------:R-:W4:Y:S04]  /*13120*/  LDL R94, [R9+0x64] ;  /* 0x00006400095e7983 */ /* 0x000f280000100800 */
[----:B------:R-:W4:Y:S04]  /*13130*/  LDL.128 R68, [R98+0x4e0] ;  /* 0x0004e00062447983 */ /* 0x000f280000100c00 */
[----:B------:R-:W4:Y:S04]  /*13140*/  LDL R105, [R9+-0x58] ;  /* 0xffffa80009697983 */ /* 0x000f280000100800 */
[----:B------:R-:W4:Y:S04]  /*13150*/  LDL R107, [R9+0x60] ;  /* 0x00006000096b7983 */ /* 0x000f280000100800 */
[----:B------:R-:W4:Y:S04]  /*13160*/  LDL R96, [R9+0x124] ;  /* 0x0001240009607983 */ /* 0x000f280000100800 */
[----:B------:R-:W4:Y:S04]  /*13170*/  LDL.128 R72, [R98+0x5e0] ;  /* 0x0005e00062487983 */ /* 0x000f280000100c00 */
[----:B------:R-:W4:Y:S04]  /*13180*/  LDL R109, [R9+0x68] ;  /* 0x00006800096d7983 */ /* 0x000f280000100800 */
[----:B------:R-:W4:Y:S04]  /*13190*/  LDL R113, [R9+0x120] ;  /* 0x0001200009717983 */ /* 0x000f280000100800 */
[----:B------:R-:W4:Y:S04]  /*131a0*/  LDL R115, [R9+0x128] ;  /* 0x0001280009737983 */ /* 0x000f280000100800 */
[----:B------:R-:W4:Y:S01]  /*131b0*/  LDL R112, [R9+0x90] ;  /* 0x0000900009707983 */ /* 0x000f220000100800 */
[----:B--2---:R-:W-:-:S04]  /*131c0*/  FMUL R17, R17, R106 ;  /* 0x0000006a11117220 */ /* 0x004fc80000400000 */
[----:B---3--:R-:W-:Y:S01]  /*131d0*/  FFMA R17, R16, R123, R17 ;  /* 0x0000007b10117223 */ /* 0x008fe20000000011 */
[----:B-----5:R-:W-:-:S03]  /*131e0*/  FMUL R21, R21, R102 ;  /* 0x0000006615157220 */ /* 0x020fc60000400000 */
[----:B------:R-:W-:Y:S01]  /*131f0*/  FFMA R18, R18, R104, R17 ;  /* 0x0000006812127223 */ /* 0x000fe20000000011 */
[----:B------:R-:W-:-:S03]  /*13200*/  FFMA R21, R20, R119, R21 ;  /* 0x0000007714157223 */ /* 0x000fc60000000015 */
[----:B------:R-:W-:Y:S01]  /*13210*/  FADD R121, R19, -R18 ;  /* 0x8000001213797221 */ /* 0x000fe20000000000 */
[C---:B------:R-:W-:Y:S01]  /*13220*/  FFMA R62, R123.reuse, R123, R62 ;  /* 0x0000007b7b3e7223 */ /* 0x040fe2000000003e */
[C---:B------:R-:W-:Y:S01]  /*13230*/  FADD R108, -R123.reuse, R61 ;  /* 0x0000003d7b6c7221 */ /* 0x040fe20000000100 */
[----:B------:R-:W-:Y:S01]  /*13240*/  FFMA R67, R123, R106, R67 ;  /* 0x0000006a7b437223 */ /* 0x000fe20000000043 */
[----:B------:R-:W-:Y:S01]  /*13250*/  FMUL R25, R25, R100 ;  /* 0x0000006419197220 */ /* 0x000fe20000400000 */
[C---:B------:R-:W-:Y:S01]  /*13260*/  FFMA R110, R123.reuse, R121, R36 ;  /* 0x000000797b6e7223 */ /* 0x040fe20000000024 */
[----:B------:R-:W-:Y:S01]  /*13270*/  FFMA R60, R123, R104, R60 ;  /* 0x000000687b3c7223 */ /* 0x000fe2000000003c */
[----:B------:R-:W2:Y:S01]  /*13280*/  LDL R36, [R9+-0xec] ;  /* 0xffff140009247983 */ /* 0x000ea20000100800 */
[----:B------:R-:W-:Y:S01]  /*13290*/  FFMA R22, R22, R117, R21 ;  /* 0x0000007516167223 */ /* 0x000fe20000000015 */
[----:B------:R-:W-:Y:S02]  /*132a0*/  FFMA R61, R106, R106, R10 ;  /* 0x0000006a6a3d7223 */ /* 0x000fe4000000000a */
[----:B------:R-:W2:Y:S01]  /*132b0*/  LDL.128 R16, [R98+0x320] ;  /* 0x0003200062107983 */ /* 0x000ea20000100c00 */
[----:B------:R-:W-:Y:S01]  /*132c0*/  FFMA R25, R24, R111, R25 ;  /* 0x0000006f18197223 */ /* 0x000fe20000000019 */
[C---:B------:R-:W-:Y:S01]  /*132d0*/  FADD R123, -R106.reuse, R12 ;  /* 0x0000000c6a7b7221 */ /* 0x040fe20000000100 */
[-C--:B------:R-:W-:Y:S01]  /*132e0*/  FFMA R65, R106, R121.reuse, R65 ;  /* 0x000000796a417223 */ /* 0x080fe20000000041 */
[----:B------:R-:W-:Y:S01]  /*132f0*/  FFMA R64, R104, R121, R64 ;  /* 0x0000007968407223 */ /* 0x000fe20000000040 */
[----:B------:R-:W-:Y:S01]  /*13300*/  FADD R63, -R121, R63 ;  /* 0x0000003f793f7221 */ /* 0x000fe20000000100 */
[-C--:B------:R-:W-:Y:S01]  /*13310*/  FFMA R10, R106, R104.reuse, R11 ;  /* 0x000000686a0a7223 */ /* 0x080fe2000000000b */
[C---:B------:R-:W-:Y:S01]  /*13320*/  FFMA R12, R104.reuse, R104, R13 ;  /* 0x00000068680c7223 */ /* 0x040fe2000000000d */
[----:B------:R-:W-:Y:S01]  /*13330*/  FADD R14, -R104, R14 ;  /* 0x0000000e680e7221 */ /* 0x000fe20000000100 */
[----:B------:R-:W-:Y:S01]  /*13340*/  FADD R121, R23, -R22 ;  /* 0x8000001617797221 */ /* 0x000fe20000000000 */
[----:B------:R-:W-:Y:S01]  /*13350*/  FFMA R26, R26, R77, R25 ;  /* 0x0000004d1a1a7223 */ /* 0x000fe20000000019 */
[----:B------:R-:W3:Y:S01]  /*13360*/  LDL R11, [R9+-0xf0] ;  /* 0xffff1000090b7983 */ /* 0x000ee20000100800 */
[C---:B------:R-:W-:Y:S01]  /*13370*/  FFMA R62, R119.reuse, R119, R62 ;  /* 0x00000077773e7223 */ /* 0x040fe2000000003e */
[----:B------:R-:W-:-:S02]  /*13380*/  FFMA R60, R119, R117, R60 ;  /* 0x00000075773c7223 */ /* 0x000fc4000000003c */
[----:B------:R-:W5:Y:S01]  /*13390*/  LDL R104, [R9+-0x2c] ;  /* 0xffffd40009687983 */ /* 0x000f620000100800 */
[CC--:B------:R-:W-:Y:S01]  /*133a0*/  FFMA R61, R102.reuse, R102.reuse, R61 ;  /* 0x00000066663d7223 */ /* 0x0c0fe2000000003d */
[-C--:B------:R-:W-:Y:S02]  /*133b0*/  FFMA R10, R102, R117.reuse, R10 ;  /* 0x00000075660a7223 */ /* 0x080fe4000000000a */
[----:B------:R-:W5:Y:S01]  /*133c0*/  LDL.128 R20, [R98+0x420] ;  /* 0x0004200062147983 */ /* 0x000f620000100c00 */
[C---:B------:R-:W-:Y:S01]  /*133d0*/  FFMA R12, R117.reuse, R117, R12 ;  /* 0x00000075750c7223 */ /* 0x040fe2000000000c */
[----:B------:R-:W-:Y:S01]  /*133e0*/  FADD R14, R14, -R117 ;  /* 0x800000750e0e7221 */ /* 0x000fe20000000000 */
[-C--:B------:R-:W-:Y:S01]  /*133f0*/  FFMA R64, R117, R121.reuse, R64 ;  /* 0x0000007975407223 */ /* 0x080fe20000000040 */
[----:B------:R-:W-:Y:S01]  /*13400*/  FADD R108, R108, -R119 ;  /* 0x800000776c6c7221 */ /* 0x000fe20000000000 */
[C---:B------:R-:W-:Y:S01]  /*13410*/  FFMA R67, R119.reuse, R102, R67 ;  /* 0x0000006677437223 */ /* 0x040fe20000000043 */
[-C--:B------:R-:W-:Y:S01]  /*13420*/  FFMA R110, R119, R121.reuse, R110 ;  /* 0x00000079776e7223 */ /* 0x080fe2000000006e */
[----:B------:R-:W-:Y:S01]  /*13430*/  FADD R123, R123, -R102 ;  /* 0x800000667b7b7221 */ /* 0x000fe20000000000 */
[----:B------:R-:W-:Y:S01]  /*13440*/  FFMA R125, R102, R121, R65 ;  /* 0x00000079667d7223 */ /* 0x000fe20000000041 */
[----:B------:R-:W-:Y:S01]  /*13450*/  FADD R117, R27, -R26 ;  /* 0x8000001a1b757221 */ /* 0x000fe20000000000 */
[----:B------:R-:W5:Y:S01]  /*13460*/  LDL R13, [R9+-0xe8] ;  /* 0xffff1800090d7983 */ /* 0x000f620000100800 */
[----:B------:R-:W-:-:S03]  /*13470*/  FADD R121, R63, -R121 ;  /* 0x800000793f797221 */ /* 0x000fc60000000000 */
[----:B------:R-:W5:Y:S01]  /*13480*/  LDL R119, [R9+-0x30] ;  /* 0xffffd00009777983 */ /* 0x000f620000100800 */
[----:B------:R-:W-:-:S03]  /*13490*/  FFMA R106, R111, R111, R62 ;  /* 0x0000006f6f6a7223 */ /* 0x000fc6000000003e */
[----:B------:R-:W5:Y:S01]  /*134a0*/  LDL R102, [R9+0x94] ;  /* 0x0000940009667983 */ /* 0x000f620000100800 */
[----:B------:R-:W-:-:S03]  /*134b0*/  FFMA R67, R111, R100, R67 ;  /* 0x000000646f437223 */ /* 0x000fc60000000043 */
[----:B------:R-:W5:Y:S01]  /*134c0*/  LDL.128 R24, [R98+0x520] ;  /* 0x0005200062187983 */ /* 0x000f620000100c00 */
[-C--:B------:R-:W-:Y:S01]  /*134d0*/  FFMA R114, R111, R77.reuse, R60 ;  /* 0x0000004d6f727223 */ /* 0x080fe2000000003c */
[C---:B------:R-:W-:Y:S01]  /*134e0*/  FFMA R116, R100.reuse, R100, R61 ;  /* 0x0000006464747223 */ /* 0x040fe2000000003d */
[----:B------:R-:W-:Y:S01]  /*134f0*/  FADD R123, R123, -R100 ;  /* 0x800000647b7b7221 */ /* 0x000fe20000000000 */
[C---:B------:R-:W-:Y:S01]  /*13500*/  FFMA R10, R100.reuse, R77, R10 ;  /* 0x0000004d640a7223 */ /* 0x040fe2000000000a */
[----:B------:R-:W-:Y:S01]  /*13510*/  FFMA R118, R100, R117, R125 ;  /* 0x0000007564767223 */ /* 0x000fe2000000007d */
[----:B------:R-:W5:Y:S01]  /*13520*/  LDL R65, [R9+-0x28] ;  /* 0xffffd80009417983 */ /* 0x000f620000100800 */
[----:B------:R-:W-:-:S03]  /*13530*/  FMUL R29, R29, R80 ;  /* 0x000000501d1d7220 */ /* 0x000fc60000400000 */
[----:B------:R-:W5:Y:S01]  /*13540*/  LDL R100, [R9+0x154] ;  /* 0x0001540009647983 */ /* 0x000f620000100800 */
[----:B------:R-:W-:-:S03]  /*13550*/  FADD R108, R108, -R111 ;  /* 0x8000006f6c6c7221 */ /* 0x000fc60000000000 */
[----:B------:R-:W5:Y:S01]  /*13560*/  LDL.128 R60, [R98+0x620] ;  /* 0x00062000623c7983 */ /* 0x000f620000100c00 */
[----:B------:R-:W-:-:S03]  /*13570*/  FFMA R110, R111, R117, R110 ;  /* 0x000000756f6e7223 */ /* 0x000fc6000000006e */
[----:B------:R-:W5:Y:S01]  /*13580*/  LDL R111, [R9+0x98] ;  /* 0x00009800096f7983 */ /* 0x000f620000100800 */
[----:B------:R-:W-:-:S03]  /*13590*/  FFMA R28, R28, R79, R29 ;  /* 0x0000004f1c1c7223 */ /* 0x000fc6000000001d */
[----:B------:R-:W5:Y:S04]  /*135a0*/  LDL R125, [R9+0x150] ;  /* 0x00015000097d7983 */ /* 0x000f680000100800 */
[----:B------:R1:W5:Y:S01]  /*135b0*/  LDL R29, [R9+0x158] ;  /* 0x00015800091d7983 */ /* 0x0003620000100800 */
[----:B------:R-:W-:Y:S01]  /*135c0*/  FFMA R28, R30, R81, R28 ;  /* 0x000000511e1c7223 */ /* 0x000fe2000000001c */
[----:B------:R-:W-:Y:S01]  /*135d0*/  FMUL R33, R33, R82 ;  /* 0x0000005221217220 */ /* 0x000fe20000400000 */
[----:B------:R-:W-:Y:S02]  /*135e0*/  FADD R15, R15, 1 ;  /* 0x3f8000000f0f7421 */ /* 0x000fe40000000000 */
[----:B------:R-:W-:Y:S01]  /*135f0*/  FADD R31, R31, -R28 ;  /* 0x8000001c1f1f7221 */ /* 0x000fe20000000000 */
[C---:B------:R-:W-:Y:S01]  /*13600*/  FFMA R106, R79.reuse, R79, R106 ;  /* 0x0000004f4f6a7223 */ /* 0x040fe2000000006a */
[----:B------:R-:W-:Y:S01]  /*13610*/  FADD R108, R108, -R79 ;  /* 0x8000004f6c6c7221 */ /* 0x000fe20000000000 */
[C---:B------:R-:W-:Y:S01]  /*13620*/  FFMA R67, R79.reuse, R80, R67 ;  /* 0x000000504f437223 */ /* 0x040fe20000000043 */
[C---:B------:R-:W-:Y:S01]  /*13630*/  FFMA R114, R79.reuse, R81, R114 ;  /* 0x000000514f727223 */ /* 0x040fe20000000072 */
[----:B------:R-:W-:Y:S01]  /*13640*/  FFMA R110, R79, R31, R110 ;  /* 0x0000001f4f6e7223 */ /* 0x000fe2000000006e */
[----:B------:R-:W-:Y:S01]  /*13650*/  FFMA R79, R32, R83, R33 ;  /* 0x00000053204f7223 */ /* 0x000fe20000000021 */
[----:B------:R-:W-:Y:S01]  /*13660*/  FMUL R41, R41, R84 ;  /* 0x0000005429297220 */ /* 0x000fe20000400000 */
[----:B------:R-:W-:Y:S01]  /*13670*/  FADD R15, R15, 1 ;  /* 0x3f8000000f0f7421 */ /* 0x000fe20000000000 */
[----:B------:R-:W-:Y:S01]  /*13680*/  FFMA R64, R77, R117, R64 ;  /* 0x000000754d407223 */ /* 0x000fe20000000040 */
[----:B------:R-:W-:Y:S01]  /*13690*/  FFMA R34, R34, R85, R79 ;  /* 0x0000005522227223 */ /* 0x000fe2000000004f */
[----:B------:R-:W-:Y:S01]  /*136a0*/  FFMA R41, R40, R87, R41 ;  /* 0x0000005728297223 */ /* 0x000fe20000000029 */
[----:B----4-:R-:W-:Y:S01]  /*136b0*/  FMUL R45, R45, R86 ;  /* 0x000000562d2d7220 */ /* 0x010fe20000400000 */
[----:B------:R-:W-:Y:S01]  /*136c0*/  FFMA R12, R77, R77, R12 ;  /* 0x0000004d4d0c7223 */ /* 0x000fe2000000000c */
[----:B------:R-:W-:Y:S01]  /*136d0*/  FADD R14, R14, -R77 ;  /* 0x8000004d0e0e7221 */ /* 0x000fe20000000000 */
[----:B------:R-:W-:Y:S01]  /*136e0*/  FADD R121, R121, -R117 ;  /* 0x8000007579797221 */ /* 0x000fe20000000000 */
[----:B------:R-:W-:Y:S01]  /*136f0*/  FADD R15, R15, 1 ;  /* 0x3f8000000f0f7421 */ /* 0x000fe20000000000 */
[-C--:B------:R-:W-:Y:S01]  /*13700*/  FFMA R77, R80, R31.reuse, R118 ;  /* 0x0000001f504d7223 */ /* 0x080fe20000000076 */
[----:B------:R-:W-:Y:S01]  /*13710*/  FFMA R64, R81, R31, R64 ;  /* 0x0000001f51407223 */ /* 0x000fe20000000040 */
[----:B------:R-:W-:Y:S01]  /*13720*/  FADD R35, R35, -R34 ;  /* 0x8000002223237221 */ /* 0x000fe20000000000 */
[----:B------:R-:W-:Y:S01]  /*13730*/  FFMA R42, R42, R89, R41 ;  /* 0x000000592a2a7223 */ /* 0x000fe20000000029 */
[----:B------:R-:W-:Y:S01]  /*13740*/  FFMA R45, R44, R91, R45 ;  /* 0x0000005b2c2d7223 */ /* 0x000fe2000000002d */
[----:B------:R-:W-:Y:S01]  /*13750*/  FMUL R49, R49, R88 ;  /* 0x0000005831317220 */ /* 0x000fe20000400000 */
[C---:B------:R-:W-:Y:S01]  /*13760*/  FFMA R33, R80.reuse, R80, R116 ;  /* 0x0000005050217223 */ /* 0x040fe20000000074 */
[----:B------:R-:W-:Y:S01]  /*13770*/  FADD R123, R123, -R80 ;  /* 0x800000507b7b7221 */ /* 0x000fe20000000000 */
[-C--:B------:R-:W-:Y:S01]  /*13780*/  FFMA R10, R80, R81.reuse, R10 ;  /* 0x00000051500a7223 */ /* 0x080fe2000000000a */
[----:B------:R-:W-:Y:S01]  /*13790*/  FFMA R12, R81, R81, R12 ;  /* 0x00000051510c7223 */ /* 0x000fe2000000000c */
[----:B------:R-:W-:Y:S01]  /*137a0*/  FADD R14, R14, -R81 ;  /* 0x800000510e0e7221 */ /* 0x000fe20000000000 */
[----:B------:R-:W-:Y:S01]  /*137b0*/  FADD R121, R121, -R31 ;  /* 0x8000001f79797221 */ /* 0x000fe20000000000 */
[----:B------:R-:W-:Y:S01]  /*137c0*/  FADD R15, R15, 1 ;  /* 0x3f8000000f0f7421 */ /* 0x000fe20000000000 */
[C---:B------:R-:W-:Y:S01]  /*137d0*/  FFMA R106, R83.reuse, R83, R106 ;  /* 0x00000053536a7223 */ /* 0x040fe2000000006a */
[----:B------:R-:W-:Y:S01]  /*137e0*/  FADD R108, R108, -R83 ;  /* 0x800000536c6c7221 */ /* 0x000fe20000000000 */
[C---:B------:R-:W-:Y:S01]  /*137f0*/  FFMA R67, R83.reuse, R82, R67 ;  /* 0x0000005253437223 */ /* 0x040fe20000000043 */
[C---:B------:R-:W-:Y:S01]  /*13800*/  FFMA R114, R83.reuse, R85, R114 ;  /* 0x0000005553727223 */ /* 0x040fe20000000072 */
[-C--:B------:R-:W-:Y:S01]  /*13810*/  FFMA R110, R83, R35.reuse, R110 ;  /* 0x00000023536e7223 */ /* 0x080fe2000000006e */
        /* <DEDUP_REMOVED lines=69> */
[CC--:B------:R-:W-:Y:S01]  /*13c70*/  FFMA R67, R99.reuse, R90.reuse, R67 ;  /* 0x0000005a63437223 */ /* 0x0c0fe20000000043 */
[C---:B------:R-:W-:Y:S01]  /*13c80*/  FFMA R114, R99.reuse, R101, R114 ;  /* 0x0000006563727223 */ /* 0x040fe20000000072 */
[-C--:B------:R-:W-:Y:S01]  /*13c90*/  FFMA R110, R99, R55.reuse, R110 ;  /* 0x00000037636e7223 */ /* 0x080fe2000000006e */
[-C--:B------:R-:W-:Y:S01]  /*13ca0*/  FFMA R77, R90, R55.reuse, R77 ;  /* 0x000000375a4d7223 */ /* 0x080fe2000000004d */
[----:B------:R-:W-:Y:S01]  /*13cb0*/  FFMA R64, R101, R55, R64 ;  /* 0x0000003765407223 */ /* 0x000fe20000000040 */
[----:B------:R-:W-:Y:S01]  /*13cc0*/  FADD R59, R59, -R58 ;  /* 0x8000003a3b3b7221 */ /* 0x000fe20000000000 */
[----:B------:R-:W-:Y:S01]  /*13cd0*/  FFMA R70, R70, R109, R69 ;  /* 0x0000006d46467223 */ /* 0x000fe20000000045 */
[----:B------:R-:W-:Y:S01]  /*13ce0*/  FFMA R73, R72, R113, R73 ;  /* 0x0000007148497223 */ /* 0x000fe20000000049 */
        /* <DEDUP_REMOVED lines=23> */
[----:B------:R-:W-:Y:S01]  /*13e60*/  IADD3 R78, P0, PT, R78, 0x10, RZ ;  /* 0x000000104e4e7810 */ /* 0x000fe20007f1e0ff */
[C---:B------:R-:W-:Y:S01]  /*13e70*/  FFMA R106, R107.reuse, R107, R106 ;  /* 0x0000006b6b6a7223 */ /* 0x040fe2000000006a */
[----:B------:R-:W-:Y:S01]  /*13e80*/  FADD R108, R108, -R107 ;  /* 0x8000006b6c6c7221 */ /* 0x000fe20000000000 */
[CC--:B------:R-:W-:Y:S01]  /*13e90*/  FFMA R67, R107.reuse, R94.reuse, R67 ;  /* 0x0000005e6b437223 */ /* 0x0c0fe20000000043 */
[C---:B------:R-:W-:Y:S01]  /*13ea0*/  FFMA R114, R107.reuse, R109, R114 ;  /* 0x0000006d6b727223 */ /* 0x040fe20000000072 */
[-C--:B------:R-:W-:Y:S01]  /*13eb0*/  FFMA R110, R107, R71.reuse, R110 ;  /* 0x000000476b6e7223 */ /* 0x080fe2000000006e */
[CC--:B------:R-:W-:Y:S01]  /*13ec0*/  FFMA R77, R94.reuse, R71.reuse, R77 ;  /* 0x000000475e4d7223 */ /* 0x0c0fe2000000004d */
[----:B------:R-:W-:Y:S01]  /*13ed0*/  FFMA R64, R109, R71, R64 ;  /* 0x000000476d407223 */ /* 0x000fe20000000040 */
[----:B------:R-:W-:Y:S01]  /*13ee0*/  FADD R75, R75, -R74 ;  /* 0x8000004a4b4b7221 */ /* 0x000fe20000000000 */
[C---:B------:R-:W-:Y:S01]  /*13ef0*/  FFMA R33, R94.reuse, R94, R33 ;  /* 0x0000005e5e217223 */ /* 0x040fe20000000021 */
[----:B------:R-:W-:Y:S01]  /*13f00*/  FADD R123, R123, -R94 ;  /* 0x8000005e7b7b7221 */ /* 0x000fe20000000000 */
[-C--:B------:R-:W-:Y:S01]  /*13f10*/  FFMA R10, R94, R109.reuse, R10 ;  /* 0x0000006d5e0a7223 */ /* 0x080fe2000000000a */
[----:B------:R-:W-:Y:S01]  /*13f20*/  FFMA R12, R109, R109, R12 ;  /* 0x0000006d6d0c7223 */ /* 0x000fe2000000000c */
[----:B------:R-:W-:Y:S01]  /*13f30*/  FADD R14, R14, -R109 ;  /* 0x8000006d0e0e7221 */ /* 0x000fe20000000000 */
[----:B------:R-:W-:Y:S01]  /*13f40*/  FADD R121, R121, -R71 ;  /* 0x8000004779797221 */ /* 0x000fe20000000000 */
[----:B------:R-:W-:Y:S01]  /*13f50*/  FADD R15, R15, 1 ;  /* 0x3f8000000f0f7421 */ /* 0x000fe20000000000 */
[----:B------:R-:W-:Y:S01]  /*13f60*/  IADD3.X R76, PT, PT, RZ, R76, RZ, P0, !PT ;  /* 0x0000004cff4c7210 */ /* 0x000fe200007fe4ff */
[C---:B------:R-:W-:Y:S01]  /*13f70*/  FFMA R106, R113.reuse, R113, R106 ;  /* 0x00000071716a7223 */ /* 0x040fe2000000006a */
[----:B------:R-:W-:Y:S01]  /*13f80*/  ISETP.NE.U32.AND P0, PT, R78, 0x240, PT ;  /* 0x000002404e00780c */ /* 0x000fe20003f05070 */
[----:B------:R-:W-:Y:S01]  /*13f90*/  FADD R108, R108, -R113 ;  /* 0x800000716c6c7221 */ /* 0x000fe20000000000 */
[CC--:B------:R-:W-:Y:S01]  /*13fa0*/  FFMA R67, R113.reuse, R96.reuse, R67 ;  /* 0x0000006071437223 */ /* 0x0c0fe20000000043 */
[C---:B------:R-:W-:Y:S01]  /*13fb0*/  FFMA R114, R113.reuse, R115, R114 ;  /* 0x0000007371727223 */ /* 0x040fe20000000072 */
[-C--:B------:R-:W-:Y:S01]  /*13fc0*/  FFMA R110, R113, R75.reuse, R110 ;  /* 0x0000004b716e7223 */ /* 0x080fe2000000006e */
[CC--:B------:R-:W-:Y:S01]  /*13fd0*/  FFMA R77, R96.reuse, R75.reuse, R77 ;  /* 0x0000004b604d7223 */ /* 0x0c0fe2000000004d */
        /* <DEDUP_REMOVED lines=8> */
[----:B------:R-:W-:-:S03]  /*14060*/  ISETP.NE.AND.EX P0, PT, R76, RZ, PT, P0 ;  /* 0x000000ff4c00720c */ /* 0x000fc60003f05300 */
[----:B------:R-:W-:-:S04]  /*14070*/  FADD R15, R15, 1 ;  /* 0x3f8000000f0f7421 */ /* 0x000fc80000000000 */
[----:B------:R-:W-:-:S04]  /*14080*/  FADD R15, R15, 1 ;  /* 0x3f8000000f0f7421 */ /* 0x000fc80000000000 */
[----:B------:R-:W-:Y:S01]  /*14090*/  FADD R15, R15, 1 ;  /* 0x3f8000000f0f7421 */ /* 0x000fe20000000000 */
[----:B-1----:R-:W-:-:S03]  /*140a0*/  IADD3 R9, PT, PT, R9, 0xc, RZ ;  /* 0x0000000c09097810 */ /* 0x002fc60007ffe0ff */
[----:B------:R-:W-:Y:S01]  /*140b0*/  FADD R15, R15, 1 ;  /* 0x3f8000000f0f7421 */ /* 0x000fe20000000000 */
[----:B--2---:R-:W-:-:S04]  /*140c0*/  FMUL R17, R17, R36 ;  /* 0x0000002411117220 */ /* 0x004fc80000400000 */
[-C--:B---3--:R-:W-:Y:S01]  /*140d0*/  FFMA R17, R16, R11.reuse, R17 ;  /* 0x0000000b10117223 */ /* 0x088fe20000000011 */
[----:B-----5:R-:W-:Y:S01]  /*140e0*/  FMUL R21, R21, R104 ;  /* 0x0000006815157220 */ /* 0x020fe20000400000 */
[C---:B------:R-:W-:Y:S01]  /*140f0*/  FFMA R106, R11.reuse, R11, R106 ;  /* 0x0000000b0b6a7223 */ /* 0x040fe2000000006a */
[----:B------:R-:W-:Y:S01]  /*14100*/  FADD R108, R108, -R11 ;  /* 0x8000000b6c6c7221 */ /* 0x000fe20000000000 */
[----:B------:R-:W-:Y:S01]  /*14110*/  FFMA R67, R11, R36, R67 ;  /* 0x000000240b437223 */ /* 0x000fe20000000043 */
[----:B------:R-:W-:Y:S01]  /*14120*/  FFMA R18, R18, R13, R17 ;  /* 0x0000000d12127223 */ /* 0x000fe20000000011 */
[----:B------:R-:W-:-:S03]  /*14130*/  FFMA R21, R20, R119, R21 ;  /* 0x0000007714157223 */ /* 0x000fc60000000015 */
[----:B------:R-:W-:Y:S01]  /*14140*/  FADD R19, R19, -R18 ;  /* 0x8000001213137221 */ /* 0x000fe20000000000 */
[----:B------:R-:W-:Y:S01]  /*14150*/  FMUL R25, R25, R102 ;  /* 0x0000006619197220 */ /* 0x000fe20000400000 */
[----:B------:R-:W-:-:S03]  /*14160*/  FFMA R114, R11, R13, R114 ;  /* 0x0000000d0b727223 */ /* 0x000fc60000000072 */
[----:B------:R-:W-:Y:S01]  /*14170*/  FFMA R25, R24, R112, R25 ;  /* 0x0000007018197223 */ /* 0x000fe20000000019 */
[----:B------:R-:W-:Y:S01]  /*14180*/  FFMA R22, R22, R65, R21 ;  /* 0x0000004116167223 */ /* 0x000fe20000000015 */
[-C--:B------:R-:W-:Y:S01]  /*14190*/  FFMA R110, R11, R19.reuse, R110 ;  /* 0x000000130b6e7223 */ /* 0x080fe2000000006e */
[CC--:B------:R-:W-:Y:S01]  /*141a0*/  FFMA R77, R36.reuse, R19.reuse, R77 ;  /* 0x00000013244d7223 */ /* 0x0c0fe2000000004d */
[----:B------:R-:W-:Y:S01]  /*141b0*/  FFMA R64, R13, R19, R64 ;  /* 0x000000130d407223 */ /* 0x000fe20000000040 */
[----:B------:R-:W-:Y:S01]  /*141c0*/  FADD R23, R23, -R22 ;  /* 0x8000001617177221 */ /* 0x000fe20000000000 */
[----:B------:R-:W-:Y:S01]  /*141d0*/  FMUL R61, R61, R100 ;  /* 0x000000643d3d7220 */ /* 0x000fe20000400000 */
[C---:B------:R-:W-:Y:S01]  /*141e0*/  FFMA R33, R36.reuse, R36, R33 ;  /* 0x0000002424217223 */ /* 0x040fe20000000021 */
[----:B------:R-:W-:Y:S01]  /*141f0*/  FADD R123, R123, -R36 ;  /* 0x800000247b7b7221 */ /* 0x000fe20000000000 */
[----:B------:R-:W-:Y:S01]  /*14200*/  FFMA R10, R36, R13, R10 ;  /* 0x0000000d240a7223 */ /* 0x000fe2000000000a */
[----:B------:R-:W-:Y:S01]  /*14210*/  FFMA R26, R26, R111, R25 ;  /* 0x0000006f1a1a7223 */ /* 0x000fe20000000019 */
[----:B------:R-:W-:Y:S01]  /*14220*/  FFMA R12, R13, R13, R12 ;  /* 0x0000000d0d0c7223 */ /* 0x000fe2000000000c */
[----:B------:R-:W-:Y:S01]  /*14230*/  FADD R14, R14, -R13 ;  /* 0x8000000d0e0e7221 */ /* 0x000fe20000000000 */
[----:B------:R-:W-:Y:S01]  /*14240*/  FADD R121, R121, -R19 ;  /* 0x8000001379797221 */ /* 0x000fe20000000000 */
[----:B------:R-:W-:Y:S01]  /*14250*/  FFMA R61, R60, R125, R61 ;  /* 0x0000007d3c3d7223 */ /* 0x000fe2000000003d */
        /* <DEDUP_REMOVED lines=15> */
[-C--:B------:R-:W-:Y:S01]  /*14350*/  FFMA R36, R112, R26.reuse, R119 ;  /* 0x0000001a70247223 */ /* 0x080fe20000000077 */
[-C--:B------:R-:W-:Y:S01]  /*14360*/  FFMA R77, R102, R26.reuse, R77 ;  /* 0x0000001a664d7223 */ /* 0x080fe2000000004d */
[----:B------:R-:W-:Y:S01]  /*14370*/  FFMA R64, R111, R26, R64 ;  /* 0x0000001a6f407223 */ /* 0x000fe20000000040 */
[----:B------:R-:W-:Y:S01]  /*14380*/  FADD R63, R63, -R62 ;  /* 0x8000003e3f3f7221 */ /* 0x000fe20000000000 */
[C---:B------:R-:W-:Y:S01]  /*14390*/  FFMA R16, R112.reuse, R112, R11 ;  /* 0x0000007070107223 */ /* 0x040fe2000000000b */
[----:B------:R-:W-:Y:S01]  /*143a0*/  FADD R18, R13, -R112 ;  /* 0x800000700d127221 */ /* 0x000fe20000000000 */
[CC--:B------:R-:W-:Y:S01]  /*143b0*/  FFMA R67, R112.reuse, R102.reuse, R67 ;  /* 0x0000006670437223 */ /* 0x0c0fe20000000043 */
[-C--:B------:R-:W-:Y:S01]  /*143c0*/  FFMA R114, R112, R111.reuse, R114 ;  /* 0x0000006f70727223 */ /* 0x080fe20000000072 */
        /* <DEDUP_REMOVED lines=19> */
[----:B------:R-:W-:Y:S06]  /*14500*/  @P0 BRA `(.L_x_469) ;  /* 0xffffffe800640947 */ /* 0x000fec000383ffff */
[----:B------:R-:W1:Y:S01]  /*14510*/  MUFU.RCP R9, R62 ;  /* 0x0000003e00097308 */ /* 0x000e620000001000 */
[----:B------:R-:W-:Y:S07]  /*14520*/  BSSY.RECONVERGENT B0, `(.L_x_470) ;  /* 0x000000d000007945 */ /* 0x000fee0003800200 */
[----:B------:R-:W2:Y:S01]  /*14530*/  FCHK P0, R62, R62 ;  /* 0x0000003e3e007302 */ /* 0x000ea20000000000 */
[----:B-1----:R-:W-:-:S04]  /*14540*/  FFMA R16, -R62, R9, 1 ;  /* 0x3f8000003e107423 */ /* 0x002fc80000000109 */
[----:B------:R-:W-:-:S04]  /*14550*/  FFMA R9, R9, R16, R9 ;  /* 0x0000001009097223 */ /* 0x000fc80000000009 */
[----:B------:R-:W-:-:S04]  /*14560*/  FFMA R47, R62, R9, RZ ;  /* 0x000000093e2f7223 */ /* 0x000fc800000000ff */
[----:B------:R-:W-:-:S04]  /*14570*/  FFMA R16, -R62, R47, R62 ;  /* 0x0000002f3e107223 */ /* 0x000fc8000000013e */
[----:B------:R-:W-:Y:S01]  /*14580*/  FFMA R47, R9, R16, R47 ;  /* 0x00000010092f7223 */ /* 0x000fe2000000002f */
[----:B--2---:R-:W-:Y:S06]  /*14590*/  @!P0 BRA `(.L_x_471) ;  /* 0x0000000000148947 */ /* 0x004fec0003800000 */
[-C--:B------:R-:W-:Y:S02]  /*145a0*/  MOV R27, R62.reuse ;  /* 0x0000003e001b7202 */ /* 0x080fe40000000f00 */
[----:B------:R-:W-:Y:S02]  /*145b0*/  MOV R26, R62 ;  /* 0x0000003e001a7202 */ /* 0x000fe40000000f00 */
[----:B------:R-:W-:-:S07]  /*145c0*/  MOV R44, 0x145e0 ;  /* 0x000145e0002c7802 */ /* 0x000fce0000000f00 */
[----:B0-----:R-:W-:Y:S05]  /*145d0*/  CALL.REL.NOINC `($__internal_3_$__cuda_sm3x_div_rn_noftz_f32_slowpath) ;  /* 0x000000c800607944 */ /* 0x001fea0003c00000 */
[----:B------:R-:W-:-:S07]  /*145e0*/  MOV R47, R57 ;  /* 0x00000039002f7202 */ /* 0x000fce0000000f00 */
.L_x_471:
[----:B------:R-:W-:Y:S05]  /*145f0*/  BSYNC.RECONVERGENT B0 ;  /* 0x0000000000007941 */ /* 0x000fea0003800200 */
.L_x_470:
[----:B------:R-:W-:Y:S01]  /*14600*/  IADD3 R9, PT, PT, R62, 0x1800000, RZ ;  /* 0x018000003e097810 */ /* 0x000fe20007ffe0ff */
[----:B------:R-:W-:Y:S03]  /*14610*/  BSSY.RECONVERGENT B0, `(.L_x_472) ;  /* 0x000000d000007945 */ /* 0x000fe60003800200 */
[----:B------:R-:W-:-:S04]  /*14620*/  LOP3.LUT R9, R9, 0x7f800000, RZ, 0xc0, !PT ;  /* 0x7f80000009097812 */ /* 0x000fc800078ec0ff */
[----:B------:R-:W-:-:S13]  /*14630*/  ISETP.GT.U32.AND P0, PT, R9, 0x1ffffff, PT ;  /* 0x01ffffff0900780c */ /* 0x000fda0003f04070 */
[----:B------:R-:W-:Y:S05]  /*14640*/  @P0 BRA `(.L_x_473) ;  /* 0x0000000000140947 */ /* 0x000fea0003800000 */
[----:B------:R-:W-:Y:S02]  /*14650*/  MOV R28, R62 ;  /* 0x0000003e001c7202 */ /* 0x000fe40000000f00 */
[----:B------:R-:W-:-:S07]  /*14660*/  MOV R26, 0x14680 ;  /* 0x00014680001a7802 */ /* 0x000fce0000000f00 */
[----:B0-----:R-:W-:Y:S05]  /*14670*/  CALL.REL.NOINC `($__internal_1_$__cuda_sm20_rcp_rn_f32_slowpath) ;  /* 0x000000c4000c7944 */ /* 0x001fea0003c00000 */
[----:B------:R-:W-:Y:S01]  /*14680*/  MOV R31, R16 ;  /* 0x00000010001f7202 */ /* 0x000fe20000000f00 */
[----:B------:R-:W-:Y:S06]  /*14690*/  BRA `(.L_x_474) ;  /* 0x0000000000107947 */ /* 0x000fec0003800000 */
.L_x_473:
[----:B------:R-:W1:Y:S02]  /*146a0*/  MUFU.RCP R31, R62 ;  /* 0x0000003e001f7308 */ /* 0x000e640000001000 */
[----:B-1----:R-:W-:-:S04]  /*146b0*/  FFMA R9, R62, R31, -1 ;  /* 0xbf8000003e097423 */ /* 0x002fc8000000001f */
[----:B------:R-:W-:-:S04]  /*146c0*/  FADD.FTZ R9, -R9, -RZ ;  /* 0x800000ff09097221 */ /* 0x000fc80000010100 */
[----:B------:R-:W-:-:S07]  /*146d0*/  FFMA R31, R31, R9, R31 ;  /* 0x000000091f1f7223 */ /* 0x000fce000000001f */
.L_x_474:
[----:B------:R-:W-:Y:S05]  /*146e0*/  BSYNC.RECONVERGENT B0 ;  /* 0x0000000000007941 */ /* 0x000fea0003800200 */
.L_x_472:
        /* <DEDUP_REMOVED lines=9> */
[----:B------:R-:W-:Y:S01]  /*14780*/  IMAD.MOV.U32 R27, RZ, RZ, R67 ;  /* 0x000000ffff1b7224 */ /* 0x000fe200078e0043 */
[----:B------:R-:W-:Y:S02]  /*14790*/  MOV R26, R62 ;  /* 0x0000003e001a7202 */ /* 0x000fe40000000f00 */
[----:B------:R-:W-:-:S07]  /*147a0*/  MOV R44, 0x147c0 ;  /* 0x000147c0002c7802 */ /* 0x000fce0000000f00 */
[----:B0-----:R-:W-:Y:S05]  /*147b0*/  CALL.REL.NOINC `($__internal_3_$__cuda_sm3x_div_rn_noftz_f32_slowpath) ;  /* 0x000000c400e87944 */ /* 0x001fea0003c00000 */
[----:B------:R-:W-:-:S07]  /*147c0*/  MOV R16, R57 ;  /* 0x0000003900107202 */ /* 0x000fce0000000f00 */
.L_x_476:
[----:B------:R-:W-:Y:S05]  /*147d0*/  BSYNC.RECONVERGENT B0 ;  /* 0x0000000000007941 */ /* 0x000fea0003800200 */
.L_x_475:
[----:B------:R-:W1:Y:S01]  /*147e0*/  MUFU.RCP R9, R62 ;  /* 0x0000003e00097308 */ /* 0x000e620000001000 */
[----:B------:R-:W-:Y:S07]  /*147f0*/  BSSY.RECONVERGENT B0, `(.L_x_477) ;  /* 0x000000d000007945 */ /* 0x000fee0003800200 */
[----:B------:R-:W2:Y:S01]  /*14800*/  FCHK P0, RZ, R62 ;  /* 0x0000003eff007302 */ /* 0x000ea20000000000 */
[----:B-1----:R-:W-:-:S04]  /*14810*/  FFMA R18, -R62, R9, 1 ;  /* 0x3f8000003e127423 */ /* 0x002fc80000000109 */
[----:B------:R-:W-:-:S04]  /*14820*/  FFMA R20, R9, R18, R9 ;  /* 0x0000001209147223 */ /* 0x000fc80000000009 */
[----:B------:R-:W-:-:S04]  /*14830*/  FFMA R41, RZ, R20, RZ ;  /* 0x00000014ff297223 */ /* 0x000fc800000000ff */
[----:B------:R-:W-:-:S04]  /*14840*/  FFMA R18, -R62, R41, RZ ;  /* 0x000000293e127223 */ /* 0x000fc800000001ff */
[----:B------:R-:W-:Y:S01]  /*14850*/  FFMA R41, R20, R18, R41 ;  /* 0x0000001214297223 */ /* 0x000fe20000000029 */
[----:B--2---:R-:W-:Y:S06]  /*14860*/  @!P0 BRA `(.L_x_478) ;  /* 0x0000000000148947 */ /* 0x004fec0003800000 */
[----:B------:R-:W-:Y:S01]  /*14870*/  HFMA2 R27, -RZ, RZ, 0, 0 ;  /* 0x00000000ff1b7431 */ /* 0x000fe200000001ff */
[----:B------:R-:W-:Y:S02]  /*14880*/  MOV R26, R62 ;  /* 0x0000003e001a7202 */ /* 0x000fe40000000f00 */
[----:B------:R-:W-:-:S07]  /*14890*/  MOV R44, 0x148b0 ;  /* 0x000148b0002c7802 */ /* 0x000fce0000000f00 */
[----:B0-----:R-:W-:Y:S05]  /*148a0*/  CALL.REL.NOINC `($__internal_3_$__cuda_sm3x_div_rn_noftz_f32_slowpath) ;  /* 0x000000c400ac7944 */ /* 0x001fea0003c00000 */
[----:B------:R-:W-:-:S07]  /*148b0*/  MOV R41, R57 ;  /* 0x0000003900297202 */ /* 0x000fce0000000f00 */
.L_x_478:
[----:B------:R-:W-:Y:S05]  /*148c0*/  BSYNC.RECONVERGENT B0 ;  /* 0x0000000000007941 */ /* 0x000fea0003800200 */
.L_x_477:
        /* <DEDUP_REMOVED lines=9> */
[----:B------:R-:W-:Y:S02]  /*14960*/  MOV R27, R60 ;  /* 0x0000003c001b7202 */ /* 0x000fe40000000f00 */
[----:B------:R-:W-:Y:S02]  /*14970*/  MOV R26, R62 ;  /* 0x0000003e001a7202 */ /* 0x000fe40000000f00 */
[----:B------:R-:W-:-:S07]  /*14980*/  MOV R44, 0x149a0 ;  /* 0x000149a0002c7802 */ /* 0x000fce0000000f00 */
[----:B0-----:R-:W-:Y:S05]  /*14990*/  CALL.REL.NOINC `($__internal_3_$__cuda_sm3x_div_rn_noftz_f32_slowpath) ;  /* 0x000000c400707944 */ /* 0x001fea0003c00000 */
[----:B------:R-:W-:-:S07]  /*149a0*/  MOV R9, R57 ;  /* 0x0000003900097202 */ /* 0x000fce0000000f00 */
.L_x_480:
[----:B------:R-:W-:Y:S05]  /*149b0*/  BSYNC.RECONVERGENT B0 ;  /* 0x0000000000007941 */ /* 0x000fea0003800200 */
.L_x_479:
        /* <DEDUP_REMOVED lines=13> */
[----:B------:R-:W-:-:S07]  /*14a90*/  IMAD.MOV.U32 R17, RZ, RZ, R57 ;  /* 0x000000ffff117224 */ /* 0x000fce00078e0039 */
.L_x_482:
[----:B------:R-:W-:Y:S05]  /*14aa0*/  BSYNC.RECONVERGENT B0 ;  /* 0x0000000000007941 */ /* 0x000fea0003800200 */
.L_x_481:
[CC--:B------:R-:W-:Y:S01]  /*14ab0*/  FFMA R28, -R67.reuse, R16.reuse, R10 ;  /* 0x00000010431c7223 */ /* 0x0c0fe2000000010a */
[C---:B------:R-:W-:Y:S01]  /*14ac0*/  FFMA R27, -R67.reuse, R47, R67 ;  /* 0x0000002f431b7223 */ /* 0x040fe20000000143 */
[CC--:B------:R-:W-:Y:S01]  /*14ad0*/  FFMA R69, -R60.reuse, R9.reuse, R13 ;  /* 0x000000093c457223 */ /* 0x0c0fe2000000010d */
[----:B------:R-:W-:Y:S01]  /*14ae0*/  BSSY.RECONVERGENT B0, `(.L_x_483) ;  /* 0x0000022000007945 */ /* 0x000fe20003800200 */
[----:B------:R-:W1:Y:S01]  /*14af0*/  MUFU.RCP R19, R28 ;  /* 0x0000001c00137308 */ /* 0x000e620000001000 */
[--C-:B------:R-:W-:Y:S01]  /*14b00*/  FFMA R13, -R67, R9, R11.reuse ;  /* 0x00000009430d7223 */ /* 0x100fe2000000010b */
[CC--:B------:R-:W-:Y:S01]  /*14b10*/  FFMA R20, -R60.reuse, R16.reuse, R11 ;  /* 0x000000103c147223 */ /* 0x0c0fe2000000010b */
[CC--:B------:R-:W-:Y:S01]  /*14b20*/  FFMA R18, -R61.reuse, R16.reuse, R12 ;  /* 0x000000103d127223 */ /* 0x0c0fe2000000010c */
[C-C-:B------:R-:W-:Y:S01]  /*14b30*/  FFMA R30, -R60.reuse, R17, R14.reuse ;  /* 0x000000113c1e7223 */ /* 0x140fe2000000010e */
[C---:B------:R-:W-:Y:S01]  /*14b40*/  FFMA R43, -R61.reuse, R9, R14 ;  /* 0x000000093d2b7223 */ /* 0x040fe2000000010e */
[----:B------:R-:W-:Y:S01]  /*14b50*/  FFMA R40, -R61, R17, R15 ;  /* 0x000000113d287223 */ /* 0x000fe2000000010f */
[CC--:B------:R-:W-:Y:S01]  /*14b60*/  FFMA R14, -R67.reuse, R16.reuse, 1 ;  /* 0x3f800000430e7423 */ /* 0x0c0fe20000000110 */
[----:B------:R-:W2:Y:S01]  /*14b70*/  FCHK P0, R27, R28 ;  /* 0x0000001c1b007302 */ /* 0x000ea20000000000 */
[----:B------:R-:W-:Y:S01]  /*14b80*/  FFMA R11, -R67, R9, RZ ;  /* 0x00000009430b7223 */ /* 0x000fe200000001ff */
[CC--:B------:R-:W-:Y:S01]  /*14b90*/  FFMA R35, -R61.reuse, R47.reuse, R61 ;  /* 0x0000002f3d237223 */ /* 0x0c0fe2000000013d */
[C---:B------:R-:W-:Y:S01]  /*14ba0*/  FFMA R45, -R61.reuse, R47, RZ ;  /* 0x0000002f3d2d7223 */ /* 0x040fe200000001ff */
[CC--:B------:R-:W-:Y:S01]  /*14bb0*/  FFMA R34, -R61.reuse, R16.reuse, RZ ;  /* 0x000000103d227223 */ /* 0x0c0fe200000001ff */
[C---:B------:R-:W-:Y:S01]  /*14bc0*/  FFMA R51, -R61.reuse, R9, RZ ;  /* 0x000000093d337223 */ /* 0x040fe200000001ff */
[CC--:B------:R-:W-:Y:S01]  /*14bd0*/  FFMA R15, -R60.reuse, R47.reuse, R60 ;  /* 0x0000002f3c0f7223 */ /* 0x0c0fe2000000013c */
[C---:B------:R-:W-:Y:S01]  /*14be0*/  FFMA R71, -R60.reuse, R47, RZ ;  /* 0x0000002f3c477223 */ /* 0x040fe200000001ff */
[----:B------:R-:W-:Y:S01]  /*14bf0*/  FFMA R46, -R60, R16, RZ ;  /* 0x000000103c2e7223 */ /* 0x000fe200000001ff */
[----:B-1----:R-:W-:Y:S01]  /*14c00*/  FFMA R10, -R28, R19, 1 ;  /* 0x3f8000001c0a7423 */ /* 0x002fe20000000113 */
[----:B------:R-:W-:Y:S01]  /*14c10*/  FFMA R59, -R60, R9, 1 ;  /* 0x3f8000003c3b7423 */ /* 0x000fe20000000109 */
[----:B------:R-:W-:-:S02]  /*14c20*/  FFMA R61, -R61, R17, 1 ;  /* 0x3f8000003d3d7423 */ /* 0x000fc40000000111 */
[----:B------:R-:W-:-:S04]  /*14c30*/  FFMA R10, R19, R10, R19 ;  /* 0x0000000a130a7223 */ /* 0x000fc80000000013 */
[----:B------:R-:W-:-:S04]  /*14c40*/  FFMA R19, R27, R10, RZ ;  /* 0x0000000a1b137223 */ /* 0x000fc800000000ff */
[----:B------:R-:W-:-:S04]  /*14c50*/  FFMA R22, -R28, R19, R27 ;  /* 0x000000131c167223 */ /* 0x000fc8000000011b */
[----:B------:R-:W-:Y:S01]  /*14c60*/  FFMA R22, R10, R22, R19 ;  /* 0x000000160a167223 */ /* 0x000fe20000000013 */
[C---:B------:R-:W-:Y:S01]  /*14c70*/  FFMA R10, -R67.reuse, R17, R12 ;  /* 0x00000011430a7223 */ /* 0x040fe2000000010c */
[C---:B------:R-:W-:Y:S01]  /*14c80*/  FFMA R12, -R67.reuse, R47, RZ ;  /* 0x0000002f430c7223 */ /* 0x040fe200000001ff */
[-C--:B------:R-:W-:Y:S01]  /*14c90*/  FFMA R67, -R67, R17.reuse, RZ ;  /* 0x0000001143437223 */ /* 0x080fe200000001ff */
[----:B------:R-:W-:Y:S01]  /*14ca0*/  FFMA R19, -R60, R17, RZ ;  /* 0x000000113c137223 */ /* 0x000fe200000001ff */
[----:B--2---:R-:W-:Y:S06]  /*14cb0*/  @!P0 BRA `(.L_x_484) ;  /* 0x0000000000108947 */ /* 0x004fec0003800000 */
[----:B------:R-:W-:Y:S02]  /*14cc0*/  MOV R26, R28 ;  /* 0x0000001c001a7202 */ /* 0x000fe40000000f00 */
[----:B------:R-:W-:-:S07]  /*14cd0*/  MOV R44, 0x14cf0 ;  /* 0x00014cf0002c7802 */ /* 0x000fce0000000f00 */
[----:B0-----:R-:W-:Y:S05]  /*14ce0*/  CALL.REL.NOINC `($__internal_3_$__cuda_sm3x_div_rn_noftz_f32_slowpath) ;  /* 0x000000c0009c7944 */ /* 0x001fea0003c00000 */
[----:B------:R-:W-:-:S07]  /*14cf0*/  MOV R22, R57 ;  /* 0x0000003900167202 */ /* 0x000fce0000000f00 */
.L_x_484:
[----:B------:R-:W-:Y:S05]  /*14d00*/  BSYNC.RECONVERGENT B0 ;  /* 0x0000000000007941 */ /* 0x000fea0003800200 */
.L_x_483:
        /* <DEDUP_REMOVED lines=14> */
.L_x_486:
[----:B------:R-:W-:Y:S05]  /*14df0*/  BSYNC.RECONVERGENT B0 ;  /* 0x0000000000007941 */ /* 0x000fea0003800200 */
.L_x_485:
        /* <DEDUP_REMOVED lines=14> */
.L_x_488:
[----:B------:R-:W-:Y:S05]  /*14ee0*/  BSYNC.RECONVERGENT B0 ;  /* 0x0000000000007941 */ /* 0x000fea0003800200 */
.L_x_487:
        /* <DEDUP_REMOVED lines=14> */
.L_x_490:
[----:B------:R-:W-:Y:S05]  /*14fd0*/  BSYNC.RECONVERGENT B0 ;  /* 0x0000000000007941 */ /* 0x000fea0003800200 */
.L_x_489:
        /* <DEDUP_REMOVED lines=14> */
.L_x_492:
[----:B------:R-:W-:Y:S05]  /*150c0*/  BSYNC.RECONVERGENT B0 ;  /* 0x0000000000007941 */ /* 0x000fea0003800200 */
.L_x_491:
        /* <DEDUP_REMOVED lines=14> */
.L_x_494:
[----:B------:R-:W-:Y:S05]  /*151b0*/  BSYNC.RECONVERGENT B0 ;  /* 0x0000000000007941 */ /* 0x000fea0003800200 */
.L_x_493:
        /* <DEDUP_REMOVED lines=14> */
.L_x_496:
[----:B------:R-:W-:Y:S05]  /*152a0*/  BSYNC.RECONVERGENT B0 ;  /* 0x0000000000007941 */ /* 0x000fea0003800200 */
.L_x_495:
        /* <DEDUP_REMOVED lines=9> */
[----:B------:R-:W-:Y:S01]  /*15340*/  MOV R27, R67 ;  /* 0x00000043001b7202 */ /* 0x000fe20000000f00 */
[----:B------:R-:W-:Y:S01]  /*15350*/  IMAD.MOV.U32 R26, RZ, RZ, R28 ;  /* 0x000000ffff1a7224 */ /* 0x000fe200078e001c */
[----:B------:R-:W-:-:S07]  /*15360*/  MOV R44, 0x15380 ;  /* 0x00015380002c7802 */ /* 0x000fce0000000f00 */
[----:B0-----:R-:W-:Y:S05]  /*15370*/  CALL.REL.NOINC `($__internal_3_$__cuda_sm3x_div_rn_noftz_f32_slowpath) ;  /* 0x000000b800f87944 */ /* 0x001fea0003c00000 */
[----:B------:R-:W-:-:S07]  /*15380*/  MOV R21, R57 ;  /* 0x0000003900157202 */ /* 0x000fce0000000f00 */
.L_x_498:
[----:B------:R-:W-:Y:S05]  /*15390*/  BSYNC.RECONVERGENT B0 ;  /* 0x0000000000007941 */ /* 0x000fea0003800200 */
.L_x_497:
[C---:B------:R-:W-:Y:S01]  /*153a0*/  FFMA R42, -R20.reuse, R24, R69 ;  /* 0x00000018142a7223 */ /* 0x040fe20000000145 */
[----:B------:R-:W-:Y:S01]  /*153b0*/  FFMA R27, -R20, R22, R15 ;  /* 0x00000016141b7223 */ /* 0x000fe2000000010f */
[----:B------:R-:W-:Y:S01]  /*153c0*/  FFMA R28, R24, -R16, R9 ;  /* 0x80000010181c7223 */ /* 0x000fe20000000009 */
[----:B------:R-:W-:Y:S01]  /*153d0*/  FFMA R62, -R18, R22, R35 ;  /* 0x00000016123e7223 */ /* 0x000fe20000000123 */
[----:B------:R-:W1:Y:S01]  /*153e0*/  MUFU.RCP R11, R42 ;  /* 0x0000002a000b7308 */ /* 0x000e620000001000 */
[----:B------:R-:W-:Y:S01]  /*153f0*/  BSSY.RECONVERGENT B0, `(.L_x_499) ;  /* 0x0000020000007945 */ /* 0x000fe20003800200 */
[----:B------:R-:W-:Y:S01]  /*15400*/  FFMA R9, -R20, R24, R59 ;  /* 0x0000001814097223 */ /* 0x000fe2000000013b */
[----:B------:R-:W-:Y:S01]  /*15410*/  FFMA R35, -R18, R29, R34 ;  /* 0x0000001d12237223 */ /* 0x000fe20000000122 */
[----:B------:R-:W-:Y:S01]  /*15420*/  FFMA R50, R22, -R16, R31 ;  /* 0x8000001016327223 */ /* 0x000fe2000000001f */
[----:B------:R-:W-:Y:S01]  /*15430*/  FFMA R34, -R18, R24, R51 ;  /* 0x0000001812227223 */ /* 0x000fe20000000133 */
[-CC-:B------:R-:W-:Y:S01]  /*15440*/  FFMA R59, R29, -R16.reuse, R41.reuse ;  /* 0x800000101d3b7223 */ /* 0x180fe20000000029 */
[-C--:B------:R-:W-:Y:S01]  /*15450*/  FFMA R60, R24, -R16.reuse, R41 ;  /* 0x80000010183c7223 */ /* 0x080fe20000000029 */
[----:B------:R-:W2:Y:S01]  /*15460*/  FCHK P0, R27, R42 ;  /* 0x0000002a1b007302 */ /* 0x000ea20000000000 */
[-C--:B------:R-:W-:Y:S01]  /*15470*/  FFMA R47, R22, -R16.reuse, R47 ;  /* 0x80000010162f7223 */ /* 0x080fe2000000002f */
[C---:B------:R-:W-:Y:S01]  /*15480*/  FFMA R31, R33.reuse, -R16, R17 ;  /* 0x80000010211f7223 */ /* 0x040fe20000000011 */
[-C--:B------:R-:W-:Y:S01]  /*15490*/  FFMA R13, -R20, R22.reuse, R71 ;  /* 0x00000016140d7223 */ /* 0x080fe20000000147 */
[C---:B------:R-:W-:Y:S01]  /*154a0*/  FFMA R45, -R18.reuse, R22, R45 ;  /* 0x00000016122d7223 */ /* 0x040fe2000000012d */
[-C--:B------:R-:W-:Y:S01]  /*154b0*/  FFMA R69, -R18, R33.reuse, R40 ;  /* 0x0000002112457223 */ /* 0x080fe20000000128 */
[-C--:B------:R-:W-:Y:S01]  /*154c0*/  FFMA R41, R33, -R16.reuse, R41 ;  /* 0x8000001021297223 */ /* 0x080fe20000000029 */
[----:B------:R-:W-:Y:S01]  /*154d0*/  FFMA R67, R29, -R16, R16 ;  /* 0x800000101d437223 */ /* 0x000fe20000000010 */
[----:B------:R-:W-:Y:S01]  /*154e0*/  FFMA R12, -R20, R33, R19 ;  /* 0x00000021140c7223 */ /* 0x000fe20000000113 */
[----:B-1----:R-:W-:Y:S01]  /*154f0*/  FFMA R10, -R42, R11, 1 ;  /* 0x3f8000002a0a7423 */ /* 0x002fe2000000010b */
[----:B------:R-:W-:Y:S01]  /*15500*/  FFMA R14, -R20, R29, R20 ;  /* 0x0000001d140e7223 */ /* 0x000fe20000000114 */
[C---:B------:R-:W-:Y:S01]  /*15510*/  FFMA R61, -R18.reuse, R33, R61 ;  /* 0x00000021123d7223 */ /* 0x040fe2000000013d */
[----:B------:R-:W-:Y:S01]  /*15520*/  FFMA R51, -R18, R29, R18 ;  /* 0x0000001d12337223 */ /* 0x000fe20000000112 */
[----:B------:R-:W-:-:S04]  /*15530*/  FFMA R10, R11, R10, R11 ;  /* 0x0000000a0b0a7223 */ /* 0x000fc8000000000b */
[----:B------:R-:W-:-:S04]  /*15540*/  FFMA R15, R27, R10, RZ ;  /* 0x0000000a1b0f7223 */ /* 0x000fc800000000ff */
[----:B------:R-:W-:-:S04]  /*15550*/  FFMA R11, -R42, R15, R27 ;  /* 0x0000000f2a0b7223 */ /* 0x000fc8000000011b */
[----:B------:R-:W-:Y:S01]  /*15560*/  FFMA R15, R10, R11, R15 ;  /* 0x0000000b0a0f7223 */ /* 0x000fe2000000000f */
[C---:B------:R-:W-:Y:S01]  /*15570*/  FFMA R10, -R20.reuse, R33, R30 ;  /* 0x00000021140a7223 */ /* 0x040fe2000000011e */
[----:B------:R-:W-:Y:S01]  /*15580*/  FFMA R11, -R20, R29, R46 ;  /* 0x0000001d140b7223 */ /* 0x000fe2000000012e */
[----:B------:R-:W-:Y:S01]  /*15590*/  FFMA R30, -R18, R24, R43 ;  /* 0x00000018121e7223 */ /* 0x000fe2000000012b */
[----:B--2---:R-:W-:Y:S06]  /*155a0*/  @!P0 BRA `(.L_x_500) ;  /* 0x0000000000108947 */ /* 0x004fec0003800000 */
[----:B------:R-:W-:Y:S02]  /*155b0*/  MOV R26, R42 ;  /* 0x0000002a001a7202 */ /* 0x000fe40000000f00 */
[----:B------:R-:W-:-:S07]  /*155c0*/  MOV R44, 0x155e0 ;  /* 0x000155e0002c7802 */ /* 0x000fce0000000f00 */
[----:B0-----:R-:W-:Y:S05]  /*155d0*/  CALL.REL.NOINC `($__internal_3_$__cuda_sm3x_div_rn_noftz_f32_slowpath) ;  /* 0x000000b800607944 */ /* 0x001fea0003c00000 */
[----:B------:R-:W-:-:S07]  /*155e0*/  MOV R15, R57 ;  /* 0x00000039000f7202 */ /* 0x000fce0000000f00 */
.L_x_500:
[----:B------:R-:W-:Y:S05]  /*155f0*/  BSYNC.RECONVERGENT B0 ;  /* 0x0000000000007941 */ /* 0x000fea0003800200 */
.L_x_499:
        /* <DEDUP_REMOVED lines=14> */
.L_x_502:
[----:B------:R-:W-:Y:S05]  /*156e0*/  BSYNC.RECONVERGENT B0 ;  /* 0x0000000000007941 */ /* 0x000fea0003800200 */
.L_x_501:
        /* <DEDUP_REMOVED lines=14> */
.L_x_504:
[----:B------:R-:W-:Y:S05]  /*157d0*/  BSYNC.RECONVERGENT B0 ;  /* 0x0000000000007941 */ /* 0x000fea0003800200 */
.L_x_503:
        /* <DEDUP_REMOVED lines=14> */
.L_x_506:
[----:B------:R-:W-:Y:S05]  /*158c0*/  BSYNC.RECONVERGENT B0 ;  /* 0x0000000000007941 */ /* 0x000fea0003800200 */
.L_x_505:
        /* <DEDUP_REMOVED lines=14> */
.L_x_508:
[----:B------:R-:W-:Y:S05]  /*159b0*/  BSYNC.RECONVERGENT B0 ;  /* 0x0000000000007941 */ /* 0x000fea0003800200 */
.L_x_507:
        /* <DEDUP_REMOVED lines=14> */
.L_x_510:
[----:B------:R-:W-:Y:S05]  /*15aa0*/  BSYNC.RECONVERGENT B0 ;  /* 0x0000000000007941 */ /* 0x000fea0003800200 */
.L_x_509:
        /* <DEDUP_REMOVED lines=14> */
.L_x_512:
[----:B------:R-:W-:Y:S05]  /*15b90*/  BSYNC.RECONVERGENT B0 ;  /* 0x0000000000007941 */ /* 0x000fea0003800200 */
.L_x_511:
        /* <DEDUP_REMOVED lines=14> */
.L_x_514:
[----:B------:R-:W-:Y:S05]  /*15c80*/  BSYNC.RECONVERGENT B0 ;  /* 0x0000000000007941 */ /* 0x000fea0003800200 */
.L_x_513:
[C---:B------:R-:W-:Y:S01]  /*15c90*/  FFMA R58, -R30.reuse, R18, R69 ;  /* 0x000000121e3a7223 */ /* 0x040fe20000000145 */
[-C--:B------:R-:W-:Y:S01]  /*15ca0*/  FFMA R27, -R30, R15.reuse, R62 ;  /* 0x0000000f1e1b7223 */ /* 0x080fe2000000013e */
[----:B------:R-:W-:Y:S01]  /*15cb0*/  BSSY.RECONVERGENT B0, `(.L_x_515) ;  /* 0x0000023000007945 */ /* 0x000fe20003800200 */
[-C--:B------:R-:W-:Y:S01]  /*15cc0*/  FFMA R42, -R28, R15.reuse, R47 ;  /* 0x0000000f1c2a7223 */ /* 0x080fe2000000012f */
[----:B------:R-:W1:Y:S01]  /*15cd0*/  MUFU.RCP R9, R58 ;  /* 0x0000003a00097308 */ /* 0x000e620000001000 */
[-C--:B------:R-:W-:Y:S01]  /*15ce0*/  FFMA R11, -R30, R16.reuse, R35 ;  /* 0x000000101e0b7223 */ /* 0x080fe20000000123 */
[C---:B------:R-:W-:Y:S01]  /*15cf0*/  FFMA R47, -R28.reuse, R15, R50 ;  /* 0x0000000f1c2f7223 */ /* 0x040fe20000000132 */
[CC--:B------:R-:W-:Y:S01]  /*15d00*/  FFMA R40, -R28.reuse, R16.reuse, R67 ;  /* 0x000000101c287223 */ /* 0x0c0fe20000000143 */
[C---:B------:R-:W-:Y:S01]  /*15d10*/  FFMA R62, -R28.reuse, R16, R59 ;  /* 0x000000101c3e7223 */ /* 0x040fe2000000013b */
[CC--:B------:R-:W-:Y:S01]  /*15d20*/  FFMA R60, -R28.reuse, R19.reuse, R60 ;  /* 0x000000131c3c7223 */ /* 0x0c0fe2000000013c */
[C---:B------:R-:W-:Y:S01]  /*15d30*/  FFMA R31, -R28.reuse, R18, R31 ;  /* 0x000000121c1f7223 */ /* 0x040fe2000000011f */
[-C--:B------:R-:W-:Y:S01]  /*15d40*/  FFMA R68, R19, -R24.reuse, R32 ;  /* 0x8000001813447223 */ /* 0x080fe20000000020 */
[----:B------:R-:W2:Y:S01]  /*15d50*/  FCHK P0, R27, R58 ;  /* 0x0000003a1b007302 */ /* 0x000ea20000000000 */
[----:B------:R-:W-:Y:S01]  /*15d60*/  FFMA R35, -R28, R19, R28 ;  /* 0x000000131c237223 */ /* 0x000fe2000000011c */
[CC--:B------:R-:W-:Y:S01]  /*15d70*/  FFMA R22, R15.reuse, -R24.reuse, R22 ;  /* 0x800000180f167223 */ /* 0x0c0fe20000000016 */
[-C--:B------:R-:W-:Y:S01]  /*15d80*/  FFMA R59, R15, -R24.reuse, R23 ;  /* 0x800000180f3b7223 */ /* 0x080fe20000000017 */
[CC--:B------:R-:W-:Y:S01]  /*15d90*/  FFMA R50, R16.reuse, -R24.reuse, R29 ;  /* 0x8000001810327223 */ /* 0x0c0fe2000000001d */
[-C--:B------:R-:W-:Y:S01]  /*15da0*/  FFMA R70, R16, -R24.reuse, R25 ;  /* 0x8000001810467223 */ /* 0x080fe20000000019 */
[----:B------:R-:W-:Y:S01]  /*15db0*/  FFMA R33, R18, -R24, R33 ;  /* 0x8000001812217223 */ /* 0x000fe20000000021 */
[C---:B------:R-:W-:Y:S01]  /*15dc0*/  FFMA R13, -R30.reuse, R15, R45 ;  /* 0x0000000f1e0d7223 */ /* 0x040fe2000000012d */
[----:B------:R-:W-:Y:S01]  /*15dd0*/  FFMA R14, -R30, R16, R51 ;  /* 0x000000101e0e7223 */ /* 0x000fe20000000133 */
[----:B-1----:R-:W-:Y:S01]  /*15de0*/  FFMA R10, -R58, R9, 1 ;  /* 0x3f8000003a0a7423 */ /* 0x002fe20000000109 */
[----:B------:R-:W-:Y:S01]  /*15df0*/  FFMA R32, R19, -R24, R24 ;  /* 0x8000001813207223 */ /* 0x000fe20000000018 */
[----:B------:R-:W-:-:S02]  /*15e00*/  FFMA R12, -R30, R19, R30 ;  /* 0x000000131e0c7223 */ /* 0x000fc4000000011e */
[----:B------:R-:W-:-:S04]  /*15e10*/  FFMA R10, R9, R10, R9 ;  /* 0x0000000a090a7223 */ /* 0x000fc80000000009 */
[----:B------:R-:W-:-:S04]  /*15e20*/  FFMA R9, R27, R10, RZ ;  /* 0x0000000a1b097223 */ /* 0x000fc800000000ff */
[----:B------:R-:W-:-:S04]  /*15e30*/  FFMA R20, -R58, R9, R27 ;  /* 0x000000093a147223 */ /* 0x000fc8000000011b */
[----:B------:R-:W-:Y:S01]  /*15e40*/  FFMA R20, R10, R20, R9 ;  /* 0x000000140a147223 */ /* 0x000fe20000000009 */
[----:B------:R-:W-:Y:S01]  /*15e50*/  FFMA R10, -R30, R19, R34 ;  /* 0x000000131e0a7223 */ /* 0x000fe20000000122 */
[----:B------:R-:W-:Y:S01]  /*15e60*/  FFMA R34, -R28, R18, R41 ;  /* 0x000000121c227223 */ /* 0x000fe20000000129 */
[----:B------:R-:W-:Y:S01]  /*15e70*/  FFMA R28, R18, -R24, R21 ;  /* 0x80000018121c7223 */ /* 0x000fe20000000015 */
[----:B------:R-:W-:Y:S01]  /*15e80*/  FFMA R9, -R30, R18, R61 ;  /* 0x000000121e097223 */ /* 0x000fe2000000013d */
[----:B--2---:R-:W-:Y:S06]  /*15e90*/  @!P0 BRA `(.L_x_516) ;  /* 0x0000000000108947 */ /* 0x004fec0003800000 */
[----:B------:R-:W-:Y:S02]  /*15ea0*/  MOV R26, R58 ;  /* 0x0000003a001a7202 */ /* 0x000fe40000000f00 */
[----:B------:R-:W-:-:S07]  /*15eb0*/  MOV R44, 0x15ed0 ;  /* 0x00015ed0002c7802 */ /* 0x000fce0000000f00 */
[----:B0-----:R-:W-:Y:S05]  /*15ec0*/  CALL.REL.NOINC `($__internal_3_$__cuda_sm3x_div_rn_noftz_f32_slowpath) ;  /* 0x000000b000247944 */ /* 0x001fea0003c00000 */
[----:B------:R-:W-:-:S07]  /*15ed0*/  MOV R20, R57 ;  /* 0x0000003900147202 */ /* 0x000fce0000000f00 */
.L_x_516:
[----:B------:R-:W-:Y:S05]  /*15ee0*/  BSYNC.RECONVERGENT B0 ;  /* 0x0000000000007941 */ /* 0x000fea0003800200 */
.L_x_515:
        /* <DEDUP_REMOVED lines=14> */
.L_x_518:
[----:B------:R-:W-:Y:S05]  /*15fd0*/  BSYNC.RECONVERGENT B0 ;  /* 0x0000000000007941 */ /* 0x000fea0003800200 */
.L_x_517:
        /* <DEDUP_REMOVED lines=14> */
.L_x_520:
[----:B------:R-:W-:Y:S05]  /*160c0*/  BSYNC.RECONVERGENT B0 ;  /* 0x0000000000007941 */ /* 0x000fea0003800200 */
.L_x_519:
        /* <DEDUP_REMOVED lines=14> */
.L_x_522:
[----:B------:R-:W-:Y:S05]  /*161b0*/  BSYNC.RECONVERGENT B0 ;  /* 0x0000000000007941 */ /* 0x000fea0003800200 */
.L_x_521:
        /* <DEDUP_REMOVED lines=14> */
.L_x_524:
[----:B------:R-:W-:Y:S05]  /*162a0*/  BSYNC.RECONVERGENT B0 ;  /* 0x0000000000007941 */ /* 0x000fea0003800200 */
.L_x_523:
        /* <DEDUP_REMOVED lines=14> */
.L_x_526:
[----:B------:R-:W-:Y:S05]  /*16390*/  BSYNC.RECONVERGENT B0 ;  /* 0x0000000000007941 */ /* 0x000fea0003800200 */
.L_x_525:
        /* <DEDUP_REMOVED lines=13> */
[----:B------:R-:W-:-:S07]  /*16470*/  IMAD.MOV.U32 R23, RZ, RZ, R57 ;  /* 0x000000ffff177224 */ /* 0x000fce00078e0039 */
.L_x_528:
[----:B------:R-:W-:Y:S05]  /*16480*/  BSYNC.RECONVERGENT B0 ;  /* 0x0000000000007941 */ /* 0x000fea0003800200 */
.L_x_527:
        /* <DEDUP_REMOVED lines=13> */
.L_x_530:
[----:B------:R-:W-:Y:S05]  /*16560*/  BSYNC.RECONVERGENT B0 ;  /* 0x0000000000007941 */ /* 0x000fea0003800200 */
.L_x_529:
[-C--:B------:R-:W-:Y:S01]  /*16570*/  FFMA R9, -R31, R21.reuse, R62 ;  /* 0x000000151f097223 */ /* 0x080fe2000000013e */
[----:B------:R-:W-:Y:S01]  /*16580*/  FFMA R70, -R33, R21, R70 ;  /* 0x0000001521467223 */ /* 0x000fe20000000146 */
[-C--:B------:R-:W-:Y:S01]  /*16590*/  FFMA R47, -R31, R20.reuse, R47 ;  /* 0x000000141f2f7223 */ /* 0x080fe2000000012f */
[----:B------:R-:W-:Y:S01]  /*165a0*/  FFMA R10, -R33, R20, R59 ;  /* 0x00000014210a7223 */ /* 0x000fe2000000013b */
[C---:B------:R-:W-:Y:S01]  /*165b0*/  FFMA R12, -R36.reuse, R9, RZ ;  /* 0x00000009240c7223 */ /* 0x040fe200000001ff */
[-C--:B------:R-:W-:Y:S01]  /*165c0*/  FFMA R9, -R31, R23.reuse, R34 ;  /* 0x000000171f097223 */ /* 0x080fe20000000122 */
[----:B------:R-:W-:Y:S01]  /*165d0*/  FFMA R11, R21, -R18, R46 ;  /* 0x80000012150b7223 */ /* 0x000fe2000000002e */
[----:B------:R-:W-:Y:S01]  /*165e0*/  FFMA R28, -R33, R23, R28 ;  /* 0x00000017211c7223 */ /* 0x000fe2000000011c */
[----:B------:R-:W-:Y:S01]  /*165f0*/  FFMA R13, -R65, R70, R12 ;  /* 0x00000046410d7223 */ /* 0x000fe2000000010c */
[C---:B------:R-:W-:Y:S01]  /*16600*/  FFMA R12, -R36.reuse, R47, RZ ;  /* 0x0000002f240c7223 */ /* 0x040fe200000001ff */
[----:B------:R-:W-:Y:S01]  /*16610*/  FFMA R9, -R36, R9, RZ ;  /* 0x0000000924097223 */ /* 0x000fe200000001ff */
[----:B------:R-:W-:Y:S01]  /*16620*/  FFMA R17, R20, -R18, R17 ;  /* 0x8000001214117223 */ /* 0x000fe20000000011 */
[----:B------:R-:W-:Y:S01]  /*16630*/  FFMA R68, -R33, R24, R68 ;  /* 0x0000001821447223 */ /* 0x000fe20000000144 */
[C---:B------:R-:W-:Y:S01]  /*16640*/  FFMA R10, -R65.reuse, R10, R12 ;  /* 0x0000000a410a7223 */ /* 0x040fe2000000010c */
[C---:B------:R-:W-:Y:S01]  /*16650*/  FFMA R12, -R64.reuse, R11, R13 ;  /* 0x0000000b400c7223 */ /* 0x040fe2000000010d */
[----:B------:R-:W-:Y:S01]  /*16660*/  FFMA R11, -R65, R28, R9 ;  /* 0x0000001c410b7223 */ /* 0x000fe20000000109 */
[----:B------:R-:W-:Y:S01]  /*16670*/  FFMA R9, -R31, R24, R60 ;  /* 0x000000181f097223 */ /* 0x000fe2000000013c */
[----:B------:R-:W-:Y:S01]  /*16680*/  FFMA R17, -R64, R17, R10 ;  /* 0x0000001140117223 */ /* 0x000fe2000000010a */
[C---:B------:R-:W-:Y:S01]  /*16690*/  FFMA R12, -R63.reuse, R72, R12 ;  /* 0x000000483f0c7223 */ /* 0x040fe2000000010c */
[----:B------:R-:W-:Y:S01]  /*166a0*/  FFMA R43, R24, -R18, R43 ;  /* 0x80000012182b7223 */ /* 0x000fe2000000002b */
[----:B------:R-:W-:Y:S01]  /*166b0*/  FFMA R10, -R36, R9, RZ ;  /* 0x00000009240a7223 */ /* 0x000fe200000001ff */
[----:B------:R-:W-:Y:S01]  /*166c0*/  FFMA R25, -R63, R30, R17 ;  /* 0x0000001e3f197223 */ /* 0x000fe20000000111 */
[----:B------:R-:W-:Y:S01]  /*166d0*/  FFMA R9, R23, -R18, R56 ;  /* 0x8000001217097223 */ /* 0x000fe20000000038 */
[----:B------:R-:W-:Y:S01]  /*166e0*/  FSETP.GE.AND P0, PT, R12, R6, PT ;  /* 0x000000060c00720b */ /* 0x000fe20003f06000 */
[----:B------:R-:W-:Y:S01]  /*166f0*/  FFMA R10, -R65, R68, R10 ;  /* 0x00000044410a7223 */ /* 0x000fe2000000010a */
[----:B------:R-:W-:Y:S01]  /*16700*/  BSSY.RECONVERGENT B0, `(.L_x_531) ;  /* 0x0000099000007945 */ /* 0x000fe20003800200 */
[C---:B------:R-:W-:Y:S01]  /*16710*/  FFMA R26, -R64.reuse, R9, R11 ;  /* 0x00000009401a7223 */ /* 0x040fe2000000010b */
[----:B------:R-:W-:Y:S01]  /*16720*/  FSETP.GE.AND P0, PT, R25, R8, P0 ;  /* 0x000000081900720b */ /* 0x000fe20000706000 */
[----:B0-----:R-:W-:Y:S01]  /*16730*/  FFMA R6, -R64, R43, R10 ;  /* 0x0000002b40067223 */ /* 0x001fe2000000010a */
[----:B------:R-:W-:-:S02]  /*16740*/  HFMA2 R10, -RZ, RZ, 0, 0 ;  /* 0x00000000ff0a7431 */ /* 0x000fc400000001ff */
[----:B------:R-:W-:Y:S01]  /*16750*/  FFMA R11, -R63, R57, R26 ;  /* 0x000000393f0b7223 */ /* 0x000fe2000000011a */
[----:B------:R-:W-:Y:S02]  /*16760*/  FSETP.LE.AND P0, PT, R25, R4, P0 ;  /* 0x000000041900720b */ /* 0x000fe40000703000 */
[----:B------:R-:W-:Y:S01]  /*16770*/  CS2R R8, SRZ ;  /* 0x0000000000087805 */ /* 0x000fe2000001ff00 */
[----:B------:R-:W-:Y:S01]  /*16780*/  FFMA R51, -R63, R14, R6 ;  /* 0x0000000e3f337223 */ /* 0x000fe20000000106 */
[----:B------:R-:W-:Y:S01]  /*16790*/  FFMA R14, -R33, R24, R32 ;  /* 0x00000018210e7223 */ /* 0x000fe20000000120 */
[----:B------:R-:W-:Y:S01]  /*167a0*/  FSETP.LE.AND P0, PT, R12, R5, P0 ;  /* 0x000000050c00720b */ /* 0x000fe20000703000 */
[----:B------:R-:W-:Y:S01]  /*167b0*/  FFMA R28, -R31, R20, R42 ;  /* 0x000000141f1c7223 */ /* 0x000fe2000000012a */
[----:B------:R0:W-:Y:S01]  /*167c0*/  STL.128 [R1+0x420], R8 ;  /* 0x0004200801007387 */ /* 0x0001e20000100c00 */
[----:B------:R-:W-:Y:S01]  /*167d0*/  FSETP.LE.AND P6, PT, R51, R0, PT ;  /* 0x000000003300720b */ /* 0x000fe20003fc3000 */
[----:B------:R-:W-:Y:S01]  /*167e0*/  FFMA R29, -R31, R21, R40 ;  /* 0x000000151f1d7223 */ /* 0x000fe20000000128 */
[----:B------:R-:W-:Y:S01]  /*167f0*/  FSETP.GE.AND P5, PT, R51, R7, P0 ;  /* 0x000000073300720b */ /* 0x000fe200007a6000 */
[----:B------:R-:W-:Y:S01]  /*16800*/  FFMA R30, -R31, R24, R35 ;  /* 0x000000181f1e7223 */ /* 0x000fe20000000123 */
[----:B------:R-:W-:Y:S01]  /*16810*/  FFMA R32, R20, -R18, R15 ;  /* 0x8000001214207223 */ /* 0x000fe2000000000f */
[----:B------:R-:W-:Y:S01]  /*16820*/  FFMA R6, -R33, R20, R22 ;  /* 0x0000001421067223 */ /* 0x000fe20000000116 */
[----:B------:R-:W-:Y:S01]  /*16830*/  FSETP.LE.AND P0, PT, R51, R0, P5 ;  /* 0x000000003300720b */ /* 0x000fe20002f03000 */
[----:B------:R-:W-:Y:S01]  /*16840*/  FFMA R13, -R33, R21, R50 ;  /* 0x00000015210d7223 */ /* 0x000fe20000000132 */
[----:B------:R-:W-:Y:S01]  /*16850*/  MOV R0, 0x7149f2ca ;  /* 0x7149f2ca00007802 */ /* 0x000fe20000000f00 */
[-C--:B------:R-:W-:Y:S01]  /*16860*/  FFMA R17, R21, -R18.reuse, R16 ;  /* 0x8000001215117223 */ /* 0x080fe20000000010 */
[-C--:B------:R-:W-:Y:S01]  /*16870*/  FFMA R34, R24, -R18.reuse, R19 ;  /* 0x8000001218227223 */ /* 0x080fe20000000013 */
[-C--:B------:R-:W-:Y:S01]  /*16880*/  FFMA R31, -R31, R23.reuse, R31 ;  /* 0x000000171f1f7223 */ /* 0x080fe2000000011f */
[----:B------:R-:W-:Y:S01]  /*16890*/  FFMA R15, -R33, R23, R33 ;  /* 0x00000017210f7223 */ /* 0x000fe20000000121 */
[----:B------:R-:W-:-:S06]  /*168a0*/  FFMA R35, R23, -R18, R18 ;  /* 0x8000001217237223 */ /* 0x000fcc0000000012 */
[----:B0-----:R-:W-:Y:S05]  /*168b0*/  @!P0 BRA `(.L_x_532) ;  /* 0x0000000400f48947 */ /* 0x001fea0003800000 */
[----:B------:R-:W-:Y:S02]  /*168c0*/  MOV R0, RZ ;  /* 0x000000ff00007202 */ /* 0x000fe40000000f00 */
[----:B------:R-:W-:Y:S02]  /*168d0*/  MOV R4, RZ ;  /* 0x000000ff00047202 */ /* 0x000fe40000000f00 */
[----:B------:R-:W-:-:S07]  /*168e0*/  MOV R22, RZ ;  /* 0x000000ff00167202 */ /* 0x000fce0000000f00 */
.L_x_541:
[----:B------:R-:W-:-:S05]  /*168f0*/  IMAD R8, R4, 0xc, R1 ;  /* 0x0000000c04087824 */ /* 0x000fca00078e0201 */
[----:B------:R-:W2:Y:S01]  /*16900*/  LDL.128 R40, [R8] ;  /* 0x0000000008287983 */ /* 0x000ea20000100c00 */
[----:B------:R-:W-:-:S05]  /*16910*/  LEA R7, R4, R1, 0x4 ;  /* 0x0000000104077211 */ /* 0x000fca00078e20ff */
[----:B------:R-:W3:Y:S04]  /*16920*/  LDL.64 R18, [R7+0x460] ;  /* 0x0004600007127983 */ /* 0x000ee80000100a00 */
[----:B------:R-:W4:Y:S01]  /*16930*/  LDL R10, [R7+0x468] ;  /* 0x00046800070a7983 */ /* 0x000f220000100800 */
[----:B------:R-:W-:Y:S01]  /*16940*/  IADD3 R4, P0, PT, R4, 0x4, RZ ;  /* 0x0000000404047810 */ /* 0x000fe20007f1e0ff */
[----:B------:R-:W-:Y:S03]  /*16950*/  BSSY.RECONVERGENT B3, `(.L_x_533) ;  /* 0x000001a000037945 */ /* 0x000fe60003800200 */
[----:B------:R-:W-:Y:S02]  /*16960*/  IADD3.X R22, PT, PT, RZ, R22, RZ, P0, !PT ;  /* 0x00000016ff167210 */ /* 0x000fe400007fe4ff */
[----:B------:R-:W-:-:S04]  /*16970*/  ISETP.NE.U32.AND P4, PT, R4, 0x40, PT ;  /* 0x000000400400780c */ /* 0x000fc80003f85070 */
[----:B------:R-:W-:Y:S01]  /*16980*/  ISETP.NE.AND.EX P4, PT, R22, RZ, PT, P4 ;  /* 0x000000ff1600720c */ /* 0x000fe20003f85340 */
[----:B--2---:R-:W-:-:S04]  /*16990*/  FFMA R16, R40, R40, RZ ;  /* 0x0000002828107223 */ /* 0x004fc800000000ff */
[----:B------:R-:W-:Y:S01]  /*169a0*/  FFMA R5, R41, R41, R16 ;  /* 0x0000002929057223 */ /* 0x000fe20000000010 */
[----:B---3--:R-:W-:-:S03]  /*169b0*/  FADD R16, R12, -R19 ;  /* 0x800000130c107221 */ /* 0x008fc60000000000 */
[----:B------:R-:W-:-:S04]  /*169c0*/  FFMA R5, R42, R42, R5 ;  /* 0x0000002a2a057223 */ /* 0x000fc80000000005 */
[----:B------:R-:W-:Y:S01]  /*169d0*/  FADD R26, R5, 1 ;  /* 0x3f800000051a7421 */ /* 0x000fe20000000000 */
[----:B------:R-:W-:-:S03]  /*169e0*/  FADD R5, R25, -R18 ;  /* 0x8000001219057221 */ /* 0x000fc60000000000 */
[----:B------:R-:W0:Y:S01]  /*169f0*/  MUFU.RCP R18, R26 ;  /* 0x0000001a00127308 */ /* 0x000e220000001000 */
[----:B------:R-:W-:Y:S01]  /*16a00*/  FFMA R9, R5, R40, RZ ;  /* 0x0000002805097223 */ /* 0x000fe200000000ff */
[----:B----4-:R-:W-:-:S03]  /*16a10*/  FADD R5, R51, -R10 ;  /* 0x8000000a33057221 */ /* 0x010fc60000000000 */
[----:B------:R-:W-:-:S04]  /*16a20*/  FFMA R16, R16, R41, R9 ;  /* 0x0000002910107223 */ /* 0x000fc80000000009 */
[----:B------:R-:W-:-:S04]  /*16a30*/  FFMA R16, R5, R42, R16 ;  /* 0x0000002a05107223 */ /* 0x000fc80000000010 */
[----:B------:R-:W-:-:S04]  /*16a40*/  FADD R16, R11, -R16 ;  /* 0x800000100b107221 */ /* 0x000fc80000000000 */
[----:B------:R-:W-:Y:S01]  /*16a50*/  FMUL R27, R16, R16 ;  /* 0x00000010101b7220 */ /* 0x000fe20000400000 */
[----:B0-----:R-:W-:-:S03]  /*16a60*/  FFMA R5, -R26, R18, 1 ;  /* 0x3f8000001a057423 */ /* 0x001fc60000000112 */
[----:B------:R-:W0:Y:S01]  /*16a70*/  FCHK P0, R27, R26 ;  /* 0x0000001a1b007302 */ /* 0x000e220000000000 */
[----:B------:R-:W-:-:S04]  /*16a80*/  FFMA R18, R18, R5, R18 ;  /* 0x0000000512127223 */ /* 0x000fc80000000012 */
[----:B------:R-:W-:-:S04]  /*16a90*/  FFMA R5, R27, R18, RZ ;  /* 0x000000121b057223 */ /* 0x000fc800000000ff */
[----:B------:R-:W-:-:S04]  /*16aa0*/  FFMA R9, -R26, R5, R27 ;  /* 0x000000051a097223 */ /* 0x000fc8000000011b */
[----:B------:R-:W-:Y:S01]  /*16ab0*/  FFMA R57, R18, R9, R5 ;  /* 0x0000000912397223 */ /* 0x000fe20000000005 */
[----:B0-----:R-:W-:Y:S06]  /*16ac0*/  @!P0 BRA `(.L_x_534) ;  /* 0x0000000000088947 */ /* 0x001fec0003800000 */
[----:B------:R-:W-:-:S07]  /*16ad0*/  MOV R44, 0x16af0 ;  /* 0x00016af0002c7802 */ /* 0x000fce0000000f00 */
[----:B------:R-:W-:Y:S05]  /*16ae0*/  CALL.REL.NOINC `($__internal_3_$__cuda_sm3x_div_rn_noftz_f32_slowpath) ;  /* 0x000000a4001c7944 */ /* 0x000fea0003c00000 */
.L_x_534:
[----:B------:R-:W-:Y:S05]  /*16af0*/  BSYNC.RECONVERGENT B3 ;  /* 0x0000000000037941 */ /* 0x000fea0003800200 */
.L_x_533:
[----:B------:R-:W2:Y:S04]  /*16b00*/  LDL.128 R44, [R8+0x10] ;  /* 0x00001000082c7983 */ /* 0x000ea80000100c00 */
[----:B------:R-:W3:Y:S04]  /*16b10*/  LDL.64 R18, [R7+0x470] ;  /* 0x0004700007127983 */ /* 0x000ee80000100a00 */
[----:B------:R-:W4:Y:S01]  /*16b20*/  LDL R10, [R7+0x478] ;  /* 0x00047800070a7983 */ /* 0x000f220000100800 */
[----:B------:R-:W-:Y:S01]  /*16b30*/  FFMA R5, R43, R43, RZ ;  /* 0x0000002b2b057223 */ /* 0x000fe200000000ff */
[----:B------:R-:W-:Y:S01]  /*16b40*/  BSSY.RECONVERGENT B3, `(.L_x_535) ;  /* 0x0000017000037945 */ /* 0x000fe20003800200 */
[----:B------:R-:W-:-:S02]  /*16b50*/  FADD R50, R57, R0 ;  /* 0x0000000039327221 */ /* 0x000fc40000000000 */
[----:B--2---:R-:W-:-:S04]  /*16b60*/  FFMA R16, R44, R44, R5 ;  /* 0x0000002c2c107223 */ /* 0x004fc80000000005 */
[----:B------:R-:W-:Y:S01]  /*16b70*/  FFMA R16, R45, R45, R16 ;  /* 0x0000002d2d107223 */ /* 0x000fe20000000010 */
[----:B---3--:R-:W-:Y:S01]  /*16b80*/  FADD R18, R25, -R18 ;  /* 0x8000001219127221 */ /* 0x008fe20000000000 */
[----:B------:R-:W-:Y:S02]  /*16b90*/  FADD R19, R12, -R19 ;  /* 0x800000130c137221 */ /* 0x000fe40000000000 */
[----:B------:R-:W-:Y:S01]  /*16ba0*/  FADD R26, R16, 1 ;  /* 0x3f800000101a7421 */ /* 0x000fe20000000000 */
[----:B------:R-:W-:Y:S01]  /*16bb0*/  FFMA R18, R43, R18, RZ ;  /* 0x000000122b127223 */ /* 0x000fe200000000ff */
[----:B----4-:R-:W-:Y:S02]  /*16bc0*/  FADD R10, R51, -R10 ;  /* 0x8000000a330a7221 */ /* 0x010fe40000000000 */
[----:B------:R-:W0:Y:S01]  /*16bd0*/  MUFU.RCP R5, R26 ;  /* 0x0000001a00057308 */ /* 0x000e220000001000 */
[----:B------:R-:W-:-:S04]  /*16be0*/  FFMA R19, R19, R44, R18 ;  /* 0x0000002c13137223 */ /* 0x000fc80000000012 */
[----:B------:R-:W-:-:S04]  /*16bf0*/  FFMA R10, R10, R45, R19 ;  /* 0x0000002d0a0a7223 */ /* 0x000fc80000000013 */
[----:B------:R-:W-:-:S04]  /*16c00*/  FADD R10, R11, -R10 ;  /* 0x8000000a0b0a7221 */ /* 0x000fc80000000000 */
[----:B------:R-:W-:-:S04]  /*16c10*/  FMUL R27, R10, R10 ;  /* 0x0000000a0a1b7220 */ /* 0x000fc80000400000 */
[----:B------:R-:W1:Y:S01]  /*16c20*/  FCHK P0, R27, R26 ;  /* 0x0000001a1b007302 */ /* 0x000e620000000000 */
[----:B0-----:R-:W-:-:S04]  /*16c30*/  FFMA R16, -R26, R5, 1 ;  /* 0x3f8000001a107423 */ /* 0x001fc80000000105 */
[----:B------:R-:W-:-:S04]  /*16c40*/  FFMA R16, R5, R16, R5 ;  /* 0x0000001005107223 */ /* 0x000fc80000000005 */
[----:B------:R-:W-:-:S04]  /*16c50*/  FFMA R5, R27, R16, RZ ;  /* 0x000000101b057223 */ /* 0x000fc800000000ff */
[----:B------:R-:W-:-:S04]  /*16c60*/  FFMA R9, -R26, R5, R27 ;  /* 0x000000051a097223 */ /* 0x000fc8000000011b */
[----:B------:R-:W-:Y:S01]  /*16c70*/  FFMA R57, R16, R9, R5 ;  /* 0x0000000910397223 */ /* 0x000fe20000000005 */
[----:B-1----:R-:W-:Y:S06]  /*16c80*/  @!P0 BRA `(.L_x_536) ;  /* 0x0000000000088947 */ /* 0x002fec0003800000 */
[----:B------:R-:W-:-:S07]  /*16c90*/  MOV R44, 0x16cb0 ;  /* 0x00016cb0002c7802 */ /* 0x000fce0000000f00 */
[----:B------:R-:W-:Y:S05]  /*16ca0*/  CALL.REL.NOINC `($__internal_3_$__cuda_sm3x_div_rn_noftz_f32_slowpath) ;  /* 0x000000a000ac7944 */ /* 0x000fea0003c00000 */
.L_x_536:
[----:B------:R-:W-:Y:S05]  /*16cb0*/  BSYNC.RECONVERGENT B3 ;  /* 0x0000000000037941 */ /* 0x000fea0003800200 */
.L_x_535:
[----:B------:R-:W2:Y:S04]  /*16cc0*/  LDL.128 R40, [R8+0x20] ;  /* 0x0000200008287983 */ /* 0x000ea80000100c00 */
[----:B------:R-:W3:Y:S04]  /*16cd0*/  LDL.64 R18, [R7+0x480] ;  /* 0x0004800007127983 */ /* 0x000ee80000100a00 */
[----:B------:R-:W4:Y:S01]  /*16ce0*/  LDL R0, [R7+0x488] ;  /* 0x0004880007007983 */ /* 0x000f220000100800 */
[----:B------:R-:W-:Y:S01]  /*16cf0*/  FFMA R10, R46, R46, RZ ;  /* 0x0000002e2e0a7223 */ /* 0x000fe200000000ff */
[----:B------:R-:W-:Y:S01]  /*16d00*/  BSSY.RECONVERGENT B3, `(.L_x_537) ;  /* 0x0000017000037945 */ /* 0x000fe20003800200 */
[----:B------:R-:W-:-:S02]  /*16d10*/  FADD R50, R50, R57 ;  /* 0x0000003932327221 */ /* 0x000fc40000000000 */
[----:B------:R-:W-:-:S04]  /*16d20*/  FFMA R5, R47, R47, R10 ;  /* 0x0000002f2f057223 */ /* 0x000fc8000000000a */
[----:B--2---:R-:W-:-:S04]  /*16d30*/  FFMA R5, R40, R40, R5 ;  /* 0x0000002828057223 */ /* 0x004fc80000000005 */
[----:B------:R-:W-:Y:S01]  /*16d40*/  FADD R26, R5, 1 ;  /* 0x3f800000051a7421 */ /* 0x000fe20000000000 */
[----:B---3--:R-:W-:Y:S01]  /*16d50*/  FADD R5, R25, -R18 ;  /* 0x8000001219057221 */ /* 0x008fe20000000000 */
[----:B------:R-:W-:Y:S02]  /*16d60*/  FADD R10, R12, -R19 ;  /* 0x800000130c0a7221 */ /* 0x000fe40000000000 */
        /* <DEDUP_REMOVED lines=16> */
.L_x_538:
[----:B------:R-:W-:Y:S05]  /*16e70*/  BSYNC.RECONVERGENT B3 ;  /* 0x0000000000037941 */ /* 0x000fea0003800200 */
.L_x_537:
[----:B------:R-:W2:Y:S04]  /*16e80*/  LDL.64 R8, [R7+0x490] ;  /* 0x0004900007087983 */ /* 0x000ea80000100a00 */
[----:B------:R-:W3:Y:S01]  /*16e90*/  LDL R0, [R7+0x498] ;  /* 0x0004980007007983 */ /* 0x000ee20000100800 */
[----:B------:R-:W-:Y:S01]  /*16ea0*/  FFMA R5, R41, R41, RZ ;  /* 0x0000002929057223 */ /* 0x000fe200000000ff */
[----:B------:R-:W-:Y:S01]  /*16eb0*/  BSSY.RECONVERGENT B3, `(.L_x_539) ;  /* 0x0000017000037945 */ /* 0x000fe20003800200 */
[----:B------:R-:W-:Y:S02]  /*16ec0*/  FADD R50, R50, R57 ;  /* 0x0000003932327221 */ /* 0x000fe40000000000 */
[----:B------:R-:W-:-:S04]  /*16ed0*/  FFMA R10, R42, R42, R5 ;  /* 0x0000002a2a0a7223 */ /* 0x000fc80000000005 */
[----:B------:R-:W-:-:S04]  /*16ee0*/  FFMA R10, R43, R43, R10 ;  /* 0x0000002b2b0a7223 */ /* 0x000fc8000000000a */
[----:B------:R-:W-:-:S04]  /*16ef0*/  FADD R26, R10, 1 ;  /* 0x3f8000000a1a7421 */ /* 0x000fc80000000000 */
[----:B------:R-:W0:Y:S01]  /*16f00*/  MUFU.RCP R5, R26 ;  /* 0x0000001a00057308 */ /* 0x000e220000001000 */
[----:B--2---:R-:W-:Y:S01]  /*16f10*/  FADD R8, R25, -R8 ;  /* 0x8000000819087221 */ /* 0x004fe20000000000 */
[----:B------:R-:W-:-:S03]  /*16f20*/  FADD R9, R12, -R9 ;  /* 0x800000090c097221 */ /* 0x000fc60000000000 */
[----:B------:R-:W-:Y:S01]  /*16f30*/  FFMA R41, R41, R8, RZ ;  /* 0x0000000829297223 */ /* 0x000fe200000000ff */
[----:B---3--:R-:W-:Y:S01]  /*16f40*/  FADD R0, R51, -R0 ;  /* 0x8000000033007221 */ /* 0x008fe20000000000 */
[----:B0-----:R-:W-:Y:S02]  /*16f50*/  FFMA R8, -R26, R5, 1 ;  /* 0x3f8000001a087423 */ /* 0x001fe40000000105 */
[----:B------:R-:W-:Y:S02]  /*16f60*/  FFMA R42, R42, R9, R41 ;  /* 0x000000092a2a7223 */ /* 0x000fe40000000029 */
[----:B------:R-:W-:Y:S02]  /*16f70*/  FFMA R8, R5, R8, R5 ;  /* 0x0000000805087223 */ /* 0x000fe40000000005 */
[----:B------:R-:W-:-:S04]  /*16f80*/  FFMA R0, R43, R0, R42 ;  /* 0x000000002b007223 */ /* 0x000fc8000000002a */
[----:B------:R-:W-:-:S04]  /*16f90*/  FADD R0, R11, -R0 ;  /* 0x800000000b007221 */ /* 0x000fc80000000000 */
[----:B------:R-:W-:-:S04]  /*16fa0*/  FMUL R27, R0, R0 ;  /* 0x00000000001b7220 */ /* 0x000fc80000400000 */
[----:B------:R-:W0:Y:S01]  /*16fb0*/  FCHK P0, R27, R26 ;  /* 0x0000001a1b007302 */ /* 0x000e220000000000 */
[----:B------:R-:W-:-:S04]  /*16fc0*/  FFMA R5, R27, R8, RZ ;  /* 0x000000081b057223 */ /* 0x000fc800000000ff */
[----:B------:R-:W-:-:S04]  /*16fd0*/  FFMA R0, -R26, R5, R27 ;  /* 0x000000051a007223 */ /* 0x000fc8000000011b */
[----:B------:R-:W-:Y:S01]  /*16fe0*/  FFMA R57, R8, R0, R5 ;  /* 0x0000000008397223 */ /* 0x000fe20000000005 */
[----:B0-----:R-:W-:Y:S06]  /*16ff0*/  @!P0 BRA `(.L_x_540) ;  /* 0x0000000000088947 */ /* 0x001fec0003800000 */
[----:B------:R-:W-:-:S07]  /*17000*/  MOV R44, 0x17020 ;  /* 0x00017020002c7802 */ /* 0x000fce0000000f00 */
[----:B------:R-:W-:Y:S05]  /*17010*/  CALL.REL.NOINC `($__internal_3_$__cuda_sm3x_div_rn_noftz_f32_slowpath) ;  /* 0x0000009c00d07944 */ /* 0x000fea0003c00000 */
.L_x_540:
[----:B------:R-:W-:Y:S05]  /*17020*/  BSYNC.RECONVERGENT B3 ;  /* 0x0000000000037941 */ /* 0x000fea0003800200 */
.L_x_539:
[----:B------:R-:W-:Y:S01]  /*17030*/  FADD R0, R50, R57 ;  /* 0x0000003932007221 */ /* 0x000fe20000000000 */
[----:B------:R-:W-:Y:S06]  /*17040*/  @P4 BRA `(.L_x_541) ;  /* 0xfffffff800284947 */ /* 0x000fec000383ffff */
[----:B------:R0:W-:Y:S04]  /*17050*/  STG.E desc[UR8][R2.64], R25 ;  /* 0x0000001902007986 */ /* 0x0001e8000c101908 */
[----:B------:R0:W-:Y:S04]  /*17060*/  STG.E desc[UR8][R2.64+0x4], R12 ;  /* 0x0000040c02007986 */ /* 0x0001e8000c101908 */
[----:B------:R0:W-:Y:S04]  /*17070*/  STG.E desc[UR8][R2.64+0x8], R51 ;  /* 0x0000083302007986 */ /* 0x0001e8000c101908 */
[----:B------:R0:W-:Y:S02]  /*17080*/  STG.E desc[UR8][R2.64+0xc], R11 ;  /* 0x00000c0b02007986 */ /* 0x0001e4000c101908 */
.L_x_532:
[----:B------:R-:W-:Y:S05]  /*17090*/  BSYNC.RECONVERGENT B0 ;  /* 0x0000000000007941 */ /* 0x000fea0003800200 */
.L_x_531:
[----:B------:R-:W-:Y:S04]  /*170a0*/  BSSY.RECONVERGENT B0, `(.L_x_468) ;  /* 0x0000942000007945 */ /* 0x000fe80003800200 */
[----:B------:R-:W-:Y:S05]  /*170b0*/  @P5 BRA P6, `(.L_x_542) ;  /* 0x0000009400005947 */ /* 0x000fea0003000000 */
        /* <DEDUP_REMOVED lines=14> */
.L_x_544:
[----:B------:R-:W-:Y:S05]  /*171a0*/  BSYNC.RECONVERGENT B3 ;  /* 0x0000000000037941 */ /* 0x000fea0003800200 */
.L_x_543:
[----:B------:R-:W-:Y:S01]  /*171b0*/  IADD3 R4, PT, PT, R28, 0x1800000, RZ ;  /* 0x018000001c047810 */ /* 0x000fe20007ffe0ff */
[----:B------:R-:W-:Y:S03]  /*171c0*/  BSSY.RECONVERGENT B1, `(.L_x_545) ;  /* 0x000000c000017945 */ /* 0x000fe60003800200 */
[----:B------:R-:W-:-:S04]  /*171d0*/  LOP3.LUT R4, R4, 0x7f800000, RZ, 0xc0, !PT ;  /* 0x7f80000004047812 */ /* 0x000fc800078ec0ff */
[----:B------:R-:W-:-:S13]  /*171e0*/  ISETP.GT.U32.AND P0, PT, R4, 0x1ffffff, PT ;  /* 0x01ffffff0400780c */ /* 0x000fda0003f04070 */
[----:B------:R-:W-:Y:S05]  /*171f0*/  @P0 BRA `(.L_x_546) ;  /* 0x0000000000100947 */ /* 0x000fea0003800000 */
[----:B------:R-:W-:-:S07]  /*17200*/  MOV R26, 0x17220 ;  /* 0x00017220001a7802 */ /* 0x000fce0000000f00 */
[----:B0-----:R-:W-:Y:S05]  /*17210*/  CALL.REL.NOINC `($__internal_1_$__cuda_sm20_rcp_rn_f32_slowpath) ;  /* 0x0000009800247944 */ /* 0x001fea0003c00000 */
[----:B------:R-:W-:Y:S01]  /*17220*/  MOV R68, R16 ;  /* 0x0000001000447202 */ /* 0x000fe20000000f00 */
[----:B------:R-:W-:Y:S06]  /*17230*/  BRA `(.L_x_547) ;  /* 0x0000000000107947 */ /* 0x000fec0003800000 */
.L_x_546:
[----:B------:R-:W1:Y:S02]  /*17240*/  MUFU.RCP R5, R28 ;  /* 0x0000001c00057308 */ /* 0x000e640000001000 */
[----:B-1----:R-:W-:-:S04]  /*17250*/  FFMA R4, R28, R5, -1 ;  /* 0xbf8000001c047423 */ /* 0x002fc80000000005 */
[----:B------:R-:W-:-:S04]  /*17260*/  FADD.FTZ R4, -R4, -RZ ;  /* 0x800000ff04047221 */ /* 0x000fc80000010100 */
[----:B------:R-:W-:-:S07]  /*17270*/  FFMA R68, R5, R4, R5 ;  /* 0x0000000405447223 */ /* 0x000fce0000000005 */
.L_x_547:
[----:B------:R-:W-:Y:S05]  /*17280*/  BSYNC.RECONVERGENT B1 ;  /* 0x0000000000017941 */ /* 0x000fea0003800200 */
.L_x_545:
        /* <DEDUP_REMOVED lines=14> */
.L_x_549:
[----:B------:R-:W-:Y:S05]  /*17370*/  BSYNC.RECONVERGENT B3 ;  /* 0x0000000000037941 */ /* 0x000fea0003800200 */
.L_x_548:
        /* <DEDUP_REMOVED lines=14> */
.L_x_551:
[----:B------:R-:W-:Y:S05]  /*17460*/  BSYNC.RECONVERGENT B3 ;  /* 0x0000000000037941 */ /* 0x000fea0003800200 */
.L_x_550:
        /* <DEDUP_REMOVED lines=14> */
.L_x_553:
[----:B------:R-:W-:Y:S05]  /*17550*/  BSYNC.RECONVERGENT B3 ;  /* 0x0000000000037941 */ /* 0x000fea0003800200 */
.L_x_552:
        /* <DEDUP_REMOVED lines=14> */
.L_x_555:
[----:B------:R-:W-:Y:S05]  /*17640*/  BSYNC.RECONVERGENT B3 ;  /* 0x0000000000037941 */ /* 0x000fea0003800200 */
.L_x_554:
[----:B------:R-:W-:Y:S02]  /*17650*/  UIADD3 UR7, UP0, UPT, UR4, 0x430, URZ ;  /* 0x0000043004077890 */ /* 0x000fe4000ff1e0ff */
[----:B------:R-:W-:Y:S01]  /*17660*/  MOV R60, UR4 ;  /* 0x00000004003c7c02 */ /* 0x000fe20008000f00 */
[----:B------:R-:W-:Y:S01]  /*17670*/  HFMA2 R69, -RZ, RZ, 0, 5.9604644775390625e-08 ;  /* 0x00000001ff457431 */ /* 0x000fe200000001ff */
[----:B------:R-:W-:Y:S01]  /*17680*/  IADD3 R62, PT, PT, R1, 0x300, RZ ;  /* 0x00000300013e7810 */ /* 0x000fe20007ffe0ff */
[----:B------:R-:W-:Y:S01]  /*17690*/  UIADD3.X UR10, UPT, UPT, URZ, UR5, URZ, UP0, !UPT ;  /* 0x00000005ff0a7290 */ /* 0x000fe200087fe4ff */
[----:B------:R-:W-:Y:S02]  /*176a0*/  IADD3 R60, P0, PT, R60, 0x43c, RZ ;  /* 0x0000043c3c3c7810 */ /* 0x000fe40007f1e0ff */
[----:B------:R-:W-:Y:S02]  /*176b0*/  MOV R18, RZ ;  /* 0x000000ff00127202 */ /* 0x000fe40000000f00 */
[----:B------:R-:W-:Y:S01]  /*176c0*/  MOV R10, UR7 ;  /* 0x00000007000a7c02 */ /* 0x000fe20008000f00 */
[----:B------:R-:W-:Y:S01]  /*176d0*/  IMAD.X R61, RZ, RZ, UR5, P0 ;  /* 0x00000005ff3d7e24 */ /* 0x000fe200080e06ff */
[----:B0-----:R-:W-:-:S07]  /*176e0*/  MOV R11, UR10 ;  /* 0x0000000a000b7c02 */ /* 0x001fce0008000f00 */
.L_x_641:
[----:B------:R-:W-:Y:S01]  /*176f0*/  SHF.R.U32.HI R25, RZ, 0x1, R18 ;  /* 0x00000001ff197819 */ /* 0x000fe20000011612 */
[----:B------:R-:W-:Y:S01]  /*17700*/  STL.128 [R1+0x340], RZ ;  /* 0x000340ff01007387 */ /* 0x000fe20000100c00 */
[----:B0-----:R-:W-:Y:S02]  /*17710*/  SHF.L.U32 R4, R18, 0x3, RZ ;  /* 0x0000000312047819 */ /* 0x001fe400000006ff */
[----:B------:R-:W-:Y:S01]  /*17720*/  MOV R12, RZ ;  /* 0x000000ff000c7202 */ /* 0x000fe20000000f00 */
[----:B------:R-:W-:Y:S01]  /*17730*/  IMAD R5, R25, 0x5, RZ ;  /* 0x0000000519057824 */ /* 0x000fe200078e02ff */
[----:B------:R-:W-:Y:S01]  /*17740*/  MOV R40, R1 ;  /* 0x0000000100287202 */ /* 0x000fe20000000f00 */
[----:B------:R-:W-:Y:S01]  /*17750*/  STL.128 [R1+0x350], RZ ;  /* 0x000350ff01007387 */ /* 0x000fe20000100c00 */
[----:B------:R-:W-:Y:S02]  /*17760*/  LOP3.LUT R26, R4, 0x8, RZ, 0xc0, !PT ;  /* 0x00000008041a7812 */ /* 0x000fe400078ec0ff */
[----:B------:R-:W-:Y:S01]  /*17770*/  MOV R8, R60 ;  /* 0x0000003c00087202 */ /* 0x000fe20000000f00 */
[----:B------:R0:W-:Y:S01]  /*17780*/  STL.128 [R1+0x310], R12 ;  /* 0x0003100c01007387 */ /* 0x0001e20000100c00 */
[----:B------:R-:W-:-:S02]  /*17790*/  MOV R9, R61 ;  /* 0x0000003d00097202 */ /* 0x000fc40000000f00 */
[----:B------:R-:W-:Y:S01]  /*177a0*/  MOV R33, RZ ;  /* 0x000000ff00217202 */ /* 0x000fe20000000f00 */
[----:B------:R-:W-:Y:S01]  /*177b0*/  STL [R1+0x360], RZ ;  /* 0x000360ff01007387 */ /* 0x000fe20000100800 */
[----:B------:R-:W-:Y:S02]  /*177c0*/  MOV R22, RZ ;  /* 0x000000ff00167202 */ /* 0x000fe40000000f00 */
[----:B------:R-:W-:Y:S01]  /*177d0*/  MOV R27, 0x3f800000 ;  /* 0x3f800000001b7802 */ /* 0x000fe20000000f00 */
[----:B------:R1:W-:Y:S01]  /*177e0*/  STL.128 [R1+0x450], R8 ;  /* 0x0004500801007387 */ /* 0x0003e20000100c00 */
[----:B------:R-:W-:Y:S02]  /*177f0*/  LEA R5, R5, R62, 0x2 ;  /* 0x0000003e05057211 */ /* 0x000fe400078e10ff */
[----:B------:R-:W-:Y:S01]  /*17800*/  LEA R4, R25, R40, 0x2 ;  /* 0x0000002819047211 */ /* 0x000fe200078e10ff */
[----:B------:R2:W-:Y:S01]  /*17810*/  STL.128 [R1+0x320], R32 ;  /* 0x0003202001007387 */ /* 0x0005e20000100c00 */
[----:B0-----:R-:W-:-:S03]  /*17820*/  IMAD.IADD R12, R1, 0x1, R26 ;  /* 0x00000001010c7824 */ /* 0x001fc600078e021a */
[----:B------:R0:W-:Y:S04]  /*17830*/  STL.128 [R1+0x330], R20 ;  /* 0x0003301401007387 */ /* 0x0001e80000100c00 */
[----:B------:R3:W-:Y:S04]  /*17840*/  STL [R5+0x10], R27 ;  /* 0x0000101b05007387 */ /* 0x0007e80000100800 */
[----:B------:R4:W-:Y:S04]  /*17850*/  STL [R4+0x350], R27 ;  /* 0x0003501b04007387 */ /* 0x0009e80000100800 */
[----:B-1----:R-:W3:Y:S04]  /*17860*/  LDL.64 R8, [R12+0x450] ;  /* 0x000450000c087983 */ /* 0x002ee80000100a00 */
[----:B------:R-:W4:Y:S01]  /*17870*/  LDL.128 R40, [R1+0x310] ;  /* 0x0003100001287983 */ /* 0x000f220000100c00 */
[----:B--2---:R-:W0:Y:S01]  /*17880*/  MUFU.RCP R33, R28 ;  /* 0x0000001c00217308 */ /* 0x004e220000001000 */
[----:B---3--:R-:W-:-:S06]  /*17890*/  IMAD.WIDE.U32 R8, R25, 0x4, R8 ;  /* 0x0000000419087825 */ /* 0x008fcc00078e0008 */
[----:B------:R1:W5:Y:S01]  /*178a0*/  LD.E R9, desc[UR8][R8.64] ;  /* 0x0000000808097980 */ /* 0x000362000c101900 */
[----:B----4-:R-:W2:Y:S01]  /*178b0*/  FCHK P0, R40, R28 ;  /* 0x0000001c28007302 */ /* 0x010ea20000000000 */
[----:B0-----:R-:W-:Y:S01]  /*178c0*/  FFMA R22, -R28, R33, 1 ;  /* 0x3f8000001c167423 */ /* 0x001fe20000000121 */
[----:B------:R-:W-:Y:S01]  /*178d0*/  IADD3 R18, PT, PT, R18, 0x1, RZ ;  /* 0x0000000112127810 */ /* 0x000fe20007ffe0ff */
[----:B------:R-:W-:Y:S02]  /*178e0*/  BSSY.RECONVERGENT B3, `(.L_x_556) ;  /* 0x000000c000037945 */ /* 0x000fe40003800200 */
[----:B------:R-:W-:Y:S01]  /*178f0*/  FFMA R33, R33, R22, R33 ;  /* 0x0000001621217223 */ /* 0x000fe20000000021 */
[----:B------:R-:W-:-:S03]  /*17900*/  ISETP.NE.AND P5, PT, R18, 0x6, PT ;  /* 0x000000061200780c */ /* 0x000fc60003fa5270 */
[----:B------:R-:W-:-:S04]  /*17910*/  FFMA R5, R33, R40, RZ ;  /* 0x0000002821057223 */ /* 0x000fc800000000ff */
[----:B------:R-:W-:-:S04]  /*17920*/  FFMA R22, -R28, R5, R40 ;  /* 0x000000051c167223 */ /* 0x000fc80000000128 */
[----:B------:R-:W-:Y:S01]  /*17930*/  FFMA R22, R33, R22, R5 ;  /* 0x0000001621167223 */ /* 0x000fe20000000005 */
[----:B-12---:R-:W-:Y:S06]  /*17940*/  @!P0 BRA `(.L_x_557) ;  /* 0x0000000000148947 */ /* 0x006fec0003800000 */
[----:B------:R-:W-:Y:S02]  /*17950*/  MOV R27, R40 ;  /* 0x00000028001b7202 */ /* 0x000fe40000000f00 */
[----:B------:R-:W-:Y:S02]  /*17960*/  MOV R26, R28 ;  /* 0x0000001c001a7202 */ /* 0x000fe40000000f00 */
[----:B------:R-:W-:-:S07]  /*17970*/  MOV R44, 0x17990 ;  /* 0x00017990002c7802 */ /* 0x000fce0000000f00 */
[----:B-----5:R-:W-:Y:S05]  /*17980*/  CALL.REL.NOINC `($__internal_3_$__cuda_sm3x_div_rn_noftz_f32_slowpath) ;  /* 0x0000009400747944 */ /* 0x020fea0003c00000 */
[----:B------:R-:W-:-:S07]  /*17990*/  MOV R22, R57 ;  /* 0x0000003900167202 */ /* 0x000fce0000000f00 */
.L_x_557:
[----:B------:R-:W-:Y:S05]  /*179a0*/  BSYNC.RECONVERGENT B3 ;  /* 0x0000000000037941 */ /* 0x000fea0003800200 */
.L_x_556:
[----:B------:R-:W2:Y:S04]  /*179b0*/  LDL.128 R56, [R1+0x320] ;  /* 0x0003200001387983 */ /* 0x000ea80000100c00 */
[----:B------:R-:W3:Y:S04]  /*179c0*/  LDL.128 R44, [R1+0x330] ;  /* 0x00033000012c7983 */ /* 0x000ee80000100c00 */
[----:B------:R-:W4:Y:S04]  /*179d0*/  LDL.128 R48, [R1+0x340] ;  /* 0x0003400001307983 */ /* 0x000f280000100c00 */
[----:B------:R-:W4:Y:S04]  /*179e0*/  LDL.128 R52, [R1+0x350] ;  /* 0x0003500001347983 */ /* 0x000f280000100c00 */
[----:B------:R-:W4:Y:S01]  /*179f0*/  LDL R27, [R1+0x360] ;  /* 0x00036000011b7983 */ /* 0x000f220000100800 */
[C---:B------:R-:W-:Y:S01]  /*17a00*/  FFMA R42, -R41.reuse, R7, R42 ;  /* 0x00000007292a7223 */ /* 0x040fe2000000012a */
[CC--:B------:R-:W-:Y:S01]  /*17a10*/  FFMA R97, -R41.reuse, R67.reuse, R41 ;  /* 0x0000004329617223 */ /* 0x0c0fe20000000129 */
[----:B------:R-:W-:Y:S01]  /*17a20*/  BSSY.RECONVERGENT B3, `(.L_x_558) ;  /* 0x0000030000037945 */ /* 0x000fe20003800200 */
[C---:B------:R-:W-:Y:S01]  /*17a30*/  FFMA R95, -R41.reuse, R67, RZ ;  /* 0x00000043295f7223 */ /* 0x040fe200000001ff */
[----:B------:R-:W0:Y:S01]  /*17a40*/  MUFU.RCP R5, R42 ;  /* 0x0000002a00057308 */ /* 0x000e220000001000 */
[C---:B------:R-:W-:Y:S01]  /*17a50*/  FFMA R91, -R41.reuse, R7, 1 ;  /* 0x3f800000295b7423 */ /* 0x040fe20000000107 */
[C---:B------:R-:W-:Y:S01]  /*17a60*/  FFMA R83, -R41.reuse, R19, RZ ;  /* 0x0000001329537223 */ /* 0x040fe200000001ff */
[----:B------:R-:W-:-:S05]  /*17a70*/  FFMA R87, -R41, R16, RZ ;  /* 0x0000001029577223 */ /* 0x000fca00000001ff */
[----:B------:R-:W1:Y:S01]  /*17a80*/  FCHK P0, R97, R42 ;  /* 0x0000002a61007302 */ /* 0x000e620000000000 */
[----:B0-----:R-:W-:-:S04]  /*17a90*/  FFMA R4, -R42, R5, 1 ;  /* 0x3f8000002a047423 */ /* 0x001fc80000000105 */
[----:B------:R-:W-:Y:S01]  /*17aa0*/  FFMA R4, R5, R4, R5 ;  /* 0x0000000405047223 */ /* 0x000fe20000000005 */
[----:B------:R-:W-:-:S03]  /*17ab0*/  FFMA R5, -R41, R19, R43 ;  /* 0x0000001329057223 */ /* 0x000fc6000000012b */
[----:B------:R-:W-:-:S04]  /*17ac0*/  FFMA R33, R97, R4, RZ ;  /* 0x0000000461217223 */ /* 0x000fc800000000ff */
[----:B------:R-:W-:-:S04]  /*17ad0*/  FFMA R108, -R42, R33, R97 ;  /* 0x000000212a6c7223 */ /* 0x000fc80000000161 */
[----:B------:R-:W-:Y:S01]  /*17ae0*/  FFMA R108, R4, R108, R33 ;  /* 0x0000006c046c7223 */ /* 0x000fe20000000021 */
[C---:B--2---:R-:W-:Y:S01]  /*17af0*/  FFMA R77, -R41.reuse, R16, R56 ;  /* 0x00000010294d7223 */ /* 0x044fe20000000138 */
[----:B------:R-:W-:Y:S01]  /*17b00*/  FFMA R75, -R41, R22, R57 ;  /* 0x00000016294b7223 */ /* 0x000fe20000000139 */
[C---:B------:R-:W-:Y:S01]  /*17b10*/  FFMA R59, -R58.reuse, R7, R59 ;  /* 0x000000073a3b7223 */ /* 0x040fe2000000013b */
[C---:B------:R-:W-:Y:S01]  /*17b20*/  FFMA R93, -R58.reuse, R67, R58 ;  /* 0x000000433a5d7223 */ /* 0x040fe2000000013a */
[C---:B---3--:R-:W-:Y:S01]  /*17b30*/  FFMA R72, -R58.reuse, R19, R44 ;  /* 0x000000133a487223 */ /* 0x048fe2000000012c */
[C---:B------:R-:W-:Y:S01]  /*17b40*/  FFMA R40, -R58.reuse, R16, R45 ;  /* 0x000000103a287223 */ /* 0x040fe2000000012d */
[C---:B------:R-:W-:Y:S01]  /*17b50*/  FFMA R4, -R58.reuse, R22, R46 ;  /* 0x000000163a047223 */ /* 0x040fe2000000012e */
[C---:B------:R-:W-:Y:S01]  /*17b60*/  FFMA R96, -R58.reuse, R67, RZ ;  /* 0x000000433a607223 */ /* 0x040fe200000001ff */
[C---:B------:R-:W-:Y:S01]  /*17b70*/  FFMA R79, -R58.reuse, R7, RZ ;  /* 0x000000073a4f7223 */ /* 0x040fe200000001ff */
[C---:B------:R-:W-:Y:S01]  /*17b80*/  FFMA R33, -R58.reuse, R19, 1 ;  /* 0x3f8000003a217423 */ /* 0x040fe20000000113 */
[-C--:B------:R-:W-:Y:S01]  /*17b90*/  FFMA R82, -R58, R16.reuse, RZ ;  /* 0x000000103a527223 */ /* 0x080fe200000001ff */
[C---:B----4-:R-:W-:Y:S01]  /*17ba0*/  FFMA R41, -R47.reuse, R7, R48 ;  /* 0x000000072f297223 */ /* 0x050fe20000000130 */
[C---:B------:R-:W-:Y:S01]  /*17bb0*/  FFMA R89, -R47.reuse, R19, R49 ;  /* 0x000000132f597223 */ /* 0x040fe20000000131 */
[C---:B------:R-:W-:Y:S01]  /*17bc0*/  FFMA R94, -R47.reuse, R16, R50 ;  /* 0x000000102f5e7223 */ /* 0x040fe20000000132 */
[C---:B------:R-:W-:Y:S01]  /*17bd0*/  FFMA R56, -R47.reuse, R22, R51 ;  /* 0x000000162f387223 */ /* 0x040fe20000000133 */
[CC--:B------:R-:W-:Y:S01]  /*17be0*/  FFMA R86, -R47.reuse, R67.reuse, R47 ;  /* 0x000000432f567223 */ /* 0x0c0fe2000000012f */
[C---:B------:R-:W-:Y:S01]  /*17bf0*/  FFMA R106, -R47.reuse, R67, RZ ;  /* 0x000000432f6a7223 */ /* 0x040fe200000001ff */
[C---:B------:R-:W-:Y:S01]  /*17c00*/  FFMA R73, -R47.reuse, R7, RZ ;  /* 0x000000072f497223 */ /* 0x040fe200000001ff */
[C---:B------:R-:W-:Y:S01]  /*17c10*/  FFMA R85, -R47.reuse, R19, RZ ;  /* 0x000000132f557223 */ /* 0x040fe200000001ff */
[-C--:B------:R-:W-:Y:S01]  /*17c20*/  FFMA R84, -R47, R16.reuse, 1 ;  /* 0x3f8000002f547423 */ /* 0x080fe20000000110 */
[C---:B------:R-:W-:Y:S01]  /*17c30*/  FFMA R43, -R52.reuse, R7, R53 ;  /* 0x00000007342b7223 */ /* 0x040fe20000000135 */
[C---:B------:R-:W-:Y:S01]  /*17c40*/  FFMA R81, -R52.reuse, R19, R54 ;  /* 0x0000001334517223 */ /* 0x040fe20000000136 */
[C---:B------:R-:W-:Y:S01]  /*17c50*/  FFMA R78, -R52.reuse, R16, R55 ;  /* 0x00000010344e7223 */ /* 0x040fe20000000137 */
[CC--:B------:R-:W-:Y:S01]  /*17c60*/  FFMA R58, -R52.reuse, R67.reuse, R52 ;  /* 0x00000043343a7223 */ /* 0x0c0fe20000000134 */
[C---:B------:R-:W-:Y:S01]  /*17c70*/  FFMA R80, -R52.reuse, R67, RZ ;  /* 0x0000004334507223 */ /* 0x040fe200000001ff */
[C---:B------:R-:W-:Y:S01]  /*17c80*/  FFMA R71, -R52.reuse, R7, RZ ;  /* 0x0000000734477223 */ /* 0x040fe200000001ff */
[C---:B------:R-:W-:Y:S01]  /*17c90*/  FFMA R45, -R52.reuse, R19, RZ ;  /* 0x00000013342d7223 */ /* 0x040fe200000001ff */
[C---:B------:R-:W-:Y:S01]  /*17ca0*/  FFMA R8, -R52.reuse, R22, R27 ;  /* 0x0000001634087223 */ /* 0x040fe2000000011b */
[----:B------:R-:W-:Y:S01]  /*17cb0*/  FFMA R76, -R52, R16, RZ ;  /* 0x00000010344c7223 */ /* 0x000fe200000001ff */
[----:B-1----:R-:W-:Y:S06]  /*17cc0*/  @!P0 BRA `(.L_x_559) ;  /* 0x0000000000148947 */ /* 0x002fec0003800000 */
[----:B------:R-:W-:Y:S02]  /*17cd0*/  MOV R27, R97 ;  /* 0x00000061001b7202 */ /* 0x000fe40000000f00 */
[----:B------:R-:W-:Y:S02]  /*17ce0*/  MOV R26, R42 ;  /* 0x0000002a001a7202 */ /* 0x000fe40000000f00 */
[----:B------:R-:W-:-:S07]  /*17cf0*/  MOV R44, 0x17d10 ;  /* 0x00017d10002c7802 */ /* 0x000fce0000000f00 */
[----:B-----5:R-:W-:Y:S05]  /*17d00*/  CALL.REL.NOINC `($__internal_3_$__cuda_sm3x_div_rn_noftz_f32_slowpath) ;  /* 0x0000009000947944 */ /* 0x020fea0003c00000 */
[----:B------:R-:W-:-:S07]  /*17d10*/  MOV R108, R57 ;  /* 0x00000039006c7202 */ /* 0x000fce0000000f00 */
.L_x_559:
[----:B------:R-:W-:Y:S05]  /*17d20*/  BSYNC.RECONVERGENT B3 ;  /* 0x0000000000037941 */ /* 0x000fea0003800200 */
.L_x_558:
        /* <DEDUP_REMOVED lines=10> */
[----:B------:R-:W-:Y:S02]  /*17dd0*/  MOV R26, R42 ;  /* 0x0000002a001a7202 */ /* 0x000fe40000000f00 */
[----:B------:R-:W-:-:S07]  /*17de0*/  MOV R44, 0x17e00 ;  /* 0x00017e00002c7802 */ /* 0x000fce0000000f00 */
[----:B-----5:R-:W-:Y:S05]  /*17df0*/  CALL.REL.NOINC `($__internal_3_$__cuda_sm3x_div_rn_noftz_f32_slowpath) ;  /* 0x0000009000587944 */ /* 0x020fea0003c00000 */
[----:B------:R-:W-:-:S07]  /*17e00*/  MOV R47, R57 ;  /* 0x00000039002f7202 */ /* 0x000fce0000000f00 */
.L_x_561:
[----:B------:R-:W-:Y:S05]  /*17e10*/  BSYNC.RECONVERGENT B3 ;  /* 0x0000000000037941 */ /* 0x000fea0003800200 */
.L_x_560:
        /* <DEDUP_REMOVED lines=9> */
[----:B------:R-:W-:Y:S01]  /*17eb0*/  IMAD.MOV.U32 R27, RZ, RZ, R42 ;  /* 0x000000ffff1b7224 */ /* 0x000fe200078e002a */
[----:B------:R-:W-:Y:S02]  /*17ec0*/  MOV R26, R42 ;  /* 0x0000002a001a7202 */ /* 0x000fe40000000f00 */
[----:B------:R-:W-:-:S07]  /*17ed0*/  MOV R44, 0x17ef0 ;  /* 0x00017ef0002c7802 */ /* 0x000fce0000000f00 */
[----:B-----5:R-:W-:Y:S05]  /*17ee0*/  CALL.REL.NOINC `($__internal_3_$__cuda_sm3x_div_rn_noftz_f32_slowpath) ;  /* 0x00000090001c7944 */ /* 0x020fea0003c00000 */
[----:B------:R-:W-:-:S07]  /*17ef0*/  MOV R88, R57 ;  /* 0x0000003900587202 */ /* 0x000fce0000000f00 */
.L_x_563:
[----:B------:R-:W-:Y:S05]  /*17f00*/  BSYNC.RECONVERGENT B3 ;  /* 0x0000000000037941 */ /* 0x000fea0003800200 */
.L_x_562:
        /* <DEDUP_REMOVED lines=14> */
.L_x_565:
[----:B------:R-:W-:Y:S05]  /*17ff0*/  BSYNC.RECONVERGENT B3 ;  /* 0x0000000000037941 */ /* 0x000fea0003800200 */
.L_x_564:
        /* <DEDUP_REMOVED lines=14> */
.L_x_567:
[----:B------:R-:W-:Y:S05]  /*180e0*/  BSYNC.RECONVERGENT B3 ;  /* 0x0000000000037941 */ /* 0x000fea0003800200 */
.L_x_566:
        /* <DEDUP_REMOVED lines=13> */
[----:B------:R-:W-:-:S07]  /*181c0*/  IMAD.MOV.U32 R5, RZ, RZ, R57 ;  /* 0x000000ffff057224 */ /* 0x000fce00078e0039 */
.L_x_569:
[----:B------:R-:W-:Y:S05]  /*181d0*/  BSYNC.RECONVERGENT B3 ;  /* 0x0000000000037941 */ /* 0x000fea0003800200 */
.L_x_568:
        /* <DEDUP_REMOVED lines=14> */
.L_x_571:
[----:B------:R-:W-:Y:S05]  /*182c0*/  BSYNC.RECONVERGENT B3 ;  /* 0x0000000000037941 */ /* 0x000fea0003800200 */
.L_x_570:
        /* <DEDUP_REMOVED lines=14> */
.L_x_573:
[----:B------:R-:W-:Y:S05]  /*183b0*/  BSYNC.RECONVERGENT B3 ;  /* 0x0000000000037941 */ /* 0x000fea0003800200 */
.L_x_572:
        /* <DEDUP_REMOVED lines=14> */
.L_x_575:
[----:B------:R-:W-:Y:S05]  /*184a0*/  BSYNC.RECONVERGENT B3 ;  /* 0x0000000000037941 */ /* 0x000fea0003800200 */
.L_x_574:
[C---:B------:R-:W-:Y:S01]  /*184b0*/  FFMA R51, -R59.reuse, R74, R72 ;  /* 0x0000004a3b337223 */ /* 0x040fe20000000148 */
[C---:B------:R-:W-:Y:S01]  /*184c0*/  FFMA R27, -R59.reuse, R108, R93 ;  /* 0x0000006c3b1b7223 */ /* 0x040fe2000000015d */
[----:B------:R-:W-:Y:S01]  /*184d0*/  BSSY.RECONVERGENT B3, `(.L_x_576) ;  /* 0x000002f000037945 */ /* 0x000fe20003800200 */
[CC--:B------:R-:W-:Y:S01]  /*184e0*/  FFMA R46, -R59.reuse, R97.reuse, R40 ;  /* 0x000000613b2e7223 */ /* 0x0c0fe20000000128 */
[----:B------:R-:W0:Y:S01]  /*184f0*/  MUFU.RCP R26, R51 ;  /* 0x00000033001a7308 */ /* 0x000e220000001000 */
[C---:B------:R-:W-:Y:S01]  /*18500*/  FFMA R90, -R59.reuse, R74, R33 ;  /* 0x0000004a3b5a7223 */ /* 0x040fe20000000121 */
[----:B------:R-:W-:Y:S01]  /*18510*/  FFMA R40, -R59, R97, R82 ;  /* 0x000000613b287223 */ /* 0x000fe20000000152 */
[-C--:B------:R-:W-:Y:S01]  /*18520*/  FFMA R92, -R41, R88.reuse, R73 ;  /* 0x00000058295c7223 */ /* 0x080fe20000000149 */
[----:B------:R-:W-:Y:S01]  /*18530*/  FFMA R42, -R43, R88, R71 ;  /* 0x000000582b2a7223 */ /* 0x000fe20000000147 */
[C---:B------:R-:W-:Y:S01]  /*18540*/  FFMA R102, -R59.reuse, R12, R4 ;  /* 0x0000000c3b667223 */ /* 0x040fe20000000104 */
[----:B------:R-:W-:Y:S01]  /*18550*/  FFMA R22, R12, -R7, R22 ;  /* 0x800000070c167223 */ /* 0x000fe20000000016 */
[C---:B------:R-:W-:Y:S01]  /*18560*/  FFMA R96, -R59.reuse, R108, R96 ;  /* 0x0000006c3b607223 */ /* 0x040fe20000000160 */
[----:B------:R-:W1:Y:S01]  /*18570*/  FCHK P0, R27, R51 ;  /* 0x000000331b007302 */ /* 0x000e620000000000 */
[----:B------:R-:W-:Y:S01]  /*18580*/  FFMA R72, -R59, R88, R79 ;  /* 0x000000583b487223 */ /* 0x000fe2000000014f */
[CC--:B------:R-:W-:Y:S01]  /*18590*/  FFMA R33, -R41.reuse, R108.reuse, R86 ;  /* 0x0000006c29217223 */ /* 0x0c0fe20000000156 */
[C---:B------:R-:W-:Y:S01]  /*185a0*/  FFMA R106, -R41.reuse, R108, R106 ;  /* 0x0000006c296a7223 */ /* 0x040fe2000000016a */
[CC--:B------:R-:W-:Y:S01]  /*185b0*/  FFMA R89, -R41.reuse, R74.reuse, R89 ;  /* 0x0000004a29597223 */ /* 0x0c0fe20000000159 */
[C---:B------:R-:W-:Y:S01]  /*185c0*/  FFMA R85, -R41.reuse, R74, R85 ;  /* 0x0000004a29557223 */ /* 0x040fe20000000155 */
[CC--:B------:R-:W-:Y:S01]  /*185d0*/  FFMA R94, -R41.reuse, R97.reuse, R94 ;  /* 0x00000061295e7223 */ /* 0x0c0fe2000000015e */
[----:B------:R-:W-:Y:S01]  /*185e0*/  FFMA R84, -R41, R97, R84 ;  /* 0x0000006129547223 */ /* 0x000fe20000000154 */
[----:B------:R-:W-:Y:S01]  /*185f0*/  FFMA R58, -R43, R108, R58 ;  /* 0x0000006c2b3a7223 */ /* 0x000fe2000000013a */
[----:B0-----:R-:W-:Y:S01]  /*18600*/  FFMA R49, -R51, R26, 1 ;  /* 0x3f80000033317423 */ /* 0x001fe2000000011a */
[C---:B------:R-:W-:Y:S01]  /*18610*/  FFMA R80, -R43.reuse, R108, R80 ;  /* 0x0000006c2b507223 */ /* 0x040fe20000000150 */
[CC--:B------:R-:W-:Y:S01]  /*18620*/  FFMA R81, -R43.reuse, R74.reuse, R81 ;  /* 0x0000004a2b517223 */ /* 0x0c0fe20000000151 */
[C---:B------:R-:W-:Y:S01]  /*18630*/  FFMA R45, -R43.reuse, R74, R45 ;  /* 0x0000004a2b2d7223 */ /* 0x040fe2000000012d */
[----:B------:R-:W-:Y:S01]  /*18640*/  FFMA R26, R26, R49, R26 ;  /* 0x000000311a1a7223 */ /* 0x000fe2000000001a */
[CC--:B------:R-:W-:Y:S01]  /*18650*/  FFMA R78, -R43.reuse, R97.reuse, R78 ;  /* 0x000000612b4e7223 */ /* 0x0c0fe2000000014e */
[----:B------:R-:W-:Y:S01]  /*18660*/  FFMA R76, -R43, R97, R76 ;  /* 0x000000612b4c7223 */ /* 0x000fe2000000014c */
[----:B------:R-:W-:Y:S01]  /*18670*/  FFMA R4, -R59, R88, R59 ;  /* 0x000000583b047223 */ /* 0x000fe2000000013b */
[----:B------:R-:W-:Y:S01]  /*18680*/  FFMA R49, R27, R26, RZ ;  /* 0x0000001a1b317223 */ /* 0x000fe200000000ff */
[C---:B------:R-:W-:Y:S01]  /*18690*/  FFMA R56, -R41.reuse, R12, R56 ;  /* 0x0000000c29387223 */ /* 0x040fe20000000138 */
[----:B------:R-:W-:Y:S01]  /*186a0*/  FFMA R104, -R41, R88, R41 ;  /* 0x0000005829687223 */ /* 0x000fe20000000129 */
[----:B------:R-:W-:Y:S01]  /*186b0*/  FFMA R8, -R43, R12, R8 ;  /* 0x0000000c2b087223 */ /* 0x000fe20000000108 */
[----:B------:R-:W-:Y:S01]  /*186c0*/  FFMA R50, -R51, R49, R27 ;  /* 0x0000003133327223 */ /* 0x000fe2000000011b */
[----:B------:R-:W-:Y:S01]  /*186d0*/  FFMA R82, -R43, R88, R43 ;  /* 0x000000582b527223 */ /* 0x000fe2000000012b */
[CC--:B------:R-:W-:Y:S01]  /*186e0*/  FFMA R116, R108.reuse, -R7.reuse, R67 ;  /* 0x800000076c747223 */ /* 0x0c0fe20000000043 */
[-C--:B------:R-:W-:Y:S01]  /*186f0*/  FFMA R73, R108, -R7.reuse, R68 ;  /* 0x800000076c497223 */ /* 0x080fe20000000044 */
[----:B------:R-:W-:Y:S01]  /*18700*/  FFMA R50, R26, R50, R49 ;  /* 0x000000321a327223 */ /* 0x000fe20000000031 */
[CC--:B------:R-:W-:Y:S01]  /*18710*/  FFMA R114, R88.reuse, -R7.reuse, R7 ;  /* 0x8000000758727223 */ /* 0x0c0fe20000000007 */
[-CC-:B------:R-:W-:Y:S01]  /*18720*/  FFMA R112, R88, -R7.reuse, R70.reuse ;  /* 0x8000000758707223 */ /* 0x180fe20000000046 */
[CC--:B------:R-:W-:Y:S01]  /*18730*/  FFMA R99, R74.reuse, -R7.reuse, R19 ;  /* 0x800000074a637223 */ /* 0x0c0fe20000000013 */
[-C--:B------:R-:W-:Y:S01]  /*18740*/  FFMA R71, R74, -R7.reuse, R70 ;  /* 0x800000074a477223 */ /* 0x080fe20000000046 */
[CC--:B------:R-:W-:Y:S01]  /*18750*/  FFMA R110, R97.reuse, -R7.reuse, R16 ;  /* 0x80000007616e7223 */ /* 0x0c0fe20000000010 */
[----:B------:R-:W-:Y:S01]  /*18760*/  FFMA R100, R97, -R7, R70 ;  /* 0x8000000761647223 */ /* 0x000fe20000000046 */
[----:B-1----:R-:W-:Y:S06]  /*18770*/  @!P0 BRA `(.L_x_577) ;  /* 0x0000000000108947 */ /* 0x002fec0003800000 */
[----:B------:R-:W-:Y:S02]  /*18780*/  MOV R26, R51 ;  /* 0x00000033001a7202 */ /* 0x000fe40000000f00 */
[----:B------:R-:W-:-:S07]  /*18790*/  MOV R44, 0x187b0 ;  /* 0x000187b0002c7802 */ /* 0x000fce0000000f00 */
[----:B-----5:R-:W-:Y:S05]  /*187a0*/  CALL.REL.NOINC `($__internal_3_$__cuda_sm3x_div_rn_noftz_f32_slowpath) ;  /* 0x0000008400ec7944 */ /* 0x020fea0003c00000 */
[----:B------:R-:W-:-:S07]  /*187b0*/  IMAD.MOV.U32 R50, RZ, RZ, R57 ;  /* 0x000000ffff327224 */ /* 0x000fce00078e0039 */
.L_x_577:
[----:B------:R-:W-:Y:S05]  /*187c0*/  BSYNC.RECONVERGENT B3 ;  /* 0x0000000000037941 */ /* 0x000fea0003800200 */
.L_x_576:
        /* <DEDUP_REMOVED lines=14> */
.L_x_579:
[----:B------:R-:W-:Y:S05]  /*188b0*/  BSYNC.RECONVERGENT B3 ;  /* 0x0000000000037941 */ /* 0x000fea0003800200 */
.L_x_578:
        /* <DEDUP_REMOVED lines=14> */
.L_x_581:
[----:B------:R-:W-:Y:S05]  /*189a0*/  BSYNC.RECONVERGENT B3 ;  /* 0x0000000000037941 */ /* 0x000fea0003800200 */
.L_x_580:
        /* <DEDUP_REMOVED lines=14> */
.L_x_583:
[----:B------:R-:W-:Y:S05]  /*18a90*/  BSYNC.RECONVERGENT B3 ;  /* 0x0000000000037941 */ /* 0x000fea0003800200 */
.L_x_582:
        /* <DEDUP_REMOVED lines=9> */
[----:B------:R-:W-:Y:S01]  /*18b30*/  MOV R27, R51 ;  /* 0x00000033001b7202 */ /* 0x000fe20000000f00 */
[----:B------:R-:W-:Y:S01]  /*18b40*/  IMAD.MOV.U32 R26, RZ, RZ, R51 ;  /* 0x000000ffff1a7224 */ /* 0x000fe200078e0033 */
[----:B------:R-:W-:-:S07]  /*18b50*/  MOV R44, 0x18b70 ;  /* 0x00018b70002c7802 */ /* 0x000fce0000000f00 */
[----:B-----5:R-:W-:Y:S05]  /*18b60*/  CALL.REL.NOINC `($__internal_3_$__cuda_sm3x_div_rn_noftz_f32_slowpath) ;  /* 0x0000008000fc7944 */ /* 0x020fea0003c00000 */
[----:B------:R-:W-:-:S07]  /*18b70*/  MOV R96, R57 ;  /* 0x0000003900607202 */ /* 0x000fce0000000f00 */
.L_x_585:
[----:B------:R-:W-:Y:S05]  /*18b80*/  BSYNC.RECONVERGENT B3 ;  /* 0x0000000000037941 */ /* 0x000fea0003800200 */
.L_x_584:
        /* <DEDUP_REMOVED lines=14> */
.L_x_587:
[----:B------:R-:W-:Y:S05]  /*18c70*/  BSYNC.RECONVERGENT B3 ;  /* 0x0000000000037941 */ /* 0x000fea0003800200 */
.L_x_586:
        /* <DEDUP_REMOVED lines=14> */
.L_x_589:
[----:B------:R-:W-:Y:S05]  /*18d60*/  BSYNC.RECONVERGENT B3 ;  /* 0x0000000000037941 */ /* 0x000fea0003800200 */
.L_x_588:
        /* <DEDUP_REMOVED lines=14> */
.L_x_591:
[----:B------:R-:W-:Y:S05]  /*18e50*/  BSYNC.RECONVERGENT B3 ;  /* 0x0000000000037941 */ /* 0x000fea0003800200 */
.L_x_590:
        /* <DEDUP_REMOVED lines=14> */
.L_x_593:
[----:B------:R-:W-:Y:S05]  /*18f40*/  BSYNC.RECONVERGENT B3 ;  /* 0x0000000000037941 */ /* 0x000fea0003800200 */
.L_x_592:
[CC--:B------:R-:W-:Y:S01]  /*18f50*/  FFMA R94, -R89.reuse, R95.reuse, R94 ;  /* 0x0000005f595e7223 */ /* 0x0c0fe2000000015e */
[-C--:B------:R-:W-:Y:S01]  /*18f60*/  FFMA R27, -R89, R50.reuse, R33 ;  /* 0x00000032591b7223 */ /* 0x080fe20000000121 */
[C---:B------:R-:W-:Y:S01]  /*18f70*/  FFMA R40, -R99.reuse, R50, R73 ;  /* 0x0000003263287223 */ /* 0x040fe20000000149 */
[C---:B------:R-:W-:Y:S01]  /*18f80*/  FFMA R73, -R99.reuse, R95, R100 ;  /* 0x0000005f63497223 */ /* 0x040fe20000000164 */
[----:B------:R-:W0:Y:S01]  /*18f90*/  MUFU.RCP R49, R94 ;  /* 0x0000005e00317308 */ /* 0x000e220000001000 */
[----:B------:R-:W-:Y:S01]  /*18fa0*/  FFMA R100, R50, -R74, R47 ;  /* 0x8000004a32647223 */ /* 0x000fe2000000002f */
[----:B------:R-:W-:Y:S01]  /*18fb0*/  FFMA R46, -R99, R96, R71 ;  /* 0x00000060632e7223 */ /* 0x000fe20000000147 */
[----:B------:R-:W-:Y:S01]  /*18fc0*/  FFMA R47, R43, -R74, R88 ;  /* 0x8000004a2b2f7223 */ /* 0x000fe20000000058 */
[-C--:B------:R-:W-:Y:S01]  /*18fd0*/  FFMA R93, -R81, R43.reuse, R82 ;  /* 0x0000002b515d7223 */ /* 0x080fe20000000152 */
[----:B------:R-:W-:Y:S01]  /*18fe0*/  BSSY.RECONVERGENT B3, `(.L_x_594) ;  /* 0x0000028000037945 */ /* 0x000fe20003800200 */
[C---:B------:R-:W-:Y:S01]  /*18ff0*/  FFMA R90, -R99.reuse, R50, R116 ;  /* 0x00000032635a7223 */ /* 0x040fe20000000174 */
[C---:B------:R-:W-:Y:S01]  /*19000*/  FFMA R102, -R99.reuse, R43, R112 ;  /* 0x0000002b63667223 */ /* 0x040fe20000000170 */
[----:B------:R-:W1:Y:S01]  /*19010*/  FCHK P0, R27, R94 ;  /* 0x0000005e1b007302 */ /* 0x000e620000000000 */
[----:B------:R-:W-:Y:S01]  /*19020*/  FFMA R71, -R99, R95, R110 ;  /* 0x0000005f63477223 */ /* 0x000fe2000000016e */
[----:B------:R-:W-:Y:S01]  /*19030*/  FFMA R88, R96, -R74, R5 ;  /* 0x8000004a60587223 */ /* 0x000fe20000000005 */
[----:B------:R-:W-:Y:S01]  /*19040*/  FFMA R91, -R81, R43, R42 ;  /* 0x0000002b515b7223 */ /* 0x000fe2000000012a */
[C---:B------:R-:W-:Y:S01]  /*19050*/  FFMA R22, -R99.reuse, R59, R22 ;  /* 0x0000003b63167223 */ /* 0x040fe20000000116 */
[----:B------:R-:W-:Y:S01]  /*19060*/  FFMA R82, -R99, R96, R99 ;  /* 0x0000006063527223 */ /* 0x000fe20000000163 */
[-C--:B------:R-:W-:Y:S01]  /*19070*/  FFMA R108, R50, -R74.reuse, R108 ;  /* 0x8000004a326c7223 */ /* 0x080fe2000000006c */
[-C--:B------:R-:W-:Y:S01]  /*19080*/  FFMA R98, R43, -R74.reuse, R98 ;  /* 0x8000004a2b627223 */ /* 0x080fe20000000062 */
[CC--:B------:R-:W-:Y:S01]  /*19090*/  FFMA R97, R95.reuse, -R74.reuse, R97 ;  /* 0x8000004a5f617223 */ /* 0x0c0fe20000000061 */
[C---:B0-----:R-:W-:Y:S01]  /*190a0*/  FFMA R26, -R94.reuse, R49, 1 ;  /* 0x3f8000005e1a7423 */ /* 0x041fe20000000131 */
[----:B------:R-:W-:Y:S01]  /*190b0*/  FFMA R77, R95, -R74, R77 ;  /* 0x8000004a5f4d7223 */ /* 0x000fe2000000004d */
[C---:B------:R-:W-:Y:S01]  /*190c0*/  FFMA R87, -R89.reuse, R50, R106 ;  /* 0x0000003259577223 */ /* 0x040fe2000000016a */
[-C--:B------:R-:W-:Y:S01]  /*190d0*/  FFMA R79, -R89, R43.reuse, R104 ;  /* 0x0000002b594f7223 */ /* 0x080fe20000000168 */
[----:B------:R-:W-:Y:S01]  /*190e0*/  FFMA R26, R49, R26, R49 ;  /* 0x0000001a311a7223 */ /* 0x000fe20000000031 */
[C---:B------:R-:W-:Y:S01]  /*190f0*/  FFMA R5, -R89.reuse, R43, R92 ;  /* 0x0000002b59057223 */ /* 0x040fe2000000015c */
[C---:B------:R-:W-:Y:S01]  /*19100*/  FFMA R85, -R89.reuse, R96, R85 ;  /* 0x0000006059557223 */ /* 0x040fe20000000155 */
[----:B------:R-:W-:Y:S01]  /*19110*/  FFMA R75, -R89, R95, R84 ;  /* 0x0000005f594b7223 */ /* 0x000fe20000000154 */
[----:B------:R-:W-:Y:S01]  /*19120*/  FFMA R83, R27, R26, RZ ;  /* 0x0000001a1b537223 */ /* 0x000fe200000000ff */
[----:B------:R-:W-:Y:S01]  /*19130*/  FFMA R42, -R81, R96, R45 ;  /* 0x00000060512a7223 */ /* 0x000fe2000000012d */
[----:B------:R-:W-:Y:S01]  /*19140*/  FFMA R12, R59, -R74, R12 ;  /* 0x8000004a3b0c7223 */ /* 0x000fe2000000000c */
[CC--:B------:R-:W-:Y:S01]  /*19150*/  FFMA R58, -R81.reuse, R50.reuse, R58 ;  /* 0x00000032513a7223 */ /* 0x0c0fe2000000013a */
[----:B------:R-:W-:Y:S01]  /*19160*/  FFMA R33, -R94, R83, R27 ;  /* 0x000000535e217223 */ /* 0x000fe2000000011b */
[C---:B------:R-:W-:Y:S01]  /*19170*/  FFMA R80, -R81.reuse, R50, R80 ;  /* 0x0000003251507223 */ /* 0x040fe20000000150 */
[CC--:B------:R-:W-:Y:S01]  /*19180*/  FFMA R51, -R81.reuse, R95.reuse, R78 ;  /* 0x0000005f51337223 */ /* 0x0c0fe2000000014e */
[----:B------:R-:W-:Y:S01]  /*19190*/  FFMA R45, -R81, R95, R76 ;  /* 0x0000005f512d7223 */ /* 0x000fe2000000014c */
[----:B------:R-:W-:Y:S01]  /*191a0*/  FFMA R83, R26, R33, R83 ;  /* 0x000000211a537223 */ /* 0x000fe20000000053 */
[----:B------:R-:W-:Y:S01]  /*191b0*/  FFMA R33, -R99, R43, R114 ;  /* 0x0000002b63217223 */ /* 0x000fe20000000172 */
[CC--:B------:R-:W-:Y:S01]  /*191c0*/  FFMA R99, -R89.reuse, R59.reuse, R56 ;  /* 0x0000003b59637223 */ /* 0x0c0fe20000000138 */
[----:B------:R-:W-:Y:S01]  /*191d0*/  FFMA R74, R96, -R74, R74 ;  /* 0x8000004a604a7223 */ /* 0x000fe2000000004a */
[-C--:B------:R-:W-:Y:S01]  /*191e0*/  FFMA R89, -R89, R96.reuse, R89 ;  /* 0x0000006059597223 */ /* 0x080fe20000000159 */
[C---:B------:R-:W-:Y:S01]  /*191f0*/  FFMA R110, -R81.reuse, R59, R8 ;  /* 0x0000003b516e7223 */ /* 0x040fe20000000108 */
[----:B------:R-:W-:Y:S01]  /*19200*/  FFMA R56, -R81, R96, R81 ;  /* 0x0000006051387223 */ /* 0x000fe20000000151 */
[----:B-1----:R-:W-:Y:S06]  /*19210*/  @!P0 BRA `(.L_x_595) ;  /* 0x0000000000108947 */ /* 0x002fec0003800000 */
[----:B------:R-:W-:Y:S02]  /*19220*/  MOV R26, R94 ;  /* 0x0000005e001a7202 */ /* 0x000fe40000000f00 */
[----:B------:R-:W-:-:S07]  /*19230*/  MOV R44, 0x19250 ;  /* 0x00019250002c7802 */ /* 0x000fce0000000f00 */
[----:B-----5:R-:W-:Y:S05]  /*19240*/  CALL.REL.NOINC `($__internal_3_$__cuda_sm3x_div_rn_noftz_f32_slowpath) ;  /* 0x0000007c00447944 */ /* 0x020fea0003c00000 */
[----:B------:R-:W-:-:S07]  /*19250*/  MOV R83, R57 ;  /* 0x0000003900537202 */ /* 0x000fce0000000f00 */
.L_x_595:
[----:B------:R-:W-:Y:S05]  /*19260*/  BSYNC.RECONVERGENT B3 ;  /* 0x0000000000037941 */ /* 0x000fea0003800200 */
.L_x_594:
        /* <DEDUP_REMOVED lines=14> */
.L_x_597:
[----:B------:R-:W-:Y:S05]  /*19350*/  BSYNC.RECONVERGENT B3 ;  /* 0x0000000000037941 */ /* 0x000fea0003800200 */
.L_x_596:
        /* <DEDUP_REMOVED lines=14> */
.L_x_599:
[----:B------:R-:W-:Y:S05]  /*19440*/  BSYNC.RECONVERGENT B3 ;  /* 0x0000000000037941 */ /* 0x000fea0003800200 */
.L_x_598:
        /* <DEDUP_REMOVED lines=14> */
.L_x_601:
[----:B------:R-:W-:Y:S05]  /*19530*/  BSYNC.RECONVERGENT B3 ;  /* 0x0000000000037941 */ /* 0x000fea0003800200 */
.L_x_600:
        /* <DEDUP_REMOVED lines=14> */
.L_x_603:
[----:B------:R-:W-:Y:S05]  /*19620*/  BSYNC.RECONVERGENT B3 ;  /* 0x0000000000037941 */ /* 0x000fea0003800200 */
.L_x_602:
        /* <DEDUP_REMOVED lines=14> */
.L_x_605:
[----:B------:R-:W-:Y:S05]  /*19710*/  BSYNC.RECONVERGENT B3 ;  /* 0x0000000000037941 */ /* 0x000fea0003800200 */
.L_x_604:
        /* <DEDUP_REMOVED lines=9> */
[-C--:B------:R-:W-:Y:S02]  /*197b0*/  MOV R27, R94.reuse ;  /* 0x0000005e001b7202 */ /* 0x080fe40000000f00 */
[----:B------:R-:W-:Y:S02]  /*197c0*/  MOV R26, R94 ;  /* 0x0000005e001a7202 */ /* 0x000fe40000000f00 */
[----:B------:R-:W-:-:S07]  /*197d0*/  MOV R44, 0x197f0 ;  /* 0x000197f0002c7802 */ /* 0x000fce0000000f00 */
[----:B-----5:R-:W-:Y:S05]  /*197e0*/  CALL.REL.NOINC `($__internal_3_$__cuda_sm3x_div_rn_noftz_f32_slowpath) ;  /* 0x0000007400dc7944 */ /* 0x020fea0003c00000 */
[----:B------:R-:W-:-:S07]  /*197f0*/  IMAD.MOV.U32 R8, RZ, RZ, R57 ;  /* 0x000000ffff087224 */ /* 0x000fce00078e0039 */
.L_x_607:
[----:B------:R-:W-:Y:S05]  /*19800*/  BSYNC.RECONVERGENT B3 ;  /* 0x0000000000037941 */ /* 0x000fea0003800200 */
.L_x_606:
        /* <DEDUP_REMOVED lines=14> */
.L_x_609:
[----:B------:R-:W-:Y:S05]  /*198f0*/  BSYNC.RECONVERGENT B3 ;  /* 0x0000000000037941 */ /* 0x000fea0003800200 */
.L_x_608:
        /* <DEDUP_REMOVED lines=14> */
.L_x_611:
[----:B------:R-:W-:Y:S05]  /*199e0*/  BSYNC.RECONVERGENT B3 ;  /* 0x0000000000037941 */ /* 0x000fea0003800200 */
.L_x_610:
[C---:B------:R-:W-:Y:S01]  /*199f0*/  FFMA R110, -R51.reuse, R76, R110 ;  /* 0x0000004c336e7223 */ /* 0x040fe2000000016e */
[----:B------:R-:W-:Y:S01]  /*19a00*/  FFMA R27, -R51, R83, R58 ;  /* 0x00000053331b7223 */ /* 0x000fe2000000013a */
[-C--:B------:R-:W-:Y:S01]  /*19a10*/  FFMA R85, -R71, R5.reuse, R46 ;  /* 0x0000000547557223 */ /* 0x080fe2000000012e */
[C---:B------:R-:W-:Y:S01]  /*19a20*/  FFMA R46, -R97.reuse, R84, R47 ;  /* 0x00000054612e7223 */ /* 0x040fe2000000012f */
[----:B------:R-:W0:Y:S01]  /*19a30*/  MUFU.RCP R49, R110 ;  /* 0x0000006e00317308 */ /* 0x000e220000001000 */
[C---:B------:R-:W-:Y:S01]  /*19a40*/  FFMA R47, -R97.reuse, R5, R74 ;  /* 0x00000005612f7223 */ /* 0x040fe2000000014a */
[----:B------:R-:W-:Y:S01]  /*19a50*/  FFMA R74, -R97, R8, R77 ;  /* 0x00000008614a7223 */ /* 0x000fe2000000014d */
[-C--:B------:R-:W-:Y:S01]  /*19a60*/  FFMA R77, R5, -R95.reuse, R72 ;  /* 0x8000005f054d7223 */ /* 0x080fe20000000048 */
[----:B------:R-:W-:Y:S01]  /*19a70*/  BSSY.RECONVERGENT B3, `(.L_x_612) ;  /* 0x0000029000037945 */ /* 0x000fe20003800200 */
[-C--:B------:R-:W-:Y:S01]  /*19a80*/  FFMA R58, -R71, R84.reuse, R33 ;  /* 0x00000054473a7223 */ /* 0x080fe20000000121 */
[-C--:B------:R-:W-:Y:S01]  /*19a90*/  FFMA R104, R84, -R95.reuse, R43 ;  /* 0x8000005f54687223 */ /* 0x080fe2000000002b */
[----:B------:R-:W-:Y:S01]  /*19aa0*/  FFMA R72, R8, -R95, R41 ;  /* 0x8000005f08487223 */ /* 0x000fe20000000029 */
[----:B------:R-:W1:Y:S01]  /*19ab0*/  FCHK P0, R27, R110 ;  /* 0x0000006e1b007302 */ /* 0x000e620000000000 */
[----:B------:R-:W-:Y:S01]  /*19ac0*/  FFMA R89, -R51, R5, R56 ;  /* 0x0000000533597223 */ /* 0x000fe20000000138 */
[CC--:B------:R-:W-:Y:S01]  /*19ad0*/  FFMA R75, -R71.reuse, R83.reuse, R90 ;  /* 0x00000053474b7223 */ /* 0x0c0fe2000000015a */
[C---:B------:R-:W-:Y:S01]  /*19ae0*/  FFMA R87, -R71.reuse, R83, R40 ;  /* 0x0000005347577223 */ /* 0x040fe20000000128 */
[C---:B------:R-:W-:Y:S01]  /*19af0*/  FFMA R102, -R71.reuse, R84, R102 ;  /* 0x0000005447667223 */ /* 0x040fe20000000166 */
[C---:B------:R-:W-:Y:S01]  /*19b00*/  FFMA R33, -R71.reuse, R5, R82 ;  /* 0x0000000547217223 */ /* 0x040fe20000000152 */
[----:B------:R-:W-:Y:S01]  /*19b10*/  FFMA R73, -R71, R8, R73 ;  /* 0x0000000847497223 */ /* 0x000fe20000000149 */
[C---:B------:R-:W-:Y:S01]  /*19b20*/  FFMA R41, -R51.reuse, R83, R80 ;  /* 0x0000005333297223 */ /* 0x040fe20000000150 */
[CC--:B------:R-:W-:Y:S01]  /*19b30*/  FFMA R93, -R51.reuse, R84.reuse, R93 ;  /* 0x00000054335d7223 */ /* 0x0c0fe2000000015d */
[C---:B0-----:R-:W-:Y:S01]  /*19b40*/  FFMA R26, -R110.reuse, R49, 1 ;  /* 0x3f8000006e1a7423 */ /* 0x041fe20000000131 */
[C---:B------:R-:W-:Y:S01]  /*19b50*/  FFMA R91, -R51.reuse, R84, R91 ;  /* 0x00000054335b7223 */ /* 0x040fe2000000015b */
[C---:B------:R-:W-:Y:S01]  /*19b60*/  FFMA R43, -R51.reuse, R5, R42 ;  /* 0x00000005332b7223 */ /* 0x040fe2000000012a */
[----:B------:R-:W-:Y:S01]  /*19b70*/  FFMA R45, -R51, R8, R45 ;  /* 0x00000008332d7223 */ /* 0x000fe2000000012d */
[----:B------:R-:W-:Y:S01]  /*19b80*/  FFMA R26, R49, R26, R49 ;  /* 0x0000001a311a7223 */ /* 0x000fe20000000031 */
[C---:B------:R-:W-:Y:S01]  /*19b90*/  FFMA R22, -R71.reuse, R76, R22 ;  /* 0x0000004c47167223 */ /* 0x040fe20000000116 */
[----:B------:R-:W-:Y:S01]  /*19ba0*/  FFMA R56, -R71, R8, R71 ;  /* 0x0000000847387223 */ /* 0x000fe20000000147 */
[-C--:B------:R-:W-:Y:S01]  /*19bb0*/  FFMA R108, -R97, R83.reuse, R108 ;  /* 0x00000053616c7223 */ /* 0x080fe2000000016c */
[----:B------:R-:W-:Y:S01]  /*19bc0*/  FFMA R49, R27, R26, RZ ;  /* 0x0000001a1b317223 */ /* 0x000fe200000000ff */
[C---:B------:R-:W-:Y:S01]  /*19bd0*/  FFMA R100, -R97.reuse, R83, R100 ;  /* 0x0000005361647223 */ /* 0x040fe20000000164 */
[C---:B------:R-:W-:Y:S01]  /*19be0*/  FFMA R98, -R97.reuse, R84, R98 ;  /* 0x0000005461627223 */ /* 0x040fe20000000162 */
[----:B------:R-:W-:Y:S01]  /*19bf0*/  FFMA R88, -R97, R5, R88 ;  /* 0x0000000561587223 */ /* 0x000fe20000000158 */
[----:B------:R-:W-:Y:S01]  /*19c00*/  FFMA R44, -R110, R49, R27 ;  /* 0x000000316e2c7223 */ /* 0x000fe2000000011b */
[CC--:B------:R-:W-:Y:S01]  /*19c10*/  FFMA R50, R83.reuse, -R95.reuse, R50 ;  /* 0x8000005f53327223 */ /* 0x0c0fe20000000032 */
[-C--:B------:R-:W-:Y:S01]  /*19c20*/  FFMA R86, R83, -R95.reuse, R86 ;  /* 0x8000005f53567223 */ /* 0x080fe20000000056 */
[-C--:B------:R-:W-:Y:S01]  /*19c30*/  FFMA R4, R84, -R95.reuse, R4 ;  /* 0x8000005f54047223 */ /* 0x080fe20000000004 */
[----:B------:R-:W-:Y:S01]  /*19c40*/  FFMA R40, R26, R44, R49 ;  /* 0x0000002c1a287223 */ /* 0x000fe20000000031 */
[-C--:B------:R-:W-:Y:S01]  /*19c50*/  FFMA R96, R5, -R95.reuse, R96 ;  /* 0x8000005f05607223 */ /* 0x080fe20000000060 */
[----:B------:R-:W-:Y:S01]  /*19c60*/  FFMA R51, -R51, R8, R51 ;  /* 0x0000000833337223 */ /* 0x000fe20000000133 */
[C---:B------:R-:W-:Y:S01]  /*19c70*/  FFMA R71, -R97.reuse, R76, R12 ;  /* 0x0000004c61477223 */ /* 0x040fe2000000010c */
[----:B------:R-:W-:Y:S01]  /*19c80*/  FFMA R106, -R97, R8, R97 ;  /* 0x00000008616a7223 */ /* 0x000fe20000000161 */
[-C--:B------:R-:W-:Y:S01]  /*19c90*/  FFMA R59, R76, -R95.reuse, R59 ;  /* 0x8000005f4c3b7223 */ /* 0x080fe2000000003b */
[----:B------:R-:W-:Y:S01]  /*19ca0*/  FFMA R94, R8, -R95, R95 ;  /* 0x8000005f085e7223 */ /* 0x000fe2000000005f */
[----:B-1----:R-:W-:Y:S06]  /*19cb0*/  @!P0 BRA `(.L_x_613) ;  /* 0x0000000000108947 */ /* 0x002fec0003800000 */
[----:B------:R-:W-:Y:S02]  /*19cc0*/  MOV R26, R110 ;  /* 0x0000006e001a7202 */ /* 0x000fe40000000f00 */
[----:B------:R-:W-:-:S07]  /*19cd0*/  MOV R44, 0x19cf0 ;  /* 0x00019cf0002c7802 */ /* 0x000fce0000000f00 */
[----:B-----5:R-:W-:Y:S05]  /*19ce0*/  CALL.REL.NOINC `($__internal_3_$__cuda_sm3x_div_rn_noftz_f32_slowpath) ;  /* 0x00000070009c7944 */ /* 0x020fea0003c00000 */
[----:B------:R-:W-:-:S07]  /*19cf0*/  MOV R40, R57 ;  /* 0x0000003900287202 */ /* 0x000fce0000000f00 */
.L_x_613:
[----:B------:R-:W-:Y:S05]  /*19d00*/  BSYNC.RECONVERGENT B3 ;  /* 0x0000000000037941 */ /* 0x000fea0003800200 */
.L_x_612:
        /* <DEDUP_REMOVED lines=14> */
.L_x_615:
[----:B------:R-:W-:Y:S05]  /*19df0*/  BSYNC.RECONVERGENT B3 ;  /* 0x0000000000037941 */ /* 0x000fea0003800200 */
.L_x_614:
        /* <DEDUP_REMOVED lines=14> */
.L_x_617:
[----:B------:R-:W-:Y:S05]  /*19ee0*/  BSYNC.RECONVERGENT B3 ;  /* 0x0000000000037941 */ /* 0x000fea0003800200 */
.L_x_616:
        /* <DEDUP_REMOVED lines=14> */
.L_x_619:
[----:B------:R-:W-:Y:S05]  /*19fd0*/  BSYNC.RECONVERGENT B3 ;  /* 0x0000000000037941 */ /* 0x000fea0003800200 */
.L_x_618:
        /* <DEDUP_REMOVED lines=14> */
.L_x_621:
[----:B------:R-:W-:Y:S05]  /*1a0c0*/  BSYNC.RECONVERGENT B3 ;  /* 0x0000000000037941 */ /* 0x000fea0003800200 */
.L_x_620:
        /* <DEDUP_REMOVED lines=14> */
.L_x_623:
[----:B------:R-:W-:Y:S05]  /*1a1b0*/  BSYNC.RECONVERGENT B3 ;  /* 0x0000000000037941 */ /* 0x000fea0003800200 */
.L_x_622:
        /* <DEDUP_REMOVED lines=14> */
.L_x_625:
[----:B------:R-:W-:Y:S05]  /*1a2a0*/  BSYNC.RECONVERGENT B3 ;  /* 0x0000000000037941 */ /* 0x000fea0003800200 */
.L_x_624:
[----:B------:R-:W0:Y:S01]  /*1a2b0*/  MUFU.RCP R49, R110 ;  /* 0x0000006e00317308 */ /* 0x000e220000001000 */
[----:B------:R1:W-:Y:S01]  /*1a2c0*/  STL.128 [R1+0x350], R40 ;  /* 0x0003502801007387 */ /* 0x0003e20000100c00 */
[----:B------:R-:W-:Y:S06]  /*1a2d0*/  BSSY.RECONVERGENT B3, `(.L_x_626) ;  /* 0x000000d000037945 */ /* 0x000fec0003800200 */
[----:B------:R-:W2:Y:S01]  /*1a2e0*/  FCHK P0, R45, R110 ;  /* 0x0000006e2d007302 */ /* 0x000ea20000000000 */
[----:B0-----:R-:W-:-:S04]  /*1a2f0*/  FFMA R12, -R110, R49, 1 ;  /* 0x3f8000006e0c7423 */ /* 0x001fc80000000131 */
[----:B------:R-:W-:-:S04]  /*1a300*/  FFMA R49, R49, R12, R49 ;  /* 0x0000000c31317223 */ /* 0x000fc80000000031 */
        /* <DEDUP_REMOVED lines=9> */
.L_x_627:
[----:B------:R-:W-:Y:S05]  /*1a3a0*/  BSYNC.RECONVERGENT B3 ;  /* 0x0000000000037941 */ /* 0x000fea0003800200 */
.L_x_626:
        /* <DEDUP_REMOVED lines=13> */
.L_x_629:
[----:B------:R-:W-:Y:S05]  /*1a480*/  BSYNC.RECONVERGENT B3 ;  /* 0x0000000000037941 */ /* 0x000fea0003800200 */
.L_x_628:
[CC--:B------:R-:W-:Y:S01]  /*1a490*/  FFMA R87, -R22.reuse, R40.reuse, R87 ;  /* 0x0000002816577223 */ /* 0x0c0fe20000000157 */
[CC--:B------:R-:W-:Y:S01]  /*1a4a0*/  FFMA R27, -R22.reuse, R41.reuse, R102 ;  /* 0x00000029161b7223 */ /* 0x0c0fe20000000166 */
[----:B------:R-:W0:Y:S01]  /*1a4b0*/  LDCU UR7, c[0x0][0x2f8] ;  /* 0x00005f00ff0777ac */ /* 0x000e220008000800 */
[C---:B------:R-:W-:Y:S01]  /*1a4c0*/  FFMA R45, -R71.reuse, R40, R108 ;  /* 0x00000028472d7223 */ /* 0x040fe2000000016c */
[C---:B------:R-:W-:Y:S01]  /*1a4d0*/  FFMA R46, -R71.reuse, R41, R46 ;  /* 0x00000029472e7223 */ /* 0x040fe2000000012e */
[CC--:B------:R-:W-:Y:S01]  /*1a4e0*/  FFMA R47, -R71.reuse, R42.reuse, R47 ;  /* 0x0000002a472f7223 */ /* 0x0c0fe2000000012f */
[C---:B------:R-:W-:Y:S01]  /*1a4f0*/  FFMA R44, -R22.reuse, R57, R22 ;  /* 0x00000039162c7223 */ /* 0x040fe20000000116 */
[----:B------:R-:W-:Y:S01]  /*1a500*/  FFMA R85, -R22, R42, R85 ;  /* 0x0000002a16557223 */ /* 0x000fe20000000155 */
[C---:B------:R-:W-:Y:S01]  /*1a510*/  FFMA R100, -R71.reuse, R40, R100 ;  /* 0x0000002847647223 */ /* 0x040fe20000000164 */
[C---:B------:R-:W-:Y:S01]  /*1a520*/  FFMA R26, -R36.reuse, R87, RZ ;  /* 0x00000057241a7223 */ /* 0x040fe200000001ff */
[C---:B------:R-:W-:Y:S01]  /*1a530*/  FFMA R98, -R71.reuse, R41, R98 ;  /* 0x0000002947627223 */ /* 0x040fe20000000162 */
[C---:B------:R-:W-:Y:S01]  /*1a540*/  FFMA R27, -R36.reuse, R27, RZ ;  /* 0x0000001b241b7223 */ /* 0x040fe200000001ff */
[----:B------:R1:W-:Y:S01]  /*1a550*/  STL.128 [R1+0x310], R44 ;  /* 0x0003102c01007387 */ /* 0x0003e20000100c00 */
[----:B------:R-:W-:Y:S01]  /*1a560*/  FFMA R88, -R71, R42, R88 ;  /* 0x0000002a47587223 */ /* 0x000fe20000000158 */
[----:B------:R-:W-:Y:S01]  /*1a570*/  FFMA R85, -R36, R85, RZ ;  /* 0x0000005524557223 */ /* 0x000fe200000001ff */
[----:B------:R-:W-:Y:S01]  /*1a580*/  FFMA R98, -R65, R98, R27 ;  /* 0x0000006241627223 */ /* 0x000fe2000000011b */
[C---:B------:R-:W-:Y:S01]  /*1a590*/  FFMA R27, -R59.reuse, R40, R86 ;  /* 0x000000283b1b7223 */ /* 0x040fe20000000156 */
[----:B------:R-:W-:Y:S01]  /*1a5a0*/  FFMA R77, -R59, R42, R77 ;  /* 0x0000002a3b4d7223 */ /* 0x000fe2000000014d */
[----:B------:R-:W-:Y:S01]  /*1a5b0*/  FFMA R88, -R65, R88, R85 ;  /* 0x0000005841587223 */ /* 0x000fe20000000155 */
[----:B------:R-:W-:Y:S01]  /*1a5c0*/  FFMA R48, -R71, R43, R106 ;  /* 0x0000002b47307223 */ /* 0x000fe2000000016a */
[C---:B------:R-:W-:Y:S01]  /*1a5d0*/  FFMA R50, -R59.reuse, R40, R50 ;  /* 0x000000283b327223 */ /* 0x040fe20000000132 */
[----:B------:R-:W-:Y:S01]  /*1a5e0*/  FFMA R51, -R59, R41, R104 ;  /* 0x000000293b337223 */ /* 0x000fe20000000168 */
[----:B------:R-:W-:Y:S01]  /*1a5f0*/  FFMA R49, -R71, R57, R71 ;  /* 0x0000003947317223 */ /* 0x000fe20000000147 */
[----:B------:R-:W-:Y:S01]  /*1a600*/  FFMA R77, -R64, R77, R88 ;  /* 0x0000004d404d7223 */ /* 0x000fe20000000158 */
[----:B------:R-:W-:Y:S01]  /*1a610*/  FFMA R81, R40, -R76, R81 ;  /* 0x8000004c28517223 */ /* 0x000fe20000000051 */
[C---:B------:R-:W-:Y:S01]  /*1a620*/  FFMA R52, -R59.reuse, R42, R96 ;  /* 0x0000002a3b347223 */ /* 0x040fe20000000160 */
[----:B------:R-:W-:Y:S01]  /*1a630*/  FFMA R53, -R59, R43, R94 ;  /* 0x0000002b3b357223 */ /* 0x000fe2000000015e */
[----:B------:R2:W-:Y:S01]  /*1a640*/  STL.128 [R1+0x320], R48 ;  /* 0x0003203001007387 */ /* 0x0005e20000100c00 */
[----:B-1----:R-:W-:Y:S01]  /*1a650*/  FFMA R47, -R65, R100, R26 ;  /* 0x00000064412f7223 */ /* 0x002fe2000000011a */
[----:B------:R-:W-:Y:S01]  /*1a660*/  FFMA R45, -R59, R41, R4 ;  /* 0x000000293b2d7223 */ /* 0x000fe20000000104 */
[----:B------:R-:W-:Y:S01]  /*1a670*/  IADD3 R26, PT, PT, R25, 0x1, RZ ;  /* 0x00000001191a7810 */ /* 0x000fe20007ffe0ff */
[-C--:B------:R-:W-:Y:S01]  /*1a680*/  FFMA R44, R42, -R76.reuse, R79 ;  /* 0x8000004c2a2c7223 */ /* 0x080fe2000000004f */
[C---:B------:R-:W-:Y:S01]  /*1a690*/  FFMA R4, -R64.reuse, R27, R47 ;  /* 0x0000001b40047223 */ /* 0x040fe2000000012f */
[----:B------:R-:W-:Y:S01]  /*1a6a0*/  FFMA R98, -R64, R45, R98 ;  /* 0x0000002d40627223 */ /* 0x000fe20000000162 */
[----:B------:R-:W-:Y:S01]  /*1a6b0*/  FFMA R27, R41, -R76, R92 ;  /* 0x8000004c291b7223 */ /* 0x000fe2000000005c */
[----:B------:R-:W-:-:S04]  /*1a6c0*/  IMAD.HI.U32 R45, R26, 0x55555556, RZ ;  /* 0x555555561a2d7827 */ /* 0x000fc800078e00ff */
[----:B------:R-:W-:Y:S01]  /*1a6d0*/  FFMA R46, R43, -R76, R8 ;  /* 0x8000004c2b2e7223 */ /* 0x000fe20000000008 */
[C---:B------:R-:W-:Y:S01]  /*1a6e0*/  FFMA R4, -R63.reuse, R81, R4 ;  /* 0x000000513f047223 */ /* 0x040fe20000000104 */
[C---:B------:R-:W-:Y:S01]  /*1a6f0*/  FFMA R98, -R63.reuse, R27, R98 ;  /* 0x0000001b3f627223 */ /* 0x040fe20000000162 */
[----:B------:R-:W-:Y:S01]  /*1a700*/  FFMA R77, -R63, R44, R77 ;  /* 0x0000002c3f4d7223 */ /* 0x000fe2000000014d */
[----:B0-----:R-:W-:Y:S01]  /*1a710*/  IADD3 R8, PT, PT, R60, -UR7, RZ ;  /* 0x800000073c087c10 */ /* 0x001fe2000fffe0ff */
[-C--:B------:R-:W-:Y:S01]  /*1a720*/  FFMA R55, R40, -R76.reuse, R83 ;  /* 0x8000004c28377223 */ /* 0x080fe20000000053 */
[----:B------:R-:W-:Y:S01]  /*1a730*/  FFMA R54, -R59, R57, R59 ;  /* 0x000000393b367223 */ /* 0x000fe2000000013b */
[----:B--2---:R-:W-:Y:S02]  /*1a740*/  IMAD R49, R45, -0x3, R26 ;  /* 0xfffffffd2d317824 */ /* 0x004fe400078e021a */
[----:B------:R-:W-:Y:S01]  /*1a750*/  FFMA R45, R42, -R76, R5 ;  /* 0x8000004c2a2d7223 */ /* 0x000fe20000000005 */
[----:B------:R-:W-:-:S02]  /*1a760*/  IMAD.MOV.U32 R50, RZ, RZ, R1 ;  /* 0x000000ffff327224 */ /* 0x000fc400078e0001 */
[----:B-----5:R-:W-:Y:S01]  /*1a770*/  FFMA R4, R9, R90, R4 ;  /* 0x0000005a09047223 */ /* 0x020fe20000000004 */
[-C--:B------:R-:W-:Y:S01]  /*1a780*/  FFMA R44, R41, -R76.reuse, R84 ;  /* 0x8000004c292c7223 */ /* 0x080fe20000000054 */
[----:B------:R-:W-:Y:S01]  /*1a790*/  FFMA R47, R57, -R76, R76 ;  /* 0x8000004c392f7223 */ /* 0x000fe2000000004c */
[C---:B------:R-:W-:Y:S01]  /*1a7a0*/  FFMA R5, R9.reuse, R82, R98 ;  /* 0x0000005209057223 */ /* 0x040fe20000000062 */
[----:B------:R-:W-:Y:S01]  /*1a7b0*/  FFMA R80, R9, R80, R77 ;  /* 0x0000005009507223 */ /* 0x000fe2000000004d */
[C---:B------:R-:W-:Y:S01]  /*1a7c0*/  LEA R48, R49.reuse, R8, 0x2 ;  /* 0x0000000831307211 */ /* 0x040fe200078e10ff */
[----:B------:R-:W-:Y:S01]  /*1a7d0*/  STL.128 [R1+0x330], R52 ;  /* 0x0003303401007387 */ /* 0x000fe20000100c00 */
[----:B------:R-:W-:-:S03]  /*1a7e0*/  LEA R49, R49, R50, 0x2 ;  /* 0x0000003231317211 */ /* 0x000fc600078e10ff */
[----:B------:R-:W-:Y:S04]  /*1a7f0*/  STL [R1+0x360], R57 ;  /* 0x0003603901007387 */ /* 0x000fe80000100800 */
[----:B------:R0:W-:Y:S04]  /*1a800*/  STL.128 [R1+0x340], R44 ;  /* 0x0003402c01007387 */ /* 0x0001e80000100c00 */
[----:B------:R1:W-:Y:S04]  /*1a810*/  STL.64 [R1+0x420], R4 ;  /* 0x0004200401007387 */ /* 0x0003e80000100a00 */
[----:B------:R1:W-:Y:S04]  /*1a820*/  STL [R1+0x428], R80 ;  /* 0x0004285001007387 */ /* 0x0003e80000100800 */
[----:B------:R-:W2:Y:S04]  /*1a830*/  LDL R48, [R48] ;  /* 0x0000000030307983 */ /* 0x000ea80000100800 */
[----:B------:R-:W2:Y:S01]  /*1a840*/  LDL R51, [R49+0x420] ;  /* 0x0004200031337983 */ /* 0x000ea20000100800 */
[-C--:B------:R-:W-:Y:S01]  /*1a850*/  FFMA R73, -R22, R43.reuse, R73 ;  /* 0x0000002b16497223 */ /* 0x080fe20000000149 */
[-C--:B------:R-:W-:Y:S01]  /*1a860*/  FFMA R74, -R71, R43.reuse, R74 ;  /* 0x0000002b474a7223 */ /* 0x080fe2000000014a */
[----:B------:R-:W-:Y:S01]  /*1a870*/  FFMA R59, -R59, R43, R72 ;  /* 0x0000002b3b3b7223 */ /* 0x000fe20000000148 */
[----:B------:R-:W-:Y:S01]  /*1a880*/  IADD3 R25, PT, PT, R25, 0x2, RZ ;  /* 0x0000000219197810 */ /* 0x000fe20007ffe0ff */
[----:B------:R-:W-:Y:S01]  /*1a890*/  FFMA R26, -R36, R73, RZ ;  /* 0x00000049241a7223 */ /* 0x000fe200000001ff */
[----:B------:R-:W-:Y:S01]  /*1a8a0*/  FFMA R78, R43, -R76, R78 ;  /* 0x8000004c2b4e7223 */ /* 0x000fe2000000004e */
[----:B------:R-:W-:Y:S01]  /*1a8b0*/  BSSY.RECONVERGENT B3, `(.L_x_630) ;  /* 0x000009d000037945 */ /* 0x000fe20003800200 */
[----:B------:R-:W-:Y:S01]  /*1a8c0*/  FFMA R40, -R22, R40, R75 ;  /* 0x0000002816287223 */ /* 0x000fe2000000014b */
[----:B------:R-:W-:Y:S01]  /*1a8d0*/  FFMA R27, -R65, R74, R26 ;  /* 0x0000004a411b7223 */ /* 0x000fe2000000011a */
[----:B0-----:R-:W-:-:S04]  /*1a8e0*/  IMAD.HI.U32 R44, R25, 0x55555556, RZ ;  /* 0x55555556192c7827 */ /* 0x001fc800078e00ff */
[C---:B------:R-:W-:Y:S01]  /*1a8f0*/  FFMA R41, -R22.reuse, R41, R58 ;  /* 0x0000002916297223 */ /* 0x040fe2000000013a */
[----:B------:R-:W-:Y:S01]  /*1a900*/  FFMA R42, -R22, R42, R33 ;  /* 0x0000002a162a7223 */ /* 0x000fe20000000121 */
[----:B------:R-:W-:Y:S01]  /*1a910*/  FFMA R26, -R64, R59, R27 ;  /* 0x0000003b401a7223 */ /* 0x000fe2000000011b */
[----:B------:R-:W-:Y:S01]  /*1a920*/  FFMA R43, -R22, R43, R56 ;  /* 0x0000002b162b7223 */ /* 0x000fe20000000138 */
[----:B------:R-:W-:Y:S02]  /*1a930*/  IMAD R25, R44, -0x3, R25 ;  /* 0xfffffffd2c197824 */ /* 0x000fe400078e0219 */
[----:B------:R-:W-:-:S04]  /*1a940*/  FFMA R26, -R63, R78, R26 ;  /* 0x0000004e3f1a7223 */ /* 0x000fc8000000011a */
[----:B------:R-:W-:Y:S01]  /*1a950*/  FFMA R12, R9, R12, R26 ;  /* 0x0000000c090c7223 */ /* 0x000fe2000000001a */
[----:B--2---:R-:W-:-:S13]  /*1a960*/  FSETP.GE.AND P0, PT, R51, R48, PT ;  /* 0x000000303300720b */ /* 0x004fda0003f06000 */
[----:B-1----:R-:W-:Y:S05]  /*1a970*/  @!P0 BRA `(.L_x_631) ;  /* 0x0000000800408947 */ /* 0x002fea0003800000 */
[----:B------:R-:W2:Y:S02]  /*1a980*/  LDL R22, [R49+0x430] ;  /* 0x0004300031167983 */ /* 0x000ea40000100800 */
[----:B--2---:R-:W-:-:S13]  /*1a990*/  FSETP.GTU.AND P0, PT, R51, R22, PT ;  /* 0x000000163300720b */ /* 0x004fda0003f0c000 */
[----:B------:R-:W-:Y:S05]  /*1a9a0*/  @P0 BRA `(.L_x_631) ;  /* 0x0000000800340947 */ /* 0x000fea0003800000 */
[C---:B------:R-:W-:Y:S02]  /*1a9b0*/  LEA R9, R25.reuse, R8, 0x2 ;  /* 0x0000000819097211 */ /* 0x040fe400078e10ff */
[----:B------:R-:W-:-:S04]  /*1a9c0*/  LEA R22, R25, R50, 0x2 ;  /* 0x0000003219167211 */ /* 0x000fc800078e10ff */
[----:B------:R-:W2:Y:S04]  /*1a9d0*/  LDL R9, [R9] ;  /* 0x0000000009097983 */ /* 0x000ea80000100800 */
[----:B------:R-:W2:Y:S02]  /*1a9e0*/  LDL R26, [R22+0x420] ;  /* 0x00042000161a7983 */ /* 0x000ea40000100800 */
[----:B--2---:R-:W-:-:S13]  /*1a9f0*/  FSETP.GE.AND P0, PT, R26, R9, PT ;  /* 0x000000091a00720b */ /* 0x004fda0003f06000 */
[----:B------:R-:W-:Y:S05]  /*1aa00*/  @!P0 BRA `(.L_x_631) ;  /* 0x00000008001c8947 */ /* 0x000fea0003800000 */
[----:B------:R-:W2:Y:S02]  /*1aa10*/  LDL R9, [R22+0x430] ;  /* 0x0004300016097983 */ /* 0x000ea40000100800 */
[----:B--2---:R-:W-:-:S13]  /*1aa20*/  FSETP.GTU.AND P0, PT, R26, R9, PT ;  /* 0x000000091a00720b */ /* 0x004fda0003f0c000 */
[----:B------:R-:W-:Y:S05]  /*1aa30*/  @P0 BRA `(.L_x_631) ;  /* 0x0000000800100947 */ /* 0x000fea0003800000 */
[----:B------:R-:W-:Y:S01]  /*1aa40*/  HFMA2 R33, -RZ, RZ, 0, 0 ;  /* 0x00000000ff217431 */ /* 0x000fe200000001ff */
[----:B------:R-:W-:Y:S01]  /*1aa50*/  MOV R22, RZ ;  /* 0x000000ff00167202 */ /* 0x000fe20000000f00 */
[----:B------:R-:W-:-:S07]  /*1aa60*/  HFMA2 R56, -RZ, RZ, 0, 0 ;  /* 0x00000000ff387431 */ /* 0x000fce00000001ff */
.L_x_640:
[----:B------:R-:W-:-:S05]  /*1aa70*/  IMAD R58, R22, 0xc, R1 ;  /* 0x0000000c163a7824 */ /* 0x000fca00078e0201 */
[----:B------:R-:W2:Y:S01]  /*1aa80*/  LDL.128 R44, [R58] ;  /* 0x000000003a2c7983 */ /* 0x000ea20000100c00 */
[----:B------:R-:W-:-:S05]  /*1aa90*/  LEA R25, R22, R1, 0x4 ;  /* 0x0000000116197211 */ /* 0x000fca00078e20ff */
[----:B------:R-:W3:Y:S04]  /*1aaa0*/  LDL.64 R26, [R25+0x460] ;  /* 0x00046000191a7983 */ /* 0x000ee80000100a00 */
[----:B------:R-:W4:Y:S01]  /*1aab0*/  LDL R49, [R25+0x468] ;  /* 0x0004680019317983 */ /* 0x000f220000100800 */
[----:B------:R-:W-:Y:S01]  /*1aac0*/  IADD3 R22, P0, PT, R22, 0x4, RZ ;  /* 0x0000000416167810 */ /* 0x000fe20007f1e0ff */
[----:B------:R-:W-:Y:S03]  /*1aad0*/  BSSY.RECONVERGENT B4, `(.L_x_632) ;  /* 0x000001b000047945 */ /* 0x000fe60003800200 */
[----:B------:R-:W-:Y:S01]  /*1aae0*/  ISETP.NE.U32.AND P4, PT, R22, 0x40, PT ;  /* 0x000000401600780c */ /* 0x000fe20003f85070 */
[----:B------:R-:W-:-:S05]  /*1aaf0*/  IMAD.X R56, RZ, RZ, R56, P0 ;  /* 0x000000ffff387224 */ /* 0x000fca00000e0638 */
[----:B------:R-:W-:Y:S01]  /*1ab00*/  ISETP.NE.AND.EX P4, PT, R56, RZ, PT, P4 ;  /* 0x000000ff3800720c */ /* 0x000fe20003f85340 */
[----:B--2---:R-:W-:-:S04]  /*1ab10*/  FFMA R48, R44, R44, RZ ;  /* 0x0000002c2c307223 */ /* 0x004fc800000000ff */
[----:B------:R-:W-:-:S04]  /*1ab20*/  FFMA R9, R45, R45, R48 ;  /* 0x0000002d2d097223 */ /* 0x000fc80000000030 */
[----:B------:R-:W-:Y:S01]  /*1ab30*/  FFMA R9, R46, R46, R9 ;  /* 0x0000002e2e097223 */ /* 0x000fe20000000009 */
[----:B----4-:R-:W-:-:S03]  /*1ab40*/  FADD R49, R80, -R49 ;  /* 0x8000003150317221 */ /* 0x010fc60000000000 */
[----:B------:R-:W-:Y:S01]  /*1ab50*/  FADD R50, R9, 1 ;  /* 0x3f80000009327421 */ /* 0x000fe20000000000 */
[----:B---3--:R-:W-:Y:S01]  /*1ab60*/  FADD R9, R4, -R26 ;  /* 0x8000001a04097221 */ /* 0x008fe20000000000 */
[----:B------:R-:W-:Y:S02]  /*1ab70*/  FADD R26, R5, -R27 ;  /* 0x8000001b051a7221 */ /* 0x000fe40000000000 */
[----:B------:R-:W0:Y:S01]  /*1ab80*/  MUFU.RCP R48, R50 ;  /* 0x0000003200307308 */ /* 0x000e220000001000 */
[----:B------:R-:W-:-:S04]  /*1ab90*/  FFMA R9, R9, R44, RZ ;  /* 0x0000002c09097223 */ /* 0x000fc800000000ff */
        /* <DEDUP_REMOVED lines=11> */
[----:B------:R-:W-:Y:S02]  /*1ac50*/  MOV R26, R50 ;  /* 0x00000032001a7202 */ /* 0x000fe40000000f00 */
[----:B------:R-:W-:-:S07]  /*1ac60*/  MOV R44, 0x1ac80 ;  /* 0x0001ac80002c7802 */ /* 0x000fce0000000f00 */
[----:B------:R-:W-:Y:S05]  /*1ac70*/  CALL.REL.NOINC `($__internal_3_$__cuda_sm3x_div_rn_noftz_f32_slowpath) ;  /* 0x0000006000b87944 */ /* 0x000fea0003c00000 */
.L_x_633:
[----:B------:R-:W-:Y:S05]  /*1ac80*/  BSYNC.RECONVERGENT B4 ;  /* 0x0000000000047941 */ /* 0x000fea0003800200 */
.L_x_632:
        /* <DEDUP_REMOVED lines=26> */
[----:B------:R-:W-:-:S07]  /*1ae30*/  MOV R44, 0x1ae50 ;  /* 0x0001ae50002c7802 */ /* 0x000fce0000000f00 */
[----:B------:R-:W-:Y:S05]  /*1ae40*/  CALL.REL.NOINC `($__internal_3_$__cuda_sm3x_div_rn_noftz_f32_slowpath) ;  /* 0x0000006000447944 */ /* 0x000fea0003c00000 */
.L_x_635:
[----:B------:R-:W-:Y:S05]  /*1ae50*/  BSYNC.RECONVERGENT B4 ;  /* 0x0000000000047941 */ /* 0x000fea0003800200 */
.L_x_634:
        /* <DEDUP_REMOVED lines=28> */
.L_x_637:
[----:B------:R-:W-:Y:S05]  /*1b020*/  BSYNC.RECONVERGENT B4 ;  /* 0x0000000000047941 */ /* 0x000fea0003800200 */
.L_x_636:
[----:B------:R-:W2:Y:S04]  /*1b030*/  LDL.64 R26, [R25+0x490] ;  /* 0x00049000191a7983 */ /* 0x000ea80000100a00 */
[----:B------:R-:W3:Y:S01]  /*1b040*/  LDL R9, [R25+0x498] ;  /* 0x0004980019097983 */ /* 0x000ee20000100800 */
[----:B------:R-:W-:Y:S01]  /*1b050*/  FFMA R49, R45, R45, RZ ;  /* 0x0000002d2d317223 */ /* 0x000fe200000000ff */
[----:B------:R-:W-:Y:S03]  /*1b060*/  BSSY.RECONVERGENT B4, `(.L_x_638) ;  /* 0x0000018000047945 */ /* 0x000fe60003800200 */
        /* <DEDUP_REMOVED lines=11> */
[----:B------:R-:W-:Y:S01]  /*1b120*/  FFMA R47, R47, R26, R46 ;  /* 0x0000001a2f2f7223 */ /* 0x000fe2000000002e */
[----:B------:R-:W-:-:S03]  /*1b130*/  FADD R46, R33, R57 ;  /* 0x00000039212e7221 */ /* 0x000fc60000000000 */
[----:B------:R-:W-:-:S04]  /*1b140*/  FADD R47, R12, -R47 ;  /* 0x8000002f0c2f7221 */ /* 0x000fc80000000000 */
[----:B------:R-:W-:-:S04]  /*1b150*/  FMUL R27, R47, R47 ;  /* 0x0000002f2f1b7220 */ /* 0x000fc80000400000 */
[----:B------:R-:W0:Y:S01]  /*1b160*/  FCHK P0, R27, R48 ;  /* 0x000000301b007302 */ /* 0x000e220000000000 */
[----:B------:R-:W-:-:S04]  /*1b170*/  FFMA R9, R27, R44, RZ ;  /* 0x0000002c1b097223 */ /* 0x000fc800000000ff */
[----:B------:R-:W-:-:S04]  /*1b180*/  FFMA R25, -R48, R9, R27 ;  /* 0x0000000930197223 */ /* 0x000fc8000000011b */
[----:B------:R-:W-:Y:S01]  /*1b190*/  FFMA R57, R44, R25, R9 ;  /* 0x000000192c397223 */ /* 0x000fe20000000009 */
[----:B0-----:R-:W-:Y:S06]  /*1b1a0*/  @!P0 BRA `(.L_x_639) ;  /* 0x00000000000c8947 */ /* 0x001fec0003800000 */
[----:B------:R-:W-:Y:S02]  /*1b1b0*/  MOV R26, R48 ;  /* 0x00000030001a7202 */ /* 0x000fe40000000f00 */
[----:B------:R-:W-:-:S07]  /*1b1c0*/  MOV R44, 0x1b1e0 ;  /* 0x0001b1e0002c7802 */ /* 0x000fce0000000f00 */
[----:B------:R-:W-:Y:S05]  /*1b1d0*/  CALL.REL.NOINC `($__internal_3_$__cuda_sm3x_div_rn_noftz_f32_slowpath) ;  /* 0x0000005c00607944 */ /* 0x000fea0003c00000 */
.L_x_639:
[----:B------:R-:W-:Y:S05]  /*1b1e0*/  BSYNC.RECONVERGENT B4 ;  /* 0x0000000000047941 */ /* 0x000fea0003800200 */
.L_x_638:
[----:B------:R-:W-:Y:S01]  /*1b1f0*/  FADD R33, R46, R57 ;  /* 0x000000392e217221 */ /* 0x000fe20000000000 */
[----:B------:R-:W-:Y:S06]  /*1b200*/  @P4 BRA `(.L_x_640) ;  /* 0xfffffff800184947 */ /* 0x000fec000383ffff */
[----:B------:R-:W-:Y:S02]  /*1b210*/  FSETP.GEU.AND P0, PT, R33, R0, PT ;  /* 0x000000002100720b */ /* 0x000fe40003f0e000 */
[----:B------:R-:W-:-:S11]  /*1b220*/  PRMT R69, RZ, 0x7610, R69 ;  /* 0x00007610ff457816 */ /* 0x000fd60000000045 */
[----:B------:R0:W-:Y:S01]  /*1b230*/  @!P0 STG.E desc[UR8][R2.64], R4 ;  /* 0x0000000402008986 */ /* 0x0001e2000c101908 */
[----:B------:R-:W-:-:S03]  /*1b240*/  @!P0 MOV R0, R33 ;  /* 0x0000002100008202 */ /* 0x000fc60000000f00 */
[----:B------:R0:W-:Y:S04]  /*1b250*/  @!P0 STG.E desc[UR8][R2.64+0x4], R5 ;  /* 0x0000040502008986 */ /* 0x0001e8000c101908 */
[----:B------:R0:W-:Y:S04]  /*1b260*/  @!P0 STG.E desc[UR8][R2.64+0x8], R80 ;  /* 0x0000085002008986 */ /* 0x0001e8000c101908 */
[----:B------:R0:W-:Y:S02]  /*1b270*/  @!P0 STG.E desc[UR8][R2.64+0xc], R12 ;  /* 0x00000c0c02008986 */ /* 0x0001e4000c101908 */
.L_x_631:
[----:B------:R-:W-:Y:S05]  /*1b280*/  BSYNC.RECONVERGENT B3 ;  /* 0x0000000000037941 */ /* 0x000fea0003800200 */
.L_x_630:
[----:B------:R-:W-:Y:S05]  /*1b290*/  @P5 BRA `(.L_x_641) ;  /* 0xffffffc400145947 */ /* 0x000fea000383ffff */
[----:B------:R1:W-:Y:S01]  /*1b2a0*/  STL.128 [R1+0x300], R40 ;  /* 0x0003002801007387 */ /* 0x0003e20000100c00 */
[----:B------:R-:W-:-:S03]  /*1b2b0*/  LOP3.LUT P0, RZ, R69, 0xff, RZ, 0xc0, !PT ;  /* 0x000000ff45ff7812 */ /* 0x000fc6000780c0ff */
[----:B------:R1:W-:Y:S10]  /*1b2c0*/  STL [R1+0x42c], R12 ;  /* 0x00042c0c01007387 */ /* 0x0003f40000100800 */
[----:B------:R-:W-:Y:S05]  /*1b2d0*/  @!P0 BRA `(.L_x_542) ;  /* 0x0000005000788947 */ /* 0x000fea0003800000 */
[----:B------:R-:W-:Y:S01]  /*1b2e0*/  HFMA2 R22, -RZ, RZ, 0, 5.9604644775390625e-08 ;  /* 0x00000001ff167431 */ /* 0x000fe200000001ff */
[----:B------:R-:W-:Y:S02]  /*1b2f0*/  MOV R9, RZ ;  /* 0x000000ff00097202 */ /* 0x000fe40000000f00 */
[----:B01----:R-:W-:-:S07]  /*1b300*/  IADD3 R12, PT, PT, R1, 0x390, RZ ;  /* 0x00000390010c7810 */ /* 0x003fce0007ffe0ff */
.L_x_684:
[----:B0-----:R-:W-:Y:S02]  /*1b310*/  MOV R42, R10 ;  /* 0x0000000a002a7202 */ /* 0x001fe40000000f00 */
[----:B------:R-:W-:Y:S02]  /*1b320*/  CS2R R4, SRZ ;  /* 0x0000000000047805 */ /* 0x000fe4000001ff00 */
[----:B------:R-:W-:Y:S02]  /*1b330*/  MOV R43, R11 ;  /* 0x0000000b002b7202 */ /* 0x000fe40000000f00 */
[----:B------:R-:W-:Y:S02]  /*1b340*/  CS2R R26, SRZ ;  /* 0x00000000001a7805 */ /* 0x000fe4000001ff00 */
[----:B------:R-:W-:Y:S01]  /*1b350*/  MOV R40, R60 ;  /* 0x0000003c00287202 */ /* 0x000fe20000000f00 */
[----:B------:R-:W-:Y:S01]  /*1b360*/  IMAD.MOV.U32 R44, RZ, RZ, R14 ;  /* 0x000000ffff2c7224 */ /* 0x000fe200078e000e */
[----:B------:R-:W-:-:S02]  /*1b370*/  MOV R41, R61 ;  /* 0x0000003d00297202 */ /* 0x000fc40000000f00 */
[----:B------:R-:W-:Y:S02]  /*1b380*/  CS2R R46, SRZ ;  /* 0x00000000002e7805 */ /* 0x000fe4000001ff00 */
[----:B------:R-:W-:Y:S02]  /*1b390*/  SHF.R.U32.HI R33, RZ, 0x2, R9 ;  /* 0x00000002ff217819 */ /* 0x000fe40000011609 */
[----:B------:R-:W-:Y:S02]  /*1b3a0*/  CS2R R48, SRZ ;  /* 0x0000000000307805 */ /* 0x000fe4000001ff00 */
[----:B------:R-:W-:Y:S01]  /*1b3b0*/  MOV R7, R13 ;  /* 0x0000000d00077202 */ /* 0x000fe20000000f00 */
[----:B------:R0:W-:Y:S01]  /*1b3c0*/  STL.128 [R1+0x450], R40 ;  /* 0x0004502801007387 */ /* 0x0001e20000100c00 */
[----:B------:R-:W-:Y:S02]  /*1b3d0*/  MOV R16, R32 ;  /* 0x0000002000107202 */ /* 0x000fe40000000f00 */
[----:B------:R-:W-:Y:S01]  /*1b3e0*/  MOV R18, R34 ;  /* 0x0000002200127202 */ /* 0x000fe20000000f00 */
[----:B------:R1:W-:Y:S01]  /*1b3f0*/  STL.128 [R1+0x310], R4 ;  /* 0x0003100401007387 */ /* 0x0003e20000100c00 */
[----:B------:R-:W-:-:S02]  /*1b400*/  MOV R19, R35 ;  /* 0x0000002300137202 */ /* 0x000fc40000000f00 */
[----:B------:R-:W-:Y:S01]  /*1b410*/  MOV R25, R23 ;  /* 0x0000001700197202 */ /* 0x000fe20000000f00 */
[----:B------:R-:W-:Y:S01]  /*1b420*/  STL.128 [R1+0x300], R28 ;  /* 0x0003001c01007387 */ /* 0x000fe20000100c00 */
[----:B------:R-:W-:Y:S02]  /*1b430*/  MOV R45, R15 ;  /* 0x0000000f002d7202 */ /* 0x000fe40000000f00 */
[----:B------:R-:W-:Y:S01]  /*1b440*/  MOV R50, R20 ;  /* 0x0000001400327202 */ /* 0x000fe20000000f00 */
[----:B------:R2:W-:Y:S01]  /*1b450*/  STL.128 [R1+0x330], R16 ;  /* 0x0003301001007387 */ /* 0x0005e20000100c00 */
[----:B------:R-:W-:Y:S01]  /*1b460*/  MOV R51, R21 ;  /* 0x0000001500337202 */ /* 0x000fe20000000f00 */
[C---:B0-----:R-:W-:Y:S01]  /*1b470*/  VIADD R40, R33.reuse, 0x1 ;  /* 0x0000000121287836 */ /* 0x041fe20000000000 */
[----:B------:R-:W-:Y:S01]  /*1b480*/  IADD3 R42, PT, PT, R33, 0x2, RZ ;  /* 0x00000002212a7810 */ /* 0x000fe20007ffe0ff */
[----:B------:R0:W-:Y:S02]  /*1b490*/  STL.128 [R1+0x350], R24 ;  /* 0x0003501801007387 */ /* 0x0001e40000100c00 */
[----:B------:R-:W-:Y:S01]  /*1b4a0*/  IMAD.HI.U32 R41, R40, 0x55555556, RZ ;  /* 0x5555555628297827 */ /* 0x000fe200078e00ff */
[C---:B-1----:R-:W-:Y:S01]  /*1b4b0*/  SHF.L.U32 R7, R9.reuse, 0x2, RZ ;  /* 0x0000000209077819 */ /* 0x042fe200000006ff */
[----:B------:R1:W-:Y:S01]  /*1b4c0*/  STL.128 [R1+0x320], R44 ;  /* 0x0003202c01007387 */ /* 0x0003e20000100c00 */
[----:B------:R-:W-:Y:S01]  /*1b4d0*/  SHF.L.U32 R5, R9, 0x3, RZ ;  /* 0x0000000309057819 */ /* 0x000fe200000006ff */
[----:B------:R-:W-:-:S02]  /*1b4e0*/  IMAD.HI.U32 R43, R42, 0x55555556, RZ ;  /* 0x555555562a2b7827 */ /* 0x000fc400078e00ff */
[----:B------:R-:W-:Y:S02]  /*1b4f0*/  STL.128 [R1+0x340], R48 ;  /* 0x0003403001007387 */ /* 0x000fe40000100c00 */
[----:B------:R-:W-:Y:S01]  /*1b500*/  IMAD R41, R41, -0x3, R40 ;  /* 0xfffffffd29297824 */ /* 0x000fe200078e0228 */
[----:B--2---:R-:W-:Y:S01]  /*1b510*/  MOV R18, R1 ;  /* 0x0000000100127202 */ /* 0x004fe20000000f00 */
[----:B------:R-:W-:Y:S01]  /*1b520*/  IMAD R43, R43, -0x3, R42 ;  /* 0xfffffffd2b2b7824 */ /* 0x000fe200078e022a */
[----:B------:R-:W-:Y:S01]  /*1b530*/  STL.128 [R1+0x360], RZ ;  /* 0x000360ff01007387 */ /* 0x000fe20000100c00 */
[C-C-:B------:R-:W-:Y:S01]  /*1b540*/  IMAD R4, R41.reuse, 0x18, R62.reuse ;  /* 0x0000001829047824 */ /* 0x140fe200078e023e */
[-C--:B------:R-:W-:Y:S02]  /*1b550*/  LEA R16, R41, R18.reuse, 0x2 ;  /* 0x0000001229107211 */ /* 0x080fe400078e10ff */
[----:B0-----:R-:W-:Y:S01]  /*1b560*/  LOP3.LUT R26, R7, 0x8, RZ, 0xc0, !PT ;  /* 0x00000008071a7812 */ /* 0x001fe200078ec0ff */
[C---:B------:R-:W-:Y:S01]  /*1b570*/  IMAD R7, R43.reuse, 0x18, R62 ;  /* 0x000000182b077824 */ /* 0x040fe200078e023e */
[----:B------:R-:W-:Y:S01]  /*1b580*/  LEA R18, R43, R18, 0x2 ;  /* 0x000000122b127211 */ /* 0x000fe200078e10ff */
[----:B------:R-:W-:Y:S01]  /*1b590*/  STL.128 [R1+0x370], RZ ;  /* 0x000370ff01007387 */ /* 0x000fe20000100c00 */
[----:B-1----:R-:W-:-:S02]  /*1b5a0*/  MOV R45, 0x3f800000 ;  /* 0x3f800000002d7802 */ /* 0x002fc40000000f00 */
[----:B------:R-:W-:Y:S01]  /*1b5b0*/  IADD3 R46, PT, PT, R1, R26, RZ ;  /* 0x0000001a012e7210 */ /* 0x000fe20007ffe0ff */
[----:B------:R-:W-:Y:S01]  /*1b5c0*/  STL.128 [R1+0x380], RZ ;  /* 0x000380ff01007387 */ /* 0x000fe20000100c00 */
[----:B------:R-:W-:-:S03]  /*1b5d0*/  LOP3.LUT R40, R5, 0x8, RZ, 0xc0, !PT ;  /* 0x0000000805287812 */ /* 0x000fc600078ec0ff */
[----:B------:R0:W-:Y:S01]  /*1b5e0*/  STL [R4+0x10], R45 ;  /* 0x0000102d04007387 */ /* 0x0001e20000100800 */
[----:B------:R-:W-:-:S03]  /*1b5f0*/  IADD3 R19, PT, PT, R1, R40, RZ ;  /* 0x0000002801137210 */ /* 0x000fc60007ffe0ff */
[----:B------:R-:W-:Y:S04]  /*1b600*/  STL [R16+0x360], R45 ;  /* 0x0003602d10007387 */ /* 0x000fe80000100800 */
[----:B------:R-:W-:Y:S04]  /*1b610*/  STL [R7+0x14], R45 ;  /* 0x0000142d07007387 */ /* 0x000fe80000100800 */
[----:B------:R1:W-:Y:S04]  /*1b620*/  STL [R18+0x378], R45 ;  /* 0x0003782d12007387 */ /* 0x0003e80000100800 */
[----:B------:R-:W2:Y:S04]  /*1b630*/  LDL.64 R46, [R46+0x450] ;  /* 0x000450002e2e7983 */ /* 0x000ea80000100a00 */
[----:B0-----:R-:W3:Y:S01]  /*1b640*/  LDL.64 R4, [R19+0x450] ;  /* 0x0004500013047983 */ /* 0x001ee20000100a00 */
[----:B------:R-:W-:Y:S01]  /*1b650*/  MOV R52, 0x3f800000 ;  /* 0x3f80000000347802 */ /* 0x000fe20000000f00 */
[----:B------:R-:W-:Y:S01]  /*1b660*/  IMAD.MOV.U32 R53, RZ, RZ, RZ ;  /* 0x000000ffff357224 */ /* 0x000fe200078e00ff */
[----:B------:R-:W-:-:S02]  /*1b670*/  CS2R R54, SRZ ;  /* 0x0000000000367805 */ /* 0x000fc4000001ff00 */
[----:B------:R-:W-:Y:S02]  /*1b680*/  MOV R42, RZ ;  /* 0x000000ff002a7202 */ /* 0x000fe40000000f00 */
[----:B-1----:R-:W-:Y:S02]  /*1b690*/  CS2R R44, SRZ ;  /* 0x00000000002c7805 */ /* 0x002fe4000001ff00 */
[----:B------:R-:W-:Y:S02]  /*1b6a0*/  CS2R R50, SRZ ;  /* 0x0000000000327805 */ /* 0x000fe4000001ff00 */
[----:B------:R-:W-:Y:S02]  /*1b6b0*/  CS2R R56, SRZ ;  /* 0x0000000000387805 */ /* 0x000fe4000001ff00 */
[----:B------:R-:W-:Y:S02]  /*1b6c0*/  MOV R58, RZ ;  /* 0x000000ff003a7202 */ /* 0x000fe40000000f00 */
[----:B------:R-:W-:-:S02]  /*1b6d0*/  MOV R59, 0x3f800000 ;  /* 0x3f800000003b7802 */ /* 0x000fc40000000f00 */
[----:B------:R-:W-:Y:S01]  /*1b6e0*/  IADD3 R9, PT, PT, R9, 0x1, RZ ;  /* 0x0000000109097810 */ /* 0x000fe20007ffe0ff */
[----:B------:R-:W-:Y:S01]  /*1b6f0*/  IMAD.MOV.U32 R7, RZ, RZ, RZ ;  /* 0x000000ffff077224 */ /* 0x000fe200078e00ff */
[----:B------:R-:W-:Y:S02]  /*1b700*/  MOV R25, RZ ;  /* 0x000000ff00197202 */ /* 0x000fe40000000f00 */
[----:B------:R-:W-:Y:S01]  /*1b710*/  ISETP.NE.AND P4, PT, R9, 0xc, PT ;  /* 0x0000000c0900780c */ /* 0x000fe20003f85270 */
[----:B--2---:R-:W-:Y:S01]  /*1b720*/  IMAD.WIDE.U32 R48, R43, 0x4, R46 ;  /* 0x000000042b307825 */ /* 0x004fe200078e002e */
[----:B------:R-:W-:-:S03]  /*1b730*/  MOV R43, 0x3f800000 ;  /* 0x3f800000002b7802 */ /* 0x000fc60000000f00 */
[----:B---3--:R-:W-:Y:S01]  /*1b740*/  IMAD.WIDE.U32 R26, R41, 0x4, R4 ;  /* 0x00000004291a7825 */ /* 0x008fe200078e0004 */
[----:B------:R-:W-:Y:S01]  /*1b750*/  CS2R R40, SRZ ;  /* 0x0000000000287805 */ /* 0x000fe2000001ff00 */
[----:B------:R0:W5:Y:S01]  /*1b760*/  LD.E R5, desc[UR8][R48.64] ;  /* 0x0000000830057980 */ /* 0x000162000c101900 */
[----:B------:R-:W-:Y:S02]  /*1b770*/  MOV R46, 0x3f800000 ;  /* 0x3f800000002e7802 */ /* 0x000fe40000000f00 */
[----:B------:R-:W-:Y:S01]  /*1b780*/  MOV R47, RZ ;  /* 0x000000ff002f7202 */ /* 0x000fe20000000f00 */
[----:B------:R1:W5:Y:S01]  /*1b790*/  LD.E R4, desc[UR8][R26.64] ;  /* 0x000000081a047980 */ /* 0x000362000c101900 */
[----:B0-----:R-:W-:Y:S02]  /*1b7a0*/  MOV R49, 0x3f800000 ;  /* 0x3f80000000317802 */ /* 0x001fe40000000f00 */
[----:B------:R-:W-:Y:S01]  /*1b7b0*/  MOV R48, RZ ;  /* 0x000000ff00307202 */ /* 0x000fe20000000f00 */
[----:B------:R1:W-:Y:S04]  /*1b7c0*/  STL.128 [R1+0x390], R52 ;  /* 0x0003903401007387 */ /* 0x0003e80000100c00 */
[----:B------:R1:W-:Y:S04]  /*1b7d0*/  STL.128 [R1+0x3a0], R40 ;  /* 0x0003a02801007387 */ /* 0x0003e80000100c00 */
[----:B------:R1:W-:Y:S04]  /*1b7e0*/  STL.128 [R1+0x3c0], R44 ;  /* 0x0003c02c01007387 */ /* 0x0003e80000100c00 */
[----:B------:R1:W-:Y:S04]  /*1b7f0*/  STL.128 [R1+0x3e0], R48 ;  /* 0x0003e03001007387 */ /* 0x0003e80000100c00 */
[----:B------:R1:W-:Y:S04]  /*1b800*/  STL.128 [R1+0x400], R52 ;  /* 0x0004003401007387 */ /* 0x0003e80000100c00 */
[----:B------:R1:W-:Y:S04]  /*1b810*/  STL.128 [R1+0x410], R56 ;  /* 0x0004103801007387 */ /* 0x0003e80000100c00 */
[----:B------:R1:W-:Y:S04]  /*1b820*/  STL.128 [R1+0x3b0], RZ ;  /* 0x0003b0ff01007387 */ /* 0x0003e80000100c00 */
[----:B------:R1:W-:Y:S04]  /*1b830*/  STL.128 [R1+0x3d0], RZ ;  /* 0x0003d0ff01007387 */ /* 0x0003e80000100c00 */
[----:B------:R1:W-:Y:S02]  /*1b840*/  STL.128 [R1+0x3f0], RZ ;  /* 0x0003f0ff01007387 */ /* 0x0003e40000100c00 */
.L_x_672:
[----:B01----:R-:W-:-:S05]  /*1b850*/  IMAD R42, R25, 0x1c, R62 ;  /* 0x0000001c192a7824 */ /* 0x003fca00078e023e */
[----:B------:R-:W2:Y:S01]  /*1b860*/  LDL R45, [R42] ;  /* 0x000000002a2d7983 */ /* 0x000ea20000100800 */
[----:B------:R-:W-:-:S05]  /*1b870*/  LEA R16, -R25, R42, 0x2 ;  /* 0x0000002a19107211 */ /* 0x000fca00078e11ff */
[----:B------:R-:W3:Y:S01]  /*1b880*/  LDL.64 R18, [R16] ;  /* 0x0000000010127983 */ /* 0x000ee20000100a00 */
[----:B------:R-:W-:Y:S01]  /*1b890*/  BSSY.RECONVERGENT B3, `(.L_x_642) ;  /* 0x000000d000037945 */ /* 0x000fe20003800200 */
[----:B--2---:R-:W0:Y:S08]  /*1b8a0*/  MUFU.RCP R26, R45 ;  /* 0x0000002d001a7308 */ /* 0x004e300000001000 */
[----:B---3--:R-:W1:Y:S01]  /*1b8b0*/  FCHK P0, R18, R45 ;  /* 0x0000002d12007302 */ /* 0x008e620000000000 */
        /* <DEDUP_REMOVED lines=10> */
.L_x_643:
[----:B------:R-:W-:Y:S05]  /*1b960*/  BSYNC.RECONVERGENT B3 ;  /* 0x0000000000037941 */ /* 0x000fea0003800200 */
.L_x_642:
[----:B------:R-:W-:-:S05]  /*1b970*/  IMAD R59, R25, 0x18, R12 ;  /* 0x00000018193b7824 */ /* 0x000fca00078e020c */
[----:B------:R-:W2:Y:S01]  /*1b980*/  LDL.64 R40, [R59] ;  /* 0x000000003b287983 */ /* 0x000ea20000100a00 */
[----:B------:R-:W0:Y:S01]  /*1b990*/  MUFU.RCP R18, R45 ;  /* 0x0000002d00127308 */ /* 0x000e220000001000 */
[----:B------:R-:W-:Y:S01]  /*1b9a0*/  BSSY.RECONVERGENT B3, `(.L_x_644) ;  /* 0x000000e000037945 */ /* 0x000fe20003800200 */
[----:B0-----:R-:W-:-:S04]  /*1b9b0*/  FFMA R27, -R45, R18, 1 ;  /* 0x3f8000002d1b7423 */ /* 0x001fc80000000112 */
[----:B------:R-:W-:Y:S01]  /*1b9c0*/  FFMA R27, R18, R27, R18 ;  /* 0x0000001b121b7223 */ /* 0x000fe20000000012 */
[----:B------:R-:W-:Y:S01]  /*1b9d0*/  MOV R18, R57 ;  /* 0x0000003900127202 */ /* 0x000fe20000000f00 */
[----:B--2---:R-:W0:Y:S02]  /*1b9e0*/  FCHK P0, R40, R45 ;  /* 0x0000002d28007302 */ /* 0x004e240000000000 */
[----:B------:R-:W-:-:S04]  /*1b9f0*/  FFMA R46, R27, R40, RZ ;  /* 0x000000281b2e7223 */ /* 0x000fc800000000ff */
[----:B------:R-:W-:-:S04]  /*1ba00*/  FFMA R43, -R45, R46, R40 ;  /* 0x0000002e2d2b7223 */ /* 0x000fc80000000128 */
[----:B------:R-:W-:Y:S01]  /*1ba10*/  FFMA R46, R27, R43, R46 ;  /* 0x0000002b1b2e7223 */ /* 0x000fe2000000002e */
[----:B0-----:R-:W-:Y:S06]  /*1ba20*/  @!P0 BRA `(.L_x_645) ;  /* 0x0000000000148947 */ /* 0x001fec0003800000 */
[----:B------:R-:W-:Y:S02]  /*1ba30*/  MOV R27, R40 ;  /* 0x00000028001b7202 */ /* 0x000fe40000000f00 */
[----:B------:R-:W-:Y:S02]  /*1ba40*/  MOV R26, R45 ;  /* 0x0000002d001a7202 */ /* 0x000fe40000000f00 */
[----:B------:R-:W-:-:S07]  /*1ba50*/  MOV R44, 0x1ba70 ;  /* 0x0001ba70002c7802 */ /* 0x000fce0000000f00 */
[----:B-----5:R-:W-:Y:S05]  /*1ba60*/  CALL.REL.NOINC `($__internal_3_$__cuda_sm3x_div_rn_noftz_f32_slowpath) ;  /* 0x00000054003c7944 */ /* 0x020fea0003c00000 */
[----:B------:R-:W-:-:S07]  /*1ba70*/  MOV R46, R57 ;  /* 0x00000039002e7202 */ /* 0x000fce0000000f00 */
.L_x_645:
[----:B------:R-:W-:Y:S05]  /*1ba80*/  BSYNC.RECONVERGENT B3 ;  /* 0x0000000000037941 */ /* 0x000fea0003800200 */
.L_x_644:
        /* <DEDUP_REMOVED lines=13> */
.L_x_647:
[----:B------:R-:W-:Y:S05]  /*1bb60*/  BSYNC.RECONVERGENT B3 ;  /* 0x0000000000037941 */ /* 0x000fea0003800200 */
.L_x_646:
[----:B------:R-:W0:Y:S01]  /*1bb70*/  MUFU.RCP R26, R45 ;  /* 0x0000002d001a7308 */ /* 0x000e220000001000 */
[----:B------:R-:W-:Y:S01]  /*1bb80*/  MOV R56, R18 ;  /* 0x0000001200387202 */ /* 0x000fe20000000f00 */
[----:B------:R-:W-:Y:S01]  /*1bb90*/  BSSY.RECONVERGENT B3, `(.L_x_648) ;  /* 0x000000f000037945 */ /* 0x000fe20003800200 */
[----:B------:R-:W-:-:S03]  /*1bba0*/  IMAD.MOV.U32 R58, RZ, RZ, R57 ;  /* 0x000000ffff3a7224 */ /* 0x000fc600078e0039 */
[----:B------:R1:W-:Y:S02]  /*1bbb0*/  STL.64 [R16], R56 ;  /* 0x0000003810007387 */ /* 0x0003e40000100a00 */
        /* <DEDUP_REMOVED lines=12> */
.L_x_649:
[----:B------:R-:W-:Y:S05]  /*1bc80*/  BSYNC.RECONVERGENT B3 ;  /* 0x0000000000037941 */ /* 0x000fea0003800200 */
.L_x_648:
[----:B------:R0:W-:Y:S04]  /*1bc90*/  STL.64 [R59], R46 ;  /* 0x0000002e3b007387 */ /* 0x0001e80000100a00 */
[----:B------:R-:W2:Y:S01]  /*1bca0*/  LDL.64 R42, [R16+0x8] ;  /* 0x00000800102a7983 */ /* 0x000ea20000100a00 */
[----:B------:R-:W1:Y:S01]  /*1bcb0*/  MUFU.RCP R26, R45 ;  /* 0x0000002d001a7308 */ /* 0x000e620000001000 */
[----:B------:R-:W-:Y:S01]  /*1bcc0*/  BSSY.RECONVERGENT B3, `(.L_x_650) ;  /* 0x000000d000037945 */ /* 0x000fe20003800200 */
[----:B-1----:R-:W-:-:S04]  /*1bcd0*/  FFMA R19, -R45, R26, 1 ;  /* 0x3f8000002d137423 */ /* 0x002fc8000000011a */
[----:B------:R-:W-:Y:S02]  /*1bce0*/  FFMA R19, R26, R19, R26 ;  /* 0x000000131a137223 */ /* 0x000fe4000000001a */
[----:B--2---:R-:W1:Y:S02]  /*1bcf0*/  FCHK P0, R42, R45 ;  /* 0x0000002d2a007302 */ /* 0x004e640000000000 */
[----:B------:R-:W-:-:S04]  /*1bd00*/  FFMA R50, R19, R42, RZ ;  /* 0x0000002a13327223 */ /* 0x000fc800000000ff */
[----:B------:R-:W-:-:S04]  /*1bd10*/  FFMA R27, -R45, R50, R42 ;  /* 0x000000322d1b7223 */ /* 0x000fc8000000012a */
[----:B------:R-:W-:Y:S01]  /*1bd20*/  FFMA R50, R19, R27, R50 ;  /* 0x0000001b13327223 */ /* 0x000fe20000000032 */
[----:B01----:R-:W-:Y:S06]  /*1bd30*/  @!P0 BRA `(.L_x_651) ;  /* 0x0000000000148947 */ /* 0x003fec0003800000 */
[----:B------:R-:W-:Y:S02]  /*1bd40*/  MOV R27, R42 ;  /* 0x0000002a001b7202 */ /* 0x000fe40000000f00 */
[----:B------:R-:W-:Y:S02]  /*1bd50*/  MOV R26, R45 ;  /* 0x0000002d001a7202 */ /* 0x000fe40000000f00 */
[----:B------:R-:W-:-:S07]  /*1bd60*/  MOV R44, 0x1bd80 ;  /* 0x0001bd80002c7802 */ /* 0x000fce0000000f00 */
[----:B-----5:R-:W-:Y:S05]  /*1bd70*/  CALL.REL.NOINC `($__internal_3_$__cuda_sm3x_div_rn_noftz_f32_slowpath) ;  /* 0x0000005000787944 */ /* 0x020fea0003c00000 */
[----:B------:R-:W-:-:S07]  /*1bd80*/  MOV R50, R57 ;  /* 0x0000003900327202 */ /* 0x000fce0000000f00 */
.L_x_651:
[----:B------:R-:W-:Y:S05]  /*1bd90*/  BSYNC.RECONVERGENT B3 ;  /* 0x0000000000037941 */ /* 0x000fea0003800200 */
.L_x_650:
[----:B------:R-:W2:Y:S01]  /*1bda0*/  LDL.64 R40, [R59+0x8] ;  /* 0x000008003b287983 */ /* 0x000ea20000100a00 */
[----:B------:R-:W0:Y:S01]  /*1bdb0*/  MUFU.RCP R26, R45 ;  /* 0x0000002d001a7308 */ /* 0x000e220000001000 */
[----:B------:R-:W-:Y:S01]  /*1bdc0*/  BSSY.RECONVERGENT B3, `(.L_x_652) ;  /* 0x000000d000037945 */ /* 0x000fe20003800200 */
[----:B0-----:R-:W-:-:S04]  /*1bdd0*/  FFMA R19, -R45, R26, 1 ;  /* 0x3f8000002d137423 */ /* 0x001fc8000000011a */
[----:B------:R-:W-:Y:S02]  /*1bde0*/  FFMA R19, R26, R19, R26 ;  /* 0x000000131a137223 */ /* 0x000fe4000000001a */
        /* <DEDUP_REMOVED lines=10> */
.L_x_653:
[----:B------:R-:W-:Y:S05]  /*1be90*/  BSYNC.RECONVERGENT B3 ;  /* 0x0000000000037941 */ /* 0x000fea0003800200 */
.L_x_652:
        /* <DEDUP_REMOVED lines=14> */
.L_x_655:
[----:B------:R-:W-:Y:S05]  /*1bf80*/  BSYNC.RECONVERGENT B3 ;  /* 0x0000000000037941 */ /* 0x000fea0003800200 */
.L_x_654:
[----:B------:R-:W0:Y:S01]  /*1bf90*/  MUFU.RCP R26, R45 ;  /* 0x0000002d001a7308 */ /* 0x000e220000001000 */
[----:B------:R1:W-:Y:S01]  /*1bfa0*/  STL.64 [R16+0x8], R50 ;  /* 0x0000083210007387 */ /* 0x0003e20000100a00 */
        /* <DEDUP_REMOVED lines=12> */
.L_x_657:
[----:B------:R-:W-:Y:S05]  /*1c070*/  BSYNC.RECONVERGENT B3 ;  /* 0x0000000000037941 */ /* 0x000fea0003800200 */
.L_x_656:
[----:B------:R0:W-:Y:S04]  /*1c080*/  STL.64 [R59+0x8], R56 ;  /* 0x000008383b007387 */ /* 0x0001e80000100a00 */
        /* <DEDUP_REMOVED lines=15> */
.L_x_659:
[----:B------:R-:W-:Y:S05]  /*1c180*/  BSYNC.RECONVERGENT B3 ;  /* 0x0000000000037941 */ /* 0x000fea0003800200 */
.L_x_658:
        /* <DEDUP_REMOVED lines=15> */
.L_x_661:
[----:B------:R-:W-:Y:S05]  /*1c280*/  BSYNC.RECONVERGENT B3 ;  /* 0x0000000000037941 */ /* 0x000fea0003800200 */
.L_x_660:
        /* <DEDUP_REMOVED lines=14> */
.L_x_663:
[----:B------:R-:W-:Y:S05]  /*1c370*/  BSYNC.RECONVERGENT B3 ;  /* 0x0000000000037941 */ /* 0x000fea0003800200 */
.L_x_662:
        /* <DEDUP_REMOVED lines=15> */
.L_x_665:
[----:B------:R-:W-:Y:S05]  /*1c470*/  BSYNC.RECONVERGENT B3 ;  /* 0x0000000000037941 */ /* 0x000fea0003800200 */
.L_x_664:
[----:B------:R0:W-:Y:S01]  /*1c480*/  STL.64 [R59+0x10], R42 ;  /* 0x0000102a3b007387 */ /* 0x0001e20000100a00 */
[C---:B------:R-:W-:Y:S01]  /*1c490*/  ISETP.NE.U32.AND P0, PT, R25.reuse, RZ, PT ;  /* 0x000000ff1900720c */ /* 0x040fe20003f05070 */
[----:B------:R-:W-:-:S03]  /*1c4a0*/  IMAD R45, R25, -0x14, R16 ;  /* 0xffffffec192d7824 */ /* 0x000fc600078e0210 */
[----:B------:R-:W-:-:S13]  /*1c4b0*/  ISETP.NE.AND.EX P0, PT, R7, RZ, PT, P0 ;  /* 0x000000ff0700720c */ /* 0x000fda0003f05300 */
[----:B0-----:R-:W-:Y:S05]  /*1c4c0*/  @!P0 BRA `(.L_x_666) ;  /* 0x0000000000888947 */ /* 0x001fea0003800000 */
[----:B------:R-:W2:Y:S04]  /*1c4d0*/  LDL R49, [R45] ;  /* 0x000000002d317983 */ /* 0x000ea80000100800 */
[----:B------:R-:W2:Y:S04]  /*1c4e0*/  LDL.128 R40, [R1+0x300] ;  /* 0x0003000001287983 */ /* 0x000ea80000100c00 */
[----:B------:R-:W3:Y:S01]  /*1c4f0*/  LDL.64 R54, [R1+0x310] ;  /* 0x0003100001367983 */ /* 0x000ee20000100a00 */
[-C--:B--2---:R-:W-:Y:S01]  /*1c500*/  FFMA R27, R58, -R49.reuse, R41 ;  /* 0x800000313a1b7223 */ /* 0x084fe20000000029 */
[----:B------:R-:W-:Y:S01]  /*1c510*/  FFMA R26, R18, -R49, R40 ;  /* 0x80000031121a7223 */ /* 0x000fe20000000028 */
[C---:B------:R-:W-:Y:S01]  /*1c520*/  FFMA R50, -R49.reuse, R50, R42 ;  /* 0x0000003231327223 */ /* 0x040fe2000000012a */
[----:B------:R-:W-:-:S02]  /*1c530*/  FFMA R48, -R49, R51, R43 ;  /* 0x0000003331307223 */ /* 0x000fc4000000012b */
[----:B------:R-:W2:Y:S04]  /*1c540*/  LDL.128 R40, [R1+0x390] ;  /* 0x0003900001287983 */ /* 0x000ea80000100c00 */
[----:B------:R0:W-:Y:S04]  /*1c550*/  STL.64 [R1+0x300], R26 ;  /* 0x0003001a01007387 */ /* 0x0001e80000100a00 */
[----:B------:R-:W4:Y:S04]  /*1c560*/  LDL R44, [R16+0x4] ;  /* 0x00000400102c7983 */ /* 0x000f280000100800 */
[----:B------:R1:W-:Y:S04]  /*1c570*/  STL [R1+0x308], R50 ;  /* 0x0003083201007387 */ /* 0x0003e80000100800 */
[----:B------:R-:W4:Y:S04]  /*1c580*/  LDL R19, [R16+0x8] ;  /* 0x0000080010137983 */ /* 0x000f280000100800 */
[----:B------:R1:W-:Y:S04]  /*1c590*/  STL [R1+0x30c], R48 ;  /* 0x00030c3001007387 */ /* 0x0003e80000100800 */
[----:B------:R-:W4:Y:S01]  /*1c5a0*/  LDL R52, [R16+0xc] ;  /* 0x00000c0010347983 */ /* 0x000f220000100800 */
[----:B---3--:R-:W-:-:S03]  /*1c5b0*/  FFMA R54, -R49, R46, R54 ;  /* 0x0000002e31367223 */ /* 0x008fc60000000136 */
[----:B0-----:R-:W3:Y:S04]  /*1c5c0*/  LDL.64 R26, [R1+0x3a0] ;  /* 0x0003a000011a7983 */ /* 0x001ee80000100a00 */
[----:B------:R1:W-:Y:S01]  /*1c5d0*/  STL [R1+0x310], R54 ;  /* 0x0003103601007387 */ /* 0x0003e20000100800 */
[----:B--2---:R-:W-:Y:S01]  /*1c5e0*/  FFMA R40, R18, -R49, R40 ;  /* 0x8000003112287223 */ /* 0x004fe20000000028 */
[C---:B----4-:R-:W-:Y:S01]  /*1c5f0*/  FFMA R41, -R49.reuse, R44, R41 ;  /* 0x0000002c31297223 */ /* 0x050fe20000000129 */
[C---:B------:R-:W-:Y:S01]  /*1c600*/  FFMA R44, -R49.reuse, R47, R55 ;  /* 0x0000002f312c7223 */ /* 0x040fe20000000137 */
[C---:B------:R-:W-:Y:S01]  /*1c610*/  FFMA R42, -R49.reuse, R19, R42 ;  /* 0x00000013312a7223 */ /* 0x040fe2000000012a */
[----:B------:R-:W-:-:S05]  /*1c620*/  FFMA R43, -R49, R52, R43 ;  /* 0x00000034312b7223 */ /* 0x000fca000000012b */
[----:B------:R1:W-:Y:S04]  /*1c630*/  STL.128 [R1+0x390], R40 ;  /* 0x0003902801007387 */ /* 0x0003e80000100c00 */
[----:B------:R-:W3:Y:S04]  /*1c640*/  LDL R19, [R16+0x10] ;  /* 0x0000100010137983 */ /* 0x000ee80000100800 */
[----:B------:R1:W-:Y:S04]  /*1c650*/  STL [R1+0x314], R44 ;  /* 0x0003142c01007387 */ /* 0x0003e80000100800 */
[----:B------:R-:W2:Y:S01]  /*1c660*/  LDL R18, [R16+0x14] ;  /* 0x0000140010127983 */ /* 0x000ea20000100800 */
[----:B------:R-:W-:-:S04]  /*1c670*/  ISETP.NE.U32.AND P0, PT, R25, 0x1, PT ;  /* 0x000000011900780c */ /* 0x000fc80003f05070 */
[----:B------:R-:W-:Y:S01]  /*1c680*/  ISETP.NE.AND.EX P0, PT, R7, RZ, PT, P0 ;  /* 0x000000ff0700720c */ /* 0x000fe20003f05300 */
[C---:B---3--:R-:W-:Y:S01]  /*1c690*/  FFMA R26, -R49.reuse, R19, R26 ;  /* 0x00000013311a7223 */ /* 0x048fe2000000011a */
[----:B--2---:R-:W-:-:S05]  /*1c6a0*/  FFMA R27, -R49, R18, R27 ;  /* 0x00000012311b7223 */ /* 0x004fca000000011b */
[----:B------:R1:W-:Y:S04]  /*1c6b0*/  STL.64 [R1+0x3a0], R26 ;  /* 0x0003a01a01007387 */ /* 0x0003e80000100a00 */
[----:B------:R1:W5:Y:S02]  /*1c6c0*/  LDL.64 R18, [R16] ;  /* 0x0000000010127983 */ /* 0x0003640000100a00 */
[----:B------:R-:W-:Y:S05]  /*1c6d0*/  @!P0 BRA `(.L_x_667) ;  /* 0x0000000000948947 */ /* 0x000fea0003800000 */
[----:B-----5:R-:W-:-:S07]  /*1c6e0*/  MOV R58, R19 ;  /* 0x00000013003a7202 */ /* 0x020fce0000000f00 */
.L_x_666:
[----:B------:R-:W2:Y:S04]  /*1c6f0*/  LDL R49, [R45+0x18] ;  /* 0x000018002d317983 */ /* 0x000ea80000100800 */
[----:B-1----:R-:W2:Y:S04]  /*1c700*/  LDL.64 R26, [R1+0x318] ;  /* 0x00031800011a7983 */ /* 0x002ea80000100a00 */
[----:B------:R-:W3:Y:S01]  /*1c710*/  LDL.64 R40, [R1+0x3a8] ;  /* 0x0003a80001287983 */ /* 0x000ee20000100a00 */
[C---:B--2---:R-:W-:Y:S01]  /*1c720*/  FFMA R26, -R49.reuse, R18, R26 ;  /* 0x00000012311a7223 */ /* 0x044fe2000000011a */
[----:B------:R-:W-:-:S04]  /*1c730*/  FFMA R44, -R49, R58, R27 ;  /* 0x0000003a312c7223 */ /* 0x000fc8000000011b */
[----:B------:R0:W-:Y:S04]  /*1c740*/  STL [R1+0x318], R26 ;  /* 0x0003181a01007387 */ /* 0x0001e80000100800 */
[----:B------:R-:W3:Y:S04]  /*1c750*/  LDL R18, [R16] ;  /* 0x0000000010127983 */ /* 0x000ee80000100800 */
[----:B------:R1:W-:Y:S04]  /*1c760*/  STL [R1+0x31c], R44 ;  /* 0x00031c2c01007387 */ /* 0x0003e80000100800 */
[----:B------:R-:W2:Y:S01]  /*1c770*/  LDL R42, [R16+0x4] ;  /* 0x00000400102a7983 */ /* 0x000ea20000100800 */
[C---:B---3--:R-:W-:Y:S01]  /*1c780*/  FFMA R46, -R49.reuse, R18, R40 ;  /* 0x00000012312e7223 */ /* 0x048fe20000000128 */
[----:B--2---:R-:W-:-:S02]  /*1c790*/  FFMA R47, -R49, R42, R41 ;  /* 0x0000002a312f7223 */ /* 0x004fc40000000129 */
[----:B------:R-:W2:Y:S04]  /*1c7a0*/  LDL.128 R40, [R1+0x320] ;  /* 0x0003200001287983 */ /* 0x000ea80000100c00 */
[----:B------:R3:W-:Y:S04]  /*1c7b0*/  STL.64 [R1+0x3a8], R46 ;  /* 0x0003a82e01007387 */ /* 0x0007e80000100a00 */
[----:B------:R-:W2:Y:S02]  /*1c7c0*/  LDL R19, [R16+0x8] ;  /* 0x0000080010137983 */ /* 0x000ea40000100800 */
[----:B--2---:R-:W-:-:S05]  /*1c7d0*/  FFMA R48, -R49, R19, R40 ;  /* 0x0000001331307223 */ /* 0x004fca0000000128 */
[----:B------:R2:W-:Y:S04]  /*1c7e0*/  STL [R1+0x320], R48 ;  /* 0x0003203001007387 */ /* 0x0005e80000100800 */
[----:B0-----:R-:W4:Y:S02]  /*1c7f0*/  LDL.64 R26, [R16+0x8] ;  /* 0x00000800101a7983 */ /* 0x001f240000100a00 */
[----:B----4-:R-:W-:-:S05]  /*1c800*/  FFMA R50, -R49, R27, R41 ;  /* 0x0000001b31327223 */ /* 0x010fca0000000129 */
[----:B------:R0:W-:Y:S04]  /*1c810*/  STL [R1+0x324], R50 ;  /* 0x0003243201007387 */ /* 0x0001e80000100800 */
[----:B------:R-:W4:Y:S04]  /*1c820*/  LDL R19, [R16+0x10] ;  /* 0x0000100010137983 */ /* 0x000f280000100800 */
[----:B-1----:R-:W2:Y:S01]  /*1c830*/  LDL R44, [R16+0xc] ;  /* 0x00000c00102c7983 */ /* 0x002ea20000100800 */
[----:B----4-:R-:W-:-:S05]  /*1c840*/  FFMA R52, -R49, R19, R42 ;  /* 0x0000001331347223 */ /* 0x010fca000000012a */
[----:B------:R0:W-:Y:S04]  /*1c850*/  STL [R1+0x328], R52 ;  /* 0x0003283401007387 */ /* 0x0001e80000100800 */
[----:B---3--:R-:W3:Y:S02]  /*1c860*/  LDL.64 R46, [R16+0x10] ;  /* 0x00001000102e7983 */ /* 0x008ee40000100a00 */
[----:B---3--:R-:W-:Y:S02]  /*1c870*/  FFMA R54, -R49, R47, R43 ;  /* 0x0000002f31367223 */ /* 0x008fe4000000012b */
[----:B------:R-:W3:Y:S04]  /*1c880*/  LDL.128 R40, [R1+0x3b0] ;  /* 0x0003b00001287983 */ /* 0x000ee80000100c00 */
[----:B------:R0:W-:Y:S04]  /*1c890*/  STL [R1+0x32c], R54 ;  /* 0x00032c3601007387 */ /* 0x0001e80000100800 */
[----:B--2---:R-:W2:Y:S01]  /*1c8a0*/  LDL R48, [R16+0x14] ;  /* 0x0000140010307983 */ /* 0x004ea20000100800 */
[----:B------:R-:W-:-:S04]  /*1c8b0*/  ISETP.NE.U32.AND P0, PT, R25, 0x2, PT ;  /* 0x000000021900780c */ /* 0x000fc80003f05070 */
[----:B------:R-:W-:Y:S01]  /*1c8c0*/  ISETP.NE.AND.EX P0, PT, R7, RZ, PT, P0 ;  /* 0x000000ff0700720c */ /* 0x000fe20003f05300 */
[C---:B---3--:R-:W-:Y:S01]  /*1c8d0*/  FFMA R40, -R49.reuse, R26, R40 ;  /* 0x0000001a31287223 */ /* 0x048fe20000000128 */
[C---:B------:R-:W-:Y:S01]  /*1c8e0*/  FFMA R41, -R49.reuse, R44, R41 ;  /* 0x0000002c31297223 */ /* 0x040fe20000000129 */
[C---:B------:R-:W-:Y:S01]  /*1c8f0*/  FFMA R42, -R49.reuse, R46, R42 ;  /* 0x0000002e312a7223 */ /* 0x040fe2000000012a */
[----:B--2---:R-:W-:-:S05]  /*1c900*/  FFMA R43, -R49, R48, R43 ;  /* 0x00000030312b7223 */ /* 0x004fca000000012b */
[----:B------:R0:W-:Y:S04]  /*1c910*/  STL.128 [R1+0x3b0], R40 ;  /* 0x0003b02801007387 */ /* 0x0001e80000100c00 */
[----:B------:R-:W-:Y:S05]  /*1c920*/  @!P0 BRA `(.L_x_668) ;  /* 0x0000000000948947 */ /* 0x000fea0003800000 */
.L_x_667:
[----:B------:R-:W2:Y:S04]  /*1c930*/  LDL R51, [R45+0x30] ;  /* 0x000030002d337983 */ /* 0x000ea80000100800 */
[----:B01----:R-:W2:Y:S02]  /*1c940*/  LDL.128 R40, [R1+0x330] ;  /* 0x0003300001287983 */ /* 0x003ea40000100c00 */
[----:B--2--5:R-:W-:-:S05]  /*1c950*/  FFMA R18, -R51, R18, R40 ;  /* 0x0000001233127223 */ /* 0x024fca0000000128 */
[----:B------:R0:W-:Y:S04]  /*1c960*/  STL [R1+0x330], R18 ;  /* 0x0003301201007387 */ /* 0x0001e80000100800 */
[----:B------:R-:W2:Y:S02]  /*1c970*/  LDL.64 R54, [R16] ;  /* 0x0000000010367983 */ /* 0x000ea40000100a00 */
[----:B--2---:R-:W-:-:S05]  /*1c980*/  FFMA R26, -R51, R55, R41 ;  /* 0x00000037331a7223 */ /* 0x004fca0000000129 */
[----:B------:R1:W-:Y:S04]  /*1c990*/  STL [R1+0x334], R26 ;  /* 0x0003341a01007387 */ /* 0x0003e80000100800 */
[----:B------:R-:W2:Y:S04]  /*1c9a0*/  LDL R19, [R16+0x8] ;  /* 0x0000080010137983 */ /* 0x000ea80000100800 */
[----:B------:R-:W3:Y:S01]  /*1c9b0*/  LDL R44, [R16+0x4] ;  /* 0x00000400102c7983 */ /* 0x000ee20000100800 */
[----:B0-----:R-:W-:-:S03]  /*1c9c0*/  MOV R18, R54 ;  /* 0x0000003600127202 */ /* 0x001fc60000000f00 */
[----:B-1----:R-:W4:Y:S01]  /*1c9d0*/  LDL.64 R26, [R1+0x340] ;  /* 0x00034000011a7983 */ /* 0x002f220000100a00 */
[----:B--2---:R-:W-:-:S05]  /*1c9e0*/  FFMA R46, -R51, R19, R42 ;  /* 0x00000013332e7223 */ /* 0x004fca000000012a */
[----:B------:R0:W-:Y:S04]  /*1c9f0*/  STL [R1+0x338], R46 ;  /* 0x0003382e01007387 */ /* 0x0001e80000100800 */
[----:B------:R-:W2:Y:S02]  /*1ca00*/  LDL.64 R48, [R16+0x8] ;  /* 0x0000080010307983 */ /* 0x000ea40000100a00 */
[C---:B--2---:R-:W-:Y:S02]  /*1ca10*/  FFMA R50, -R51.reuse, R49, R43 ;  /* 0x0000003133327223 */ /* 0x044fe4000000012b */
[----:B------:R-:W3:Y:S04]  /*1ca20*/  LDL.128 R40, [R1+0x3c0] ;  /* 0x0003c00001287983 */ /* 0x000ee80000100c00 */
[----:B------:R1:W-:Y:S04]  /*1ca30*/  STL [R1+0x33c], R50 ;  /* 0x00033c3201007387 */ /* 0x0003e80000100800 */
[----:B------:R-:W2:Y:S01]  /*1ca40*/  LDL R52, [R16+0xc] ;  /* 0x00000c0010347983 */ /* 0x000ea20000100800 */
[C---:B---3--:R-:W-:Y:S01]  /*1ca50*/  FFMA R41, -R51.reuse, R44, R41 ;  /* 0x0000002c33297223 */ /* 0x048fe20000000129 */
[C---:B------:R-:W-:Y:S01]  /*1ca60*/  FFMA R42, -R51.reuse, R48, R42 ;  /* 0x00000030332a7223 */ /* 0x040fe2000000012a */
[C---:B------:R-:W-:Y:S01]  /*1ca70*/  FFMA R40, -R51.reuse, R18, R40 ;  /* 0x0000001233287223 */ /* 0x040fe20000000128 */
[----:B------:R-:W3:Y:S01]  /*1ca80*/  LDL.64 R48, [R1+0x3d0] ;  /* 0x0003d00001307983 */ /* 0x000ee20000100a00 */
[----:B--2---:R-:W-:-:S05]  /*1ca90*/  FFMA R43, -R51, R52, R43 ;  /* 0x00000034332b7223 */ /* 0x004fca000000012b */
[----:B------:R2:W-:Y:S04]  /*1caa0*/  STL.128 [R1+0x3c0], R40 ;  /* 0x0003c02801007387 */ /* 0x0005e80000100c00 */
[----:B------:R-:W4:Y:S02]  /*1cab0*/  LDL R19, [R16+0x10] ;  /* 0x0000100010137983 */ /* 0x000f240000100800 */
[----:B----4-:R-:W-:-:S05]  /*1cac0*/  FFMA R26, -R51, R19, R26 ;  /* 0x00000013331a7223 */ /* 0x010fca000000011a */
[----:B------:R2:W-:Y:S04]  /*1cad0*/  STL [R1+0x340], R26 ;  /* 0x0003401a01007387 */ /* 0x0005e80000100800 */
[----:B0-----:R-:W4:Y:S02]  /*1cae0*/  LDL.64 R46, [R16+0x10] ;  /* 0x00001000102e7983 */ /* 0x001f240000100a00 */
[----:B----4-:R-:W-:-:S05]  /*1caf0*/  FFMA R44, -R51, R47, R27 ;  /* 0x0000002f332c7223 */ /* 0x010fca000000011b */
[----:B------:R2:W-:Y:S04]  /*1cb00*/  STL [R1+0x344], R44 ;  /* 0x0003442c01007387 */ /* 0x0005e80000100800 */
[----:B-1----:R-:W4:Y:S01]  /*1cb10*/  LDL R50, [R16+0x14] ;  /* 0x0000140010327983 */ /* 0x002f220000100800 */
[----:B---3--:R-:W-:Y:S01]  /*1cb20*/  FFMA R48, -R51, R46, R48 ;  /* 0x0000002e33307223 */ /* 0x008fe20000000130 */
[----:B------:R-:W-:-:S04]  /*1cb30*/  ISETP.NE.U32.AND P0, PT, R25, 0x3, PT ;  /* 0x000000031900780c */ /* 0x000fc80003f05070 */
[----:B------:R-:W-:Y:S01]  /*1cb40*/  ISETP.NE.AND.EX P0, PT, R7, RZ, PT, P0 ;  /* 0x000000ff0700720c */ /* 0x000fe20003f05300 */
[----:B----4-:R-:W-:-:S05]  /*1cb50*/  FFMA R49, -R51, R50, R49 ;  /* 0x0000003233317223 */ /* 0x010fca0000000131 */
[----:B------:R2:W-:Y:S07]  /*1cb60*/  STL.64 [R1+0x3d0], R48 ;  /* 0x0003d03001007387 */ /* 0x0005ee0000100a00 */
[----:B------:R-:W-:Y:S05]  /*1cb70*/  @!P0 BRA `(.L_x_669) ;  /* 0x0000000000908947 */ /* 0x000fea0003800000 */
.L_x_668:
[----:B------:R-:W3:Y:S04]  /*1cb80*/  LDL R27, [R45+0x48] ;  /* 0x000048002d1b7983 */ /* 0x000ee80000100800 */
[----:B0-2---:R-:W3:Y:S02]  /*1cb90*/  LDL.64 R40, [R1+0x348] ;  /* 0x0003480001287983 */ /* 0x005ee40000100a00 */
[----:B---3--:R-:W-:-:S05]  /*1cba0*/  FFMA R26, -R27, R18, R40 ;  /* 0x000000121b1a7223 */ /* 0x008fca0000000128 */
[----:B------:R0:W-:Y:S04]  /*1cbb0*/  STL [R1+0x348], R26 ;  /* 0x0003481a01007387 */ /* 0x0001e80000100800 */
[----:B------:R-:W2:Y:S02]  /*1cbc0*/  LDL.64 R18, [R16] ;  /* 0x0000000010127983 */ /* 0x000ea40000100a00 */
[C---:B--2---:R-:W-:Y:S02]  /*1cbd0*/  FFMA R44, -R27.reuse, R19, R41 ;  /* 0x000000131b2c7223 */ /* 0x044fe40000000129 */
[----:B------:R-:W2:Y:S04]  /*1cbe0*/  LDL.64 R40, [R1+0x3d8] ;  /* 0x0003d80001287983 */ /* 0x000ea80000100a00 */
[----:B------:R1:W-:Y:S04]  /*1cbf0*/  STL [R1+0x34c], R44 ;  /* 0x00034c2c01007387 */ /* 0x0003e80000100800 */
[----:B------:R-:W3:Y:S01]  /*1cc00*/  LDL R42, [R16+0x4] ;  /* 0x00000400102a7983 */ /* 0x000ee20000100800 */
[C---:B--2---:R-:W-:Y:S01]  /*1cc10*/  FFMA R46, -R27.reuse, R18, R40 ;  /* 0x000000121b2e7223 */ /* 0x044fe20000000128 */
[----:B---3--:R-:W-:-:S02]  /*1cc20*/  FFMA R47, -R27, R42, R41 ;  /* 0x0000002a1b2f7223 */ /* 0x008fc40000000129 */
[----:B------:R-:W0:Y:S04]  /*1cc30*/  LDL.128 R40, [R1+0x350] ;  /* 0x0003500001287983 */ /* 0x000e280000100c00 */
[----:B------:R2:W-:Y:S04]  /*1cc40*/  STL.64 [R1+0x3d8], R46 ;  /* 0x0003d82e01007387 */ /* 0x0005e80000100a00 */
[----:B------:R-:W0:Y:S02]  /*1cc50*/  LDL R19, [R16+0x8] ;  /* 0x0000080010137983 */ /* 0x000e240000100800 */
[----:B0-----:R-:W-:-:S05]  /*1cc60*/  FFMA R26, -R27, R19, R40 ;  /* 0x000000131b1a7223 */ /* 0x001fca0000000128 */
[----:B------:R0:W-:Y:S04]  /*1cc70*/  STL [R1+0x350], R26 ;  /* 0x0003501a01007387 */ /* 0x0001e80000100800 */
[----:B------:R-:W1:Y:S02]  /*1cc80*/  LDL.64 R48, [R16+0x8] ;  /* 0x0000080010307983 */ /* 0x000e640000100a00 */
[----:B-1----:R-:W-:-:S05]  /*1cc90*/  FFMA R44, -R27, R49, R41 ;  /* 0x000000311b2c7223 */ /* 0x002fca0000000129 */
[----:B------:R1:W-:Y:S04]  /*1cca0*/  STL [R1+0x354], R44 ;  /* 0x0003542c01007387 */ /* 0x0003e80000100800 */
[----:B------:R-:W3:Y:S04]  /*1ccb0*/  LDL R19, [R16+0x10] ;  /* 0x0000100010137983 */ /* 0x000ee80000100800 */
[----:B------:R-:W4:Y:S01]  /*1ccc0*/  LDL R50, [R16+0xc] ;  /* 0x00000c0010327983 */ /* 0x000f220000100800 */
[----:B---3--:R-:W-:-:S05]  /*1ccd0*/  FFMA R52, -R27, R19, R42 ;  /* 0x000000131b347223 */ /* 0x008fca000000012a */
[----:B------:R1:W-:Y:S04]  /*1cce0*/  STL [R1+0x358], R52 ;  /* 0x0003583401007387 */ /* 0x0003e80000100800 */
[----:B--2---:R-:W2:Y:S02]  /*1ccf0*/  LDL.64 R46, [R16+0x10] ;  /* 0x00001000102e7983 */ /* 0x004ea40000100a00 */
[----:B--2---:R-:W-:Y:S02]  /*1cd00*/  FFMA R54, -R27, R47, R43 ;  /* 0x0000002f1b367223 */ /* 0x004fe4000000012b */
[----:B------:R-:W2:Y:S04]  /*1cd10*/  LDL.128 R40, [R1+0x3e0] ;  /* 0x0003e00001287983 */ /* 0x000ea80000100c00 */
[----:B------:R1:W-:Y:S04]  /*1cd20*/  STL [R1+0x35c], R54 ;  /* 0x00035c3601007387 */ /* 0x0003e80000100800 */
[----:B0-----:R-:W3:Y:S01]  /*1cd30*/  LDL R26, [R16+0x14] ;  /* 0x00001400101a7983 */ /* 0x001ee20000100800 */
[----:B------:R-:W-:-:S04]  /*1cd40*/  ISETP.NE.U32.AND P0, PT, R25, 0x4, PT ;  /* 0x000000041900780c */ /* 0x000fc80003f05070 */
[----:B------:R-:W-:Y:S01]  /*1cd50*/  ISETP.NE.AND.EX P0, PT, R7, RZ, PT, P0 ;  /* 0x000000ff0700720c */ /* 0x000fe20003f05300 */
[C---:B--2---:R-:W-:Y:S01]  /*1cd60*/  FFMA R40, -R27.reuse, R48, R40 ;  /* 0x000000301b287223 */ /* 0x044fe20000000128 */
[C---:B----4-:R-:W-:Y:S01]  /*1cd70*/  FFMA R41, -R27.reuse, R50, R41 ;  /* 0x000000321b297223 */ /* 0x050fe20000000129 */
[C---:B------:R-:W-:Y:S01]  /*1cd80*/  FFMA R42, -R27.reuse, R46, R42 ;  /* 0x0000002e1b2a7223 */ /* 0x040fe2000000012a */
[----:B---3--:R-:W-:-:S05]  /*1cd90*/  FFMA R43, -R27, R26, R43 ;  /* 0x0000001a1b2b7223 */ /* 0x008fca000000012b */
[----:B------:R1:W-:Y:S04]  /*1cda0*/  STL.128 [R1+0x3e0], R40 ;  /* 0x0003e02801007387 */ /* 0x0003e80000100c00 */
[----:B------:R-:W-:Y:S05]  /*1cdb0*/  @!P0 BRA `(.L_x_670) ;  /* 0x0000000000948947 */ /* 0x000fea0003800000 */
.L_x_669:
[----:B------:R-:W3:Y:S04]  /*1cdc0*/  LDL R53, [R45+0x60] ;  /* 0x000060002d357983 */ /* 0x000ee80000100800 */
[----:B-12---:R-:W3:Y:S02]  /*1cdd0*/  LDL.128 R40, [R1+0x360] ;  /* 0x0003600001287983 */ /* 0x006ee40000100c00 */
[----:B---3--:R-:W-:-:S05]  /*1cde0*/  FFMA R18, -R53, R18, R40 ;  /* 0x0000001235127223 */ /* 0x008fca0000000128 */
[----:B------:R-:W-:Y:S04]  /*1cdf0*/  STL [R1+0x360], R18 ;  /* 0x0003601201007387 */ /* 0x000fe80000100800 */
[----:B------:R-:W2:Y:S02]  /*1ce00*/  LDL.64 R26, [R16] ;  /* 0x00000000101a7983 */ /* 0x000ea40000100a00 */
[----:B--2---:R-:W-:-:S05]  /*1ce10*/  FFMA R44, -R53, R27, R41 ;  /* 0x0000001b352c7223 */ /* 0x004fca0000000129 */
[----:B------:R-:W-:Y:S04]  /*1ce20*/  STL [R1+0x364], R44 ;  /* 0x0003642c01007387 */ /* 0x000fe80000100800 */
[----:B------:R-:W2:Y:S04]  /*1ce30*/  LDL R19, [R16+0x8] ;  /* 0x0000080010137983 */ /* 0x000ea80000100800 */
[----:B------:R-:W3:Y:S01]  /*1ce40*/  LDL R46, [R16+0x4] ;  /* 0x00000400102e7983 */ /* 0x000ee20000100800 */
[----:B--2---:R-:W-:-:S05]  /*1ce50*/  FFMA R48, -R53, R19, R42 ;  /* 0x0000001335307223 */ /* 0x004fca000000012a */
[----:B------:R0:W-:Y:S04]  /*1ce60*/  STL [R1+0x368], R48 ;  /* 0x0003683001007387 */ /* 0x0001e80000100800 */
[----:B------:R-:W2:Y:S04]  /*1ce70*/  LDL.64 R50, [R16+0x8] ;  /* 0x0000080010327983 */ /* 0x000ea80000100a00 */
[----:B0-----:R-:W4:Y:S01]  /*1ce80*/  LDL.64 R48, [R1+0x400] ;  /* 0x0004000001307983 */ /* 0x001f220000100a00 */
[----:B--2---:R-:W-:-:S03]  /*1ce90*/  FFMA R52, -R53, R51, R43 ;  /* 0x0000003335347223 */ /* 0x004fc6000000012b */
        /* <DEDUP_REMOVED lines=9> */
[----:B------:R-:W3:Y:S02]  /*1cf30*/  LDL R19, [R16+0x10] ;  /* 0x0000100010137983 */ /* 0x000ee40000100800 */
[----:B---3--:R-:W-:-:S05]  /*1cf40*/  FFMA R46, -R53, R19, R46 ;  /* 0x00000013352e7223 */ /* 0x008fca000000012e */
[----:B------:R0:W-:Y:S04]  /*1cf50*/  STL [R1+0x370], R46 ;  /* 0x0003702e01007387 */ /* 0x0001e80000100800 */
[----:B------:R-:W2:Y:S02]  /*1cf60*/  LDL.64 R18, [R16+0x10] ;  /* 0x0000100010127983 */ /* 0x000ea40000100a00 */
[----:B--2---:R-:W-:-:S05]  /*1cf70*/  FFMA R44, -R53, R19, R47 ;  /* 0x00000013352c7223 */ /* 0x004fca000000012f */
[----:B------:R0:W-:Y:S04]  /*1cf80*/  STL [R1+0x374], R44 ;  /* 0x0003742c01007387 */ /* 0x0001e80000100800 */
[----:B------:R-:W2:Y:S01]  /*1cf90*/  LDL R50, [R16+0x14] ;  /* 0x0000140010327983 */ /* 0x000ea20000100800 */
[----:B----4-:R-:W-:Y:S01]  /*1cfa0*/  FFMA R48, -R53, R18, R48 ;  /* 0x0000001235307223 */ /* 0x010fe20000000130 */
[----:B------:R-:W-:-:S04]  /*1cfb0*/  ISETP.NE.U32.AND P0, PT, R25, 0x5, PT ;  /* 0x000000051900780c */ /* 0x000fc80003f05070 */
[----:B------:R-:W-:Y:S01]  /*1cfc0*/  ISETP.NE.AND.EX P0, PT, R7, RZ, PT, P0 ;  /* 0x000000ff0700720c */ /* 0x000fe20003f05300 */
[----:B--2---:R-:W-:-:S05]  /*1cfd0*/  FFMA R49, -R53, R50, R49 ;  /* 0x0000003235317223 */ /* 0x004fca0000000131 */
[----:B------:R0:W-:Y:S07]  /*1cfe0*/  STL.64 [R1+0x400], R48 ;  /* 0x0004003001007387 */ /* 0x0001ee0000100a00 */
[----:B------:R-:W-:Y:S05]  /*1cff0*/  @!P0 BRA `(.L_x_671) ;  /* 0x0000000000888947 */ /* 0x000fea0003800000 */
[----:B------:R-:W-:-:S07]  /*1d000*/  MOV R18, R26 ;  /* 0x0000001a00127202 */ /* 0x000fce0000000f00 */
.L_x_670:
[----:B------:R-:W2:Y:S04]  /*1d010*/  LDL R45, [R45+0x78] ;  /* 0x000078002d2d7983 */ /* 0x000ea80000100800 */
[----:B01----:R-:W2:Y:S02]  /*1d020*/  LDL.64 R40, [R1+0x378] ;  /* 0x0003780001287983 */ /* 0x003ea40000100a00 */
[----:B--2---:R-:W-:-:S05]  /*1d030*/  FFMA R18, -R45, R18, R40 ;  /* 0x000000122d127223 */ /* 0x004fca0000000128 */
        /* <DEDUP_REMOVED lines=13> */
[----:B------:R-:W3:Y:S02]  /*1d110*/  LDL.64 R46, [R16+0x8] ;  /* 0x00000800102e7983 */ /* 0x000ee40000100a00 */
[----:B---3--:R-:W-:-:S05]  /*1d120*/  FFMA R48, -R45, R47, R41 ;  /* 0x0000002f2d307223 */ /* 0x008fca0000000129 */
[----:B------:R3:W-:Y:S04]  /*1d130*/  STL [R1+0x384], R48 ;  /* 0x0003843001007387 */ /* 0x0007e80000100800 */
[----:B------:R-:W4:Y:S04]  /*1d140*/  LDL R19, [R16+0x10] ;  /* 0x0000100010137983 */ /* 0x000f280000100800 */
[----:B-1----:R-:W3:Y:S01]  /*1d150*/  LDL R44, [R16+0xc] ;  /* 0x00000c00102c7983 */ /* 0x002ee20000100800 */
[----:B----4-:R-:W-:-:S05]  /*1d160*/  FFMA R50, -R45, R19, R42 ;  /* 0x000000132d327223 */ /* 0x010fca000000012a */
[----:B------:R1:W-:Y:S04]  /*1d170*/  STL [R1+0x388], R50 ;  /* 0x0003883201007387 */ /* 0x0003e80000100800 */
[----:B--2---:R-:W2:Y:S02]  /*1d180*/  LDL.64 R26, [R16+0x10] ;  /* 0x00001000101a7983 */ /* 0x004ea40000100a00 */
[C---:B--2---:R-:W-:Y:S02]  /*1d190*/  FFMA R52, -R45.reuse, R27, R43 ;  /* 0x0000001b2d347223 */ /* 0x044fe4000000012b */
[----:B------:R-:W2:Y:S04]  /*1d1a0*/  LDL.128 R40, [R1+0x410] ;  /* 0x0004100001287983 */ /* 0x000ea80000100c00 */
[----:B------:R1:W-:Y:S04]  /*1d1b0*/  STL [R1+0x38c], R52 ;  /* 0x00038c3401007387 */ /* 0x0003e80000100800 */
[----:B0-----:R-:W4:Y:S01]  /*1d1c0*/  LDL R18, [R16+0x14] ;  /* 0x0000140010127983 */ /* 0x001f220000100800 */
[C---:B--2---:R-:W-:Y:S01]  /*1d1d0*/  FFMA R40, -R45.reuse, R46, R40 ;  /* 0x0000002e2d287223 */ /* 0x044fe20000000128 */
[C---:B---3--:R-:W-:Y:S01]  /*1d1e0*/  FFMA R41, -R45.reuse, R44, R41 ;  /* 0x0000002c2d297223 */ /* 0x048fe20000000129 */
[C---:B------:R-:W-:Y:S01]  /*1d1f0*/  FFMA R42, -R45.reuse, R26, R42 ;  /* 0x0000001a2d2a7223 */ /* 0x040fe2000000012a */
[----:B----4-:R-:W-:-:S05]  /*1d200*/  FFMA R43, -R45, R18, R43 ;  /* 0x000000122d2b7223 */ /* 0x010fca000000012b */
[----:B------:R1:W-:Y:S02]  /*1d210*/  STL.128 [R1+0x410], R40 ;  /* 0x0004102801007387 */ /* 0x0003e40000100c00 */
.L_x_671:
[----:B------:R-:W-:-:S04]  /*1d220*/  IADD3 R25, P0, PT, R25, 0x1, RZ ;  /* 0x0000000119197810 */ /* 0x000fc80007f1e0ff */
[----:B------:R-:W-:Y:S02]  /*1d230*/  IADD3.X R7, PT, PT, RZ, R7, RZ, P0, !PT ;  /* 0x00000007ff077210 */ /* 0x000fe400007fe4ff */
[----:B------:R-:W-:-:S04]  /*1d240*/  ISETP.NE.U32.AND P0, PT, R25, 0x6, PT ;  /* 0x000000061900780c */ /* 0x000fc80003f05070 */
[----:B------:R-:W-:-:S13]  /*1d250*/  ISETP.NE.AND.EX P0, PT, R7, RZ, PT, P0 ;  /* 0x000000ff0700720c */ /* 0x000fda0003f05300 */
[----:B------:R-:W-:Y:S05]  /*1d260*/  @P0 BRA `(.L_x_672) ;  /* 0xffffffe400780947 */ /* 0x000fea000383ffff */
[----:B01----:R-:W2:Y:S04]  /*1d270*/  LDL.128 R48, [R1+0x390] ;  /* 0x0003900001307983 */ /* 0x003ea80000100c00 */
[----:B------:R-:W3:Y:S04]  /*1d280*/  LDL.64 R52, [R1+0x3a8] ;  /* 0x0003a80001347983 */ /* 0x000ee80000100a00 */
[----:B------:R-:W4:Y:S04]  /*1d290*/  LDL.64 R56, [R1+0x3b0] ;  /* 0x0003b00001387983 */ /* 0x000f280000100a00 */
[----:B------:R-:W4:Y:S04]  /*1d2a0*/  LDL.128 R40, [R1+0x3c0] ;  /* 0x0003c00001287983 */ /* 0x000f280000100c00 */
[----:B------:R-:W4:Y:S04]  /*1d2b0*/  LDL.64 R54, [R1+0x3d8] ;  /* 0x0003d80001367983 */ /* 0x000f280000100a00 */
[----:B------:R-:W4:Y:S04]  /*1d2c0*/  LDL.64 R58, [R1+0x3e0] ;  /* 0x0003e000013a7983 */ /* 0x000f280000100a00 */
[----:B------:R-:W4:Y:S04]  /*1d2d0*/  LDL.128 R44, [R1+0x3f0] ;  /* 0x0003f000012c7983 */ /* 0x000f280000100c00 */
[----:B------:R-:W4:Y:S04]  /*1d2e0*/  LDL.64 R26, [R1+0x408] ;  /* 0x00040800011a7983 */ /* 0x000f280000100a00 */
[----:B------:R-:W4:Y:S01]  /*1d2f0*/  LDL.64 R18, [R1+0x410] ;  /* 0x0004100001127983 */ /* 0x000f220000100a00 */
[C---:B--2---:R-:W-:Y:S01]  /*1d300*/  FFMA R25, -R36.reuse, R50, RZ ;  /* 0x0000003224197223 */ /* 0x044fe200000001ff */
[C---:B------:R-:W-:Y:S01]  /*1d310*/  FFMA R48, -R36.reuse, R48, RZ ;  /* 0x0000003024307223 */ /* 0x040fe200000001ff */
[C---:B------:R-:W-:Y:S01]  /*1d320*/  FFMA R16, -R36.reuse, R49, RZ ;  /* 0x0000003124107223 */ /* 0x040fe200000001ff */
[----:B------:R-:W-:-:S02]  /*1d330*/  FFMA R50, -R36, R51, RZ ;  /* 0x0000003324327223 */ /* 0x000fc400000001ff */
[C---:B---3--:R-:W-:Y:S01]  /*1d340*/  FFMA R7, -R65.reuse, R52, R48 ;  /* 0x0000003441077223 */ /* 0x048fe20000000130 */
[C---:B------:R-:W-:Y:S01]  /*1d350*/  FFMA R16, -R65.reuse, R53, R16 ;  /* 0x0000003541107223 */ /* 0x040fe20000000110 */
[C---:B----4-:R-:W-:Y:S01]  /*1d360*/  FFMA R25, -R65.reuse, R56, R25 ;  /* 0x0000003841197223 */ /* 0x050fe20000000119 */
[----:B------:R-:W-:Y:S01]  /*1d370*/  FFMA R50, -R65, R57, R50 ;  /* 0x0000003941327223 */ /* 0x000fe20000000132 */
[C---:B------:R-:W-:Y:S01]  /*1d380*/  FFMA R40, -R64.reuse, R40, R7 ;  /* 0x0000002840287223 */ /* 0x040fe20000000107 */
[C---:B------:R-:W-:Y:S01]  /*1d390*/  FFMA R16, -R64.reuse, R41, R16 ;  /* 0x0000002940107223 */ /* 0x040fe20000000110 */
[C---:B------:R-:W-:Y:S01]  /*1d3a0*/  FFMA R25, -R64.reuse, R42, R25 ;  /* 0x0000002a40197223 */ /* 0x040fe20000000119 */
[----:B------:R-:W-:Y:S01]  /*1d3b0*/  FFMA R50, -R64, R43, R50 ;  /* 0x0000002b40327223 */ /* 0x000fe20000000132 */
[C---:B------:R-:W-:Y:S01]  /*1d3c0*/  FFMA R7, -R63.reuse, R54, R40 ;  /* 0x000000363f077223 */ /* 0x040fe20000000128 */
[C---:B------:R-:W-:Y:S01]  /*1d3d0*/  FFMA R16, -R63.reuse, R55, R16 ;  /* 0x000000373f107223 */ /* 0x040fe20000000110 */
[C---:B------:R-:W-:Y:S01]  /*1d3e0*/  FFMA R25, -R63.reuse, R58, R25 ;  /* 0x0000003a3f197223 */ /* 0x040fe20000000119 */
[----:B------:R-:W-:Y:S01]  /*1d3f0*/  FFMA R50, -R63, R59, R50 ;  /* 0x0000003b3f327223 */ /* 0x000fe20000000132 */
[C---:B-----5:R-:W-:Y:S01]  /*1d400*/  FFMA R40, R4.reuse, R44, R7 ;  /* 0x0000002c04287223 */ /* 0x060fe20000000007 */
[C---:B------:R-:W-:Y:S01]  /*1d410*/  FFMA R16, R4.reuse, R45, R16 ;  /* 0x0000002d04107223 */ /* 0x040fe20000000010 */
[C---:B------:R-:W-:Y:S01]  /*1d420*/  FFMA R25, R4.reuse, R46, R25 ;  /* 0x0000002e04197223 */ /* 0x040fe20000000019 */
[----:B------:R-:W-:Y:S01]  /*1d430*/  FFMA R50, R4, R47, R50 ;  /* 0x0000002f04327223 */ /* 0x000fe20000000032 */
[C---:B------:R-:W-:Y:S01]  /*1d440*/  FFMA R40, R5.reuse, R26, R40 ;  /* 0x0000001a05287223 */ /* 0x040fe20000000028 */
[----:B------:R-:W-:Y:S01]  /*1d450*/  FFMA R41, R5, R27, R16 ;  /* 0x0000001b05297223 */ /* 0x000fe20000000010 */
[----:B------:R-:W-:Y:S01]  /*1d460*/  LEA R4, R33, R8, 0x2 ;  /* 0x0000000821047211 */ /* 0x000fe200078e10ff */
[C---:B------:R-:W-:Y:S01]  /*1d470*/  FFMA R42, R5.reuse, R18, R25 ;  /* 0x00000012052a7223 */ /* 0x040fe20000000019 */
[----:B------:R-:W-:Y:S01]  /*1d480*/  FFMA R43, R5, R19, R50 ;  /* 0x00000013052b7223 */ /* 0x000fe20000000032 */
[----:B------:R-:W-:-:S04]  /*1d490*/  LEA R33, R33, R1, 0x2 ;  /* 0x0000000121217211 */ /* 0x000fc800078e10ff */
[----:B------:R0:W-:Y:S04]  /*1d4a0*/  STL.128 [R1+0x420], R40 ;  /* 0x0004202801007387 */ /* 0x0001e80000100c00 */
[----:B------:R-:W2:Y:S04]  /*1d4b0*/  LDL R4, [R4] ;  /* 0x0000000004047983 */ /* 0x000ea80000100800 */
[----:B------:R-:W2:Y:S01]  /*1d4c0*/  LDL R5, [R33+0x420] ;  /* 0x0004200021057983 */ /* 0x000ea20000100800 */
[----:B------:R-:W-:Y:S01]  /*1d4d0*/  BSSY.RECONVERGENT B3, `(.L_x_673) ;  /* 0x000008a000037945 */ /* 0x000fe20003800200 */
[----:B--2---:R-:W-:-:S13]  /*1d4e0*/  FSETP.GE.AND P0, PT, R5, R4, PT ;  /* 0x000000040500720b */ /* 0x004fda0003f06000 */
[----:B0-----:R-:W-:Y:S05]  /*1d4f0*/  @!P0 BRA `(.L_x_674) ;  /* 0x00000008001c8947 */ /* 0x001fea0003800000 */
[----:B------:R-:W2:Y:S02]  /*1d500*/  LDL R4, [R33+0x430] ;  /* 0x0004300021047983 */ /* 0x000ea40000100800 */
[----:B--2---:R-:W-:-:S13]  /*1d510*/  FSETP.GTU.AND P0, PT, R5, R4, PT ;  /* 0x000000040500720b */ /* 0x004fda0003f0c000 */
[----:B------:R-:W-:Y:S05]  /*1d520*/  @P0 BRA `(.L_x_674) ;  /* 0x0000000800100947 */ /* 0x000fea0003800000 */
[----:B------:R-:W-:Y:S02]  /*1d530*/  HFMA2 R4, -RZ, RZ, 0, 0 ;  /* 0x00000000ff047431 */ /* 0x000fe400000001ff */
[----:B------:R-:W-:Y:S01]  /*1d540*/  IMAD.MOV.U32 R19, RZ, RZ, RZ ;  /* 0x000000ffff137224 */ /* 0x000fe200078e00ff */
[----:B------:R-:W-:-:S07]  /*1d550*/  MOV R22, RZ ;  /* 0x000000ff00167202 */ /* 0x000fce0000000f00 */
.L_x_683:
        /* <DEDUP_REMOVED lines=13> */
[----:B------:R-:W-:Y:S01]  /*1d630*/  FFMA R5, R46, R46, R5 ;  /* 0x0000002e2e057223 */ /* 0x000fe20000000005 */
[----:B----4-:R-:W-:-:S03]  /*1d640*/  FADD R25, R42, -R25 ;  /* 0x800000192a197221 */ /* 0x010fc60000000000 */
[----:B------:R-:W-:Y:S01]  /*1d650*/  FADD R48, R5, 1 ;  /* 0x3f80000005307421 */ /* 0x000fe20000000000 */
[----:B------:R-:W-:-:S03]  /*1d660*/  FADD R5, R40, -R26 ;  /* 0x8000001a28057221 */ /* 0x000fc60000000000 */
        /* <DEDUP_REMOVED lines=16> */
.L_x_676:
[----:B------:R-:W-:Y:S05]  /*1d770*/  BSYNC.RECONVERGENT B4 ;  /* 0x0000000000047941 */ /* 0x000fea0003800200 */
.L_x_675:
        /* <DEDUP_REMOVED lines=28> */
.L_x_678:
[----:B------:R-:W-:Y:S05]  /*1d940*/  BSYNC.RECONVERGENT B4 ;  /* 0x0000000000047941 */ /* 0x000fea0003800200 */
.L_x_677:
        /* <DEDUP_REMOVED lines=28> */
.L_x_680:
[----:B------:R-:W-:Y:S05]  /*1db10*/  BSYNC.RECONVERGENT B4 ;  /* 0x0000000000047941 */ /* 0x000fea0003800200 */
.L_x_679:
        /* <DEDUP_REMOVED lines=17> */
[----:B------:R-:W-:Y:S01]  /*1dc30*/  FMUL R27, R16, R16 ;  /* 0x00000010101b7220 */ /* 0x000fe20000400000 */
[----:B------:R-:W-:-:S03]  /*1dc40*/  FADD R16, R19, R57 ;  /* 0x0000003913107221 */ /* 0x000fc60000000000 */
        /* <DEDUP_REMOVED lines=8> */
.L_x_682:
[----:B------:R-:W-:Y:S05]  /*1dcd0*/  BSYNC.RECONVERGENT B4 ;  /* 0x0000000000047941 */ /* 0x000fea0003800200 */
.L_x_681:
        /* <DEDUP_REMOVED lines=9> */
.L_x_674:
[----:B------:R-:W-:Y:S05]  /*1dd70*/  BSYNC.RECONVERGENT B3 ;  /* 0x0000000000037941 */ /* 0x000fea0003800200 */
.L_x_673:
[----:B------:R-:W-:Y:S05]  /*1dd80*/  @P4 BRA `(.L_x_684) ;  /* 0xffffffd400604947 */ /* 0x000fea000383ffff */
[----:B------:R-:W-:-:S13]  /*1dd90*/  LOP3.LUT P0, RZ, R22, 0xff, RZ, 0xc0, !PT ;  /* 0x000000ff16ff7812 */ /* 0x000fda000780c0ff */
[----:B------:R-:W-:Y:S05]  /*1dda0*/  @!P0 BRA `(.L_x_542) ;  /* 0x0000002400c48947 */ /* 0x000fea0003800000 */
[----:B------:R-:W-:Y:S01]  /*1ddb0*/  HFMA2 R16, -RZ, RZ, 0, 0 ;  /* 0x00000000ff107431 */ /* 0x000fe200000001ff */
[C---:B------:R-:W-:Y:S01]  /*1ddc0*/  IADD3 R10, PT, PT, R1.reuse, 0xc, RZ ;  /* 0x0000000c010a7810 */ /* 0x040fe20007ffe0ff */
[C---:B------:R-:W-:Y:S01]  /*1ddd0*/  VIADD R12, R1.reuse, 0x4b4 ;  /* 0x000004b4010c7836 */ /* 0x040fe20000000000 */
[----:B------:R-:W-:-:S07]  /*1dde0*/  IADD3 R14, PT, PT, R1, 0x46c, RZ ;  /* 0x0000046c010e7810 */ /* 0x000fce0007ffe0ff */
.L_x_722:
[----:B-1-3--:R-:W-:Y:S02]  /*1ddf0*/  MOV R44, 0x3f800000 ;  /* 0x3f800000002c7802 */ /* 0x00afe40000000f00 */
[----:B------:R-:W-:Y:S02]  /*1de00*/  CS2R R50, SRZ ;  /* 0x0000000000327805 */ /* 0x000fe4000001ff00 */
[----:B------:R-:W-:Y:S01]  /*1de10*/  MOV R45, RZ ;  /* 0x000000ff002d7202 */ /* 0x000fe20000000f00 */
[----:B------:R-:W-:Y:S01]  /*1de20*/  IMAD.MOV.U32 R54, RZ, RZ, R15 ;  /* 0x000000ffff367224 */ /* 0x000fe200078e000f */
[----:B------:R-:W-:Y:S02]  /*1de30*/  MOV R46, RZ ;  /* 0x000000ff002e7202 */ /* 0x000fe40000000f00 */
[----:B------:R-:W-:Y:S02]  /*1de40*/  CS2R R60, SRZ ;  /* 0x00000000003c7805 */ /* 0x000fe4000001ff00 */
[----:B------:R-:W-:-:S02]  /*1de50*/  MOV R47, R6 ;  /* 0x00000006002f7202 */ /* 0x000fc40000000f00 */
[----:B------:R-:W-:Y:S02]  /*1de60*/  CS2R R70, SRZ ;  /* 0x0000000000467805 */ /* 0x000fe4000001ff00 */
[----:B------:R-:W-:Y:S02]  /*1de70*/  MOV R48, 0x3f800000 ;  /* 0x3f80000000307802 */ /* 0x000fe40000000f00 */
[----:B------:R-:W-:Y:S02]  /*1de80*/  CS2R R74, SRZ ;  /* 0x00000000004a7805 */ /* 0x000fe4000001ff00 */
[----:B------:R-:W-:Y:S01]  /*1de90*/  MOV R49, R35 ;  /* 0x0000002300317202 */ /* 0x000fe20000000f00 */
[----:B------:R1:W-:Y:S01]  /*1dea0*/  STL.128 [R1+0x470], R44 ;  /* 0x0004702c01007387 */ /* 0x0003e20000100c00 */
[----:B------:R-:W-:Y:S02]  /*1deb0*/  MOV R53, 0x3f800000 ;  /* 0x3f80000000357802 */ /* 0x000fe40000000f00 */
[----:B------:R-:W-:Y:S01]  /*1dec0*/  MOV R52, R13 ;  /* 0x0000000d00347202 */ /* 0x000fe20000000f00 */
[----:B--2---:R2:W-:Y:S01]  /*1ded0*/  STL.128 [R1+0x4a0], R48 ;  /* 0x0004a03001007387 */ /* 0x0045e20000100c00 */
[----:B------:R-:W-:-:S02]  /*1dee0*/  MOV R55, RZ ;  /* 0x000000ff00377202 */ /* 0x000fc40000000f00 */
[----:B------:R-:W-:Y:S01]  /*1def0*/  MOV R56, RZ ;  /* 0x000000ff00387202 */ /* 0x000fe20000000f00 */
[----:B------:R-:W-:Y:S01]  /*1df00*/  STL.128 [R1+0x460], R28 ;  /* 0x0004601c01007387 */ /* 0x000fe20000100c00 */
[----:B------:R-:W-:Y:S02]  /*1df10*/  MOV R57, 0x3f800000 ;  /* 0x3f80000000397802 */ /* 0x000fe40000000f00 */
[----:B------:R-:W-:Y:S01]  /*1df20*/  MOV R58, R21 ;  /* 0x00000015003a7202 */ /* 0x000fe20000000f00 */
[----:B------:R3:W-:Y:S01]  /*1df30*/  STL.128 [R1+0x480], R52 ;  /* 0x0004803401007387 */ /* 0x0007e20000100c00 */
[----:B------:R-:W-:Y:S02]  /*1df40*/  MOV R59, R24 ;  /* 0x00000018003b7202 */ /* 0x000fe40000000f00 */
[----:B------:R-:W-:Y:S01]  /*1df50*/  MOV R62, 0x3f800000 ;  /* 0x3f800000003e7802 */ /* 0x000fe20000000f00 */
[----:B------:R-:W-:Y:S01]  /*1df60*/  STL.128 [R1+0x4d0], RZ ;  /* 0x0004d0ff01007387 */ /* 0x000fe20000100c00 */
[----:B-1----:R-:W-:-:S02]  /*1df70*/  MOV R44, R23 ;  /* 0x00000017002c7202 */ /* 0x002fc40000000f00 */
[----:B------:R-:W-:Y:S01]  /*1df80*/  MOV R46, 0x3f800000 ;  /* 0x3f800000002e7802 */ /* 0x000fe20000000f00 */
[----:B--2---:R-:W-:Y:S01]  /*1df90*/  IMAD.MOV.U32 R49, RZ, RZ, RZ ;  /* 0x000000ffff317224 */ /* 0x004fe200078e00ff */
[----:B------:R-:W-:Y:S01]  /*1dfa0*/  MOV R47, RZ ;  /* 0x000000ff002f7202 */ /* 0x000fe20000000f00 */
[----:B------:R-:W-:Y:S01]  /*1dfb0*/  STL.128 [R1+0x4b0], R56 ;  /* 0x0004b03801007387 */ /* 0x000fe20000100c00 */
[----:B------:R-:W-:Y:S02]  /*1dfc0*/  MOV R63, R17 ;  /* 0x00000011003f7202 */ /* 0x000fe40000000f00 */
[----:B------:R-:W-:Y:S01]  /*1dfd0*/  MOV R68, 0x3f800000 ;  /* 0x3f80000000447802 */ /* 0x000fe20000000f00 */
[----:B------:R1:W-:Y:S01]  /*1dfe0*/  STL.128 [R1+0x4c0], R44 ;  /* 0x0004c02c01007387 */ /* 0x0003e20000100c00 */
[----:B------:R-:W-:Y:S02]  /*1dff0*/  MOV R69, RZ ;  /* 0x000000ff00457202 */ /* 0x000fe40000000f00 */
[----:B---3--:R-:W-:Y:S01]  /*1e000*/  MOV R52, 0x3f800000 ;  /* 0x3f80000000347802 */ /* 0x008fe20000000f00 */
[----:B------:R-:W-:Y:S01]  /*1e010*/  STL.128 [R1+0x490], R60 ;  /* 0x0004903c01007387 */ /* 0x000fe20000100c00 */
[----:B------:R-:W-:-:S02]  /*1e020*/  MOV R53, RZ ;  /* 0x000000ff00357202 */ /* 0x000fc40000000f00 */
[----:B------:R-:W-:Y:S01]  /*1e030*/  MOV R54, RZ ;  /* 0x000000ff00367202 */ /* 0x000fe20000000f00 */
[----:B------:R-:W-:Y:S01]  /*1e040*/  STL.128 [R1], R48 ;  /* 0x0000003001007387 */ /* 0x000fe20000100c00 */
[----:B------:R-:W-:Y:S02]  /*1e050*/  MOV R72, 0x3f800000 ;  /* 0x3f80000000487802 */ /* 0x000fe40000000f00 */
[----:B------:R-:W-:Y:S01]  /*1e060*/  MOV R73, RZ ;  /* 0x000000ff00497202 */ /* 0x000fe20000000f00 */
[----:B------:R-:W-:Y:S01]  /*1e070*/  STL.128 [R1+0x20], R52 ;  /* 0x0000203401007387 */ /* 0x000fe20000100c00 */
[----:B------:R-:W-:Y:S02]  /*1e080*/  MOV R0, 0x3f800000 ;  /* 0x3f80000000007802 */ /* 0x000fe40000000f00 */
[----:B------:R-:W-:Y:S01]  /*1e090*/  MOV R4, RZ ;  /* 0x000000ff00047202 */ /* 0x000fe20000000f00 */
[----:B------:R-:W-:Y:S01]  /*1e0a0*/  STL.128 [R1+0x40], R68 ;  /* 0x0000404401007387 */ /* 0x000fe20000100c00 */
[----:B-1----:R-:W-:-:S02]  /*1e0b0*/  MOV R44, 0x3f800000 ;  /* 0x3f800000002c7802 */ /* 0x002fc40000000f00 */
[----:B------:R-:W-:Y:S01]  /*1e0c0*/  MOV R46, RZ ;  /* 0x000000ff002e7202 */ /* 0x000fe20000000f00 */
[----:B------:R-:W-:Y:S01]  /*1e0d0*/  STL.128 [R1+0x60], R72 ;  /* 0x0000604801007387 */ /* 0x000fe20000100c00 */
[----:B------:R-:W-:Y:S02]  /*1e0e0*/  MOV R5, R14 ;  /* 0x0000000e00057202 */ /* 0x000fe40000000f00 */
[----:B------:R-:W-:Y:S01]  /*1e0f0*/  MOV R7, R12 ;  /* 0x0000000c00077202 */ /* 0x000fe20000000f00 */
[----:B------:R-:W-:Y:S01]  /*1e100*/  STL.128 [R1+0x80], R44 ;  /* 0x0000802c01007387 */ /* 0x000fe20000100c00 */
[----:B------:R-:W-:Y:S02]  /*1e110*/  MOV R8, R10 ;  /* 0x0000000a00087202 */ /* 0x000fe40000000f00 */
[----:B------:R-:W-:Y:S01]  /*1e120*/  MOV R9, UR6 ;  /* 0x0000000600097c02 */ /* 0x000fe20008000f00 */
[----:B------:R-:W-:Y:S04]  /*1e130*/  STL.128 [R1+0xa0], R48 ;  /* 0x0000a03001007387 */ /* 0x000fe80000100c00 */
[----:B------:R-:W-:Y:S04]  /*1e140*/  STL.128 [R1+0x4e0], RZ ;  /* 0x0004e0ff01007387 */ /* 0x000fe80000100c00 */
[----:B------:R-:W-:Y:S04]  /*1e150*/  STL.128 [R1+0x4f0], RZ ;  /* 0x0004f0ff01007387 */ /* 0x000fe80000100c00 */
[----:B------:R-:W-:Y:S04]  /*1e160*/  STL.128 [R1+0x500], RZ ;  /* 0x000500ff01007387 */ /* 0x000fe80000100c00 */
[----:B------:R-:W-:Y:S04]  /*1e170*/  STL.128 [R1+0x510], RZ ;  /* 0x000510ff01007387 */ /* 0x000fe80000100c00 */
[----:B------:R-:W-:Y:S04]  /*1e180*/  STL [R1+0x520], RZ ;  /* 0x000520ff01007387 */ /* 0x000fe80000100800 */
[----:B------:R-:W-:Y:S04]  /*1e190*/  STL.128 [R1+0x10], RZ ;  /* 0x000010ff01007387 */ /* 0x000fe80000100c00 */
[----:B------:R-:W-:Y:S04]  /*1e1a0*/  STL.128 [R1+0x30], RZ ;  /* 0x000030ff01007387 */ /* 0x000fe80000100c00 */
[----:B------:R-:W-:Y:S04]  /*1e1b0*/  STL.128 [R1+0x50], RZ ;  /* 0x000050ff01007387 */ /* 0x000fe80000100c00 */
[----:B------:R-:W-:Y:S04]  /*1e1c0*/  STL.128 [R1+0x70], RZ ;  /* 0x000070ff01007387 */ /* 0x000fe80000100c00 */
[----:B------:R-:W-:Y:S04]  /*1e1d0*/  STL.128 [R1+0x90], RZ ;  /* 0x000090ff01007387 */ /* 0x000fe80000100c00 */
[----:B------:R-:W-:Y:S04]  /*1e1e0*/  STL.128 [R1+0xb0], RZ ;  /* 0x0000b0ff01007387 */ /* 0x000fe80000100c00 */
[----:B------:R1:W-:Y:S02]  /*1e1f0*/  STL [R1+0xc0], R0 ;  /* 0x0000c00001007387 */ /* 0x0003e40000100800 */
[----:B01----:R-:W-:-:S07]  /*1e200*/  IMAD.MOV.U32 R0, RZ, RZ, 0x3 ;  /* 0x00000003ff007424 */ /* 0x003fce00078e00ff */
.L_x_721:
[----:B-1----:R-:W2:Y:S04]  /*1e210*/  LDL R20, [R9] ;  /* 0x0000000009147983 */ /* 0x002ea80000100800 */
[----:B---3--:R-:W3:Y:S01]  /*1e220*/  LDL R27, [R5+-0xc] ;  /* 0xfffff400051b7983 */ /* 0x008ee20000100800 */
[----:B------:R-:W-:Y:S01]  /*1e230*/  BSSY.RECONVERGENT B3, `(.L_x_685) ;  /* 0x000000c000037945 */ /* 0x000fe20003800200 */
[----:B--2---:R-:W1:Y:S08]  /*1e240*/  MUFU.RCP R11, R20 ;  /* 0x00000014000b7308 */ /* 0x004e700000001000 */
[----:B---3--:R-:W2:Y:S01]  /*1e250*/  FCHK P0, R27, R20 ;  /* 0x000000141b007302 */ /* 0x008ea20000000000 */
[----:B-1----:R-:W-:-:S04]  /*1e260*/  FFMA R18, -R20, R11, 1 ;  /* 0x3f80000014127423 */ /* 0x002fc8000000010b */
[----:B------:R-:W-:-:S04]  /*1e270*/  FFMA R18, R11, R18, R11 ;  /* 0x000000120b127223 */ /* 0x000fc8000000000b */
[----:B------:R-:W-:-:S04]  /*1e280*/  FFMA R11, R27, R18, RZ ;  /* 0x000000121b0b7223 */ /* 0x000fc800000000ff */
[----:B------:R-:W-:-:S04]  /*1e290*/  FFMA R19, -R20, R11, R27 ;  /* 0x0000000b14137223 */ /* 0x000fc8000000011b */
[----:B------:R-:W-:Y:S01]  /*1e2a0*/  FFMA R57, R18, R19, R11 ;  /* 0x0000001312397223 */ /* 0x000fe2000000000b */
[----:B0-2---:R-:W-:Y:S06]  /*1e2b0*/  @!P0 BRA `(.L_x_686) ;  /* 0x00000000000c8947 */ /* 0x005fec0003800000 */
[----:B------:R-:W-:Y:S02]  /*1e2c0*/  MOV R26, R20 ;  /* 0x00000014001a7202 */ /* 0x000fe40000000f00 */
[----:B------:R-:W-:-:S07]  /*1e2d0*/  MOV R44, 0x1e2f0 ;  /* 0x0001e2f0002c7802 */ /* 0x000fce0000000f00 */
[----:B0-----:R-:W-:Y:S05]  /*1e2e0*/  CALL.REL.NOINC `($__internal_3_$__cuda_sm3x_div_rn_noftz_f32_slowpath) ;  /* 0x0000002c001c7944 */ /* 0x001fea0003c00000 */
.L_x_686:
[----:B------:R-:W-:Y:S05]  /*1e2f0*/  BSYNC.RECONVERGENT B3 ;  /* 0x0000000000037941 */ /* 0x000fea0003800200 */
.L_x_685:
[----:B------:R1:W-:Y:S04]  /*1e300*/  STL [R5+-0xc], R57 ;  /* 0xfffff43905007387 */ /* 0x0003e80000100800 */
[----:B------:R-:W2:Y:S01]  /*1e310*/  LDL R27, [R8+-0xc] ;  /* 0xfffff400081b7983 */ /* 0x000ea20000100800 */
[----:B------:R-:W3:Y:S01]  /*1e320*/  MUFU.RCP R11, R20 ;  /* 0x00000014000b7308 */ /* 0x000ee20000001000 */
[----:B------:R-:W-:Y:S01]  /*1e330*/  BSSY.RECONVERGENT B3, `(.L_x_687) ;  /* 0x000000d000037945 */ /* 0x000fe20003800200 */
[----:B---3--:R-:W-:-:S04]  /*1e340*/  FFMA R18, -R20, R11, 1 ;  /* 0x3f80000014127423 */ /* 0x008fc8000000010b */
[----:B------:R-:W-:Y:S01]  /*1e350*/  FFMA R18, R11, R18, R11 ;  /* 0x000000120b127223 */ /* 0x000fe2000000000b */
[----:B------:R-:W-:Y:S01]  /*1e360*/  MOV R11, R57 ;  /* 0x00000039000b7202 */ /* 0x000fe20000000f00 */
[----:B--2---:R-:W2:Y:S02]  /*1e370*/  FCHK P0, R27, R20 ;  /* 0x000000141b007302 */ /* 0x004ea40000000000 */
[----:B------:R-:W-:-:S04]  /*1e380*/  FFMA R19, R18, R27, RZ ;  /* 0x0000001b12137223 */ /* 0x000fc800000000ff */
[----:B------:R-:W-:-:S04]  /*1e390*/  FFMA R22, -R20, R19, R27 ;  /* 0x0000001314167223 */ /* 0x000fc8000000011b */
[----:B------:R-:W-:Y:S01]  /*1e3a0*/  FFMA R19, R18, R22, R19 ;  /* 0x0000001612137223 */ /* 0x000fe20000000013 */
[----:B-12---:R-:W-:Y:S06]  /*1e3b0*/  @!P0 BRA `(.L_x_688) ;  /* 0x0000000000108947 */ /* 0x006fec0003800000 */
[----:B------:R-:W-:Y:S02]  /*1e3c0*/  MOV R26, R20 ;  /* 0x00000014001a7202 */ /* 0x000fe40000000f00 */
[----:B------:R-:W-:-:S07]  /*1e3d0*/  MOV R44, 0x1e3f0 ;  /* 0x0001e3f0002c7802 */ /* 0x000fce0000000f00 */
[----:B0-----:R-:W-:Y:S05]  /*1e3e0*/  CALL.REL.NOINC `($__internal_3_$__cuda_sm3x_div_rn_noftz_f32_slowpath) ;  /* 0x0000002800dc7944 */ /* 0x001fea0003c00000 */
[----:B------:R-:W-:-:S07]  /*1e3f0*/  MOV R19, R57 ;  /* 0x0000003900137202 */ /* 0x000fce0000000f00 */
.L_x_688:
[----:B------:R-:W-:Y:S05]  /*1e400*/  BSYNC.RECONVERGENT B3 ;  /* 0x0000000000037941 */ /* 0x000fea0003800200 */
.L_x_687:
[----:B------:R1:W-:Y:S04]  /*1e410*/  STL [R8+-0xc], R19 ;  /* 0xfffff41308007387 */ /* 0x0003e80000100800 */
[----:B------:R-:W2:Y:S01]  /*1e420*/  LDL R27, [R5+-0x8] ;  /* 0xfffff800051b7983 */ /* 0x000ea20000100800 */
[----:B------:R-:W3:Y:S01]  /*1e430*/  MUFU.RCP R25, R20 ;  /* 0x0000001400197308 */ /* 0x000ee20000001000 */
[----:B------:R-:W-:Y:S01]  /*1e440*/  BSSY.RECONVERGENT B3, `(.L_x_689) ;  /* 0x000000c000037945 */ /* 0x000fe20003800200 */
[----:B---3--:R-:W-:-:S04]  /*1e450*/  FFMA R18, -R20, R25, 1 ;  /* 0x3f80000014127423 */ /* 0x008fc80000000119 */
[----:B------:R-:W-:Y:S02]  /*1e460*/  FFMA R18, R25, R18, R25 ;  /* 0x0000001219127223 */ /* 0x000fe40000000019 */
        /* <DEDUP_REMOVED lines=8> */
[----:B------:R-:W-:-:S07]  /*1e4f0*/  IMAD.MOV.U32 R22, RZ, RZ, R57 ;  /* 0x000000ffff167224 */ /* 0x000fce00078e0039 */
.L_x_690:
[----:B------:R-:W-:Y:S05]  /*1e500*/  BSYNC.RECONVERGENT B3 ;  /* 0x0000000000037941 */ /* 0x000fea0003800200 */
.L_x_689:
        /* <DEDUP_REMOVED lines=14> */
.L_x_692:
[----:B------:R-:W-:Y:S05]  /*1e5f0*/  BSYNC.RECONVERGENT B3 ;  /* 0x0000000000037941 */ /* 0x000fea0003800200 */
.L_x_691:
        /* <DEDUP_REMOVED lines=15> */
.L_x_694:
[----:B------:R-:W-:Y:S05]  /*1e6f0*/  BSYNC.RECONVERGENT B3 ;  /* 0x0000000000037941 */ /* 0x000fea0003800200 */
.L_x_693:
        /* <DEDUP_REMOVED lines=14> */
.L_x_696:
[----:B------:R-:W-:Y:S05]  /*1e7e0*/  BSYNC.RECONVERGENT B3 ;  /* 0x0000000000037941 */ /* 0x000fea0003800200 */
.L_x_695:
[----:B------:R1:W-:Y:S04]  /*1e7f0*/  STL [R8+-0x4], R57 ;  /* 0xfffffc3908007387 */ /* 0x0003e80000100800 */
[----:B------:R-:W2:Y:S01]  /*1e800*/  LDL R27, [R5] ;  /* 0x00000000051b7983 */ /* 0x000ea20000100800 */
        /* <DEDUP_REMOVED lines=13> */
.L_x_698:
[----:B------:R-:W-:Y:S05]  /*1e8e0*/  BSYNC.RECONVERGENT B3 ;  /* 0x0000000000037941 */ /* 0x000fea0003800200 */
.L_x_697:
[----:B------:R1:W-:Y:S04]  /*1e8f0*/  STL [R5], R32 ;  /* 0x0000002005007387 */ /* 0x0003e80000100800 */
        /* <DEDUP_REMOVED lines=13> */
.L_x_700:
[----:B------:R-:W-:Y:S05]  /*1e9d0*/  BSYNC.RECONVERGENT B3 ;  /* 0x0000000000037941 */ /* 0x000fea0003800200 */
.L_x_699:
[----:B------:R1:W-:Y:S04]  /*1e9e0*/  STL [R8], R57 ;  /* 0x0000003908007387 */ /* 0x0003e80000100800 */
[----:B------:R-:W2:Y:S01]  /*1e9f0*/  LDL R27, [R5+0x4] ;  /* 0x00000400051b7983 */ /* 0x000ea20000100800 */
        /* <DEDUP_REMOVED lines=13> */
.L_x_702:
[----:B------:R-:W-:Y:S05]  /*1ead0*/  BSYNC.RECONVERGENT B3 ;  /* 0x0000000000037941 */ /* 0x000fea0003800200 */
.L_x_701:
[----:B------:R1:W-:Y:S04]  /*1eae0*/  STL [R5+0x4], R34 ;  /* 0x0000042205007387 */ /* 0x0003e80000100800 */
        /* <DEDUP_REMOVED lines=13> */
.L_x_704:
[----:B------:R-:W-:Y:S05]  /*1ebc0*/  BSYNC.RECONVERGENT B3 ;  /* 0x0000000000037941 */ /* 0x000fea0003800200 */
.L_x_703:
        /* <DEDUP_REMOVED lines=11> */
[----:B------:R-:W-:Y:S01]  /*1ec80*/  IMAD.MOV.U32 R26, RZ, RZ, R20 ;  /* 0x000000ffff1a7224 */ /* 0x000fe200078e0014 */
[----:B------:R-:W-:-:S07]  /*1ec90*/  MOV R44, 0x1ecb0 ;  /* 0x0001ecb0002c7802 */ /* 0x000fce0000000f00 */
[----:B0-----:R-:W-:Y:S05]  /*1eca0*/  CALL.REL.NOINC `($__internal_3_$__cuda_sm3x_div_rn_noftz_f32_slowpath) ;  /* 0x0000002000ac7944 */ /* 0x001fea0003c00000 */
[----:B------:R-:W-:-:S07]  /*1ecb0*/  MOV R36, R57 ;  /* 0x0000003900247202 */ /* 0x000fce0000000f00 */
.L_x_706:
[----:B------:R-:W-:Y:S05]  /*1ecc0*/  BSYNC.RECONVERGENT B3 ;  /* 0x0000000000037941 */ /* 0x000fea0003800200 */
.L_x_705:
        /* <DEDUP_REMOVED lines=14> */
.L_x_708:
[----:B------:R-:W-:Y:S05]  /*1edb0*/  BSYNC.RECONVERGENT B3 ;  /* 0x0000000000037941 */ /* 0x000fea0003800200 */
.L_x_707:
        /* <DEDUP_REMOVED lines=15> */
.L_x_710:
[----:B------:R-:W-:Y:S05]  /*1eeb0*/  BSYNC.RECONVERGENT B3 ;  /* 0x0000000000037941 */ /* 0x000fea0003800200 */
.L_x_709:
        /* <DEDUP_REMOVED lines=14> */
.L_x_712:
[----:B------:R-:W-:Y:S05]  /*1efa0*/  BSYNC.RECONVERGENT B3 ;  /* 0x0000000000037941 */ /* 0x000fea0003800200 */
.L_x_711:
[----:B------:R1:W-:Y:S01]  /*1efb0*/  STL [R8+0xc], R57 ;  /* 0x00000c3908007387 */ /* 0x0003e20000100800 */
[----:B------:R-:W-:-:S04]  /*1efc0*/  ISETP.NE.U32.AND P0, PT, R0, 0x3, PT ;  /* 0x000000030000780c */ /* 0x000fc80003f05070 */
[----:B------:R-:W-:-:S13]  /*1efd0*/  ISETP.NE.AND.EX P0, PT, R4, RZ, PT, P0 ;  /* 0x000000ff0400720c */ /* 0x000fda0003f05300 */
[----:B-1----:R-:W-:Y:S05]  /*1efe0*/  @P0 BRA `(.L_x_713) ;  /* 0x00000000000c0947 */ /* 0x002fea0003800000 */
[----:B------:R1:W5:Y:S04]  /*1eff0*/  LDL R47, [R1+0x47c] ;  /* 0x00047c00012f7983 */ /* 0x0003680000100800 */
[----:B------:R1:W5:Y:S01]  /*1f000*/  LDL R51, [R1+0x1c] ;  /* 0x00001c0001337983 */ /* 0x0003620000100800 */
[----:B------:R-:W-:Y:S05]  /*1f010*/  BRA `(.L_x_714) ;  /* 0x0000000000987947 */ /* 0x000fea0003800000 */
.L_x_713:
[----:B------:R-:W2:Y:S04]  /*1f020*/  LDL R27, [R7+-0x54] ;  /* 0xffffac00071b7983 */ /* 0x000ea80000100800 */
[----:B------:R-:W2:Y:S04]  /*1f030*/  LDL.128 R44, [R1+0x460] ;  /* 0x00046000012c7983 */ /* 0x000ea80000100c00 */
[----:B------:R-:W3:Y:S01]  /*1f040*/  LDL.128 R48, [R1] ;  /* 0x0000000001307983 */ /* 0x000ee20000100c00 */
[----:B--2---:R-:W-:Y:S01]  /*1f050*/  FFMA R19, -R27, R22, R45 ;  /* 0x000000161b137223 */ /* 0x004fe2000000012d */
[----:B------:R-:W-:Y:S01]  /*1f060*/  FFMA R18, R11, -R27, R44 ;  /* 0x8000001b0b127223 */ /* 0x000fe2000000002c */
[C---:B------:R-:W-:Y:S01]  /*1f070*/  FFMA R22, -R27.reuse, R25, R46 ;  /* 0x000000191b167223 */ /* 0x040fe2000000012e */
[----:B------:R-:W-:-:S02]  /*1f080*/  FFMA R26, -R27, R32, R47 ;  /* 0x000000201b1a7223 */ /* 0x000fc4000000012f */
[----:B------:R-:W2:Y:S04]  /*1f090*/  LDL.128 R44, [R1+0x470] ;  /* 0x00047000012c7983 */ /* 0x000ea80000100c00 */
[----:B------:R1:W-:Y:S04]  /*1f0a0*/  STL.64 [R1+0x460], R18 ;  /* 0x0004601201007387 */ /* 0x0003e80000100a00 */
[----:B------:R-:W4:Y:S04]  /*1f0b0*/  LDL R20, [R5+-0x8] ;  /* 0xfffff80005147983 */ /* 0x000f280000100800 */
[----:B------:R0:W-:Y:S04]  /*1f0c0*/  STL [R1+0x468], R22 ;  /* 0x0004681601007387 */ /* 0x0001e80000100800 */
[----:B------:R-:W4:Y:S04]  /*1f0d0*/  LDL R25, [R5+-0x4] ;  /* 0xfffffc0005197983 */ /* 0x000f280000100800 */
[----:B------:R0:W-:Y:S04]  /*1f0e0*/  STL [R1+0x46c], R26 ;  /* 0x00046c1a01007387 */ /* 0x0001e80000100800 */
[----:B------:R-:W4:Y:S01]  /*1f0f0*/  LDL R32, [R5] ;  /* 0x0000000005207983 */ /* 0x000f220000100800 */
[----:B---3--:R-:W-:Y:S01]  /*1f100*/  FFMA R52, R11, -R27, R48 ;  /* 0x8000001b0b347223 */ /* 0x008fe20000000030 */
[C---:B--2---:R-:W-:Y:S01]  /*1f110*/  FFMA R44, -R27.reuse, R34, R44 ;  /* 0x000000221b2c7223 */ /* 0x044fe2000000012c */
[C---:B-1----:R-:W-:Y:S01]  /*1f120*/  FFMA R18, -R27.reuse, R36, R45 ;  /* 0x000000241b127223 */ /* 0x042fe2000000012d */
[----:B----4-:R-:W-:-:S03]  /*1f130*/  FFMA R53, -R27, R20, R49 ;  /* 0x000000141b357223 */ /* 0x010fc60000000131 */
[----:B------:R0:W-:Y:S01]  /*1f140*/  STL [R1+0x470], R44 ;  /* 0x0004702c01007387 */ /* 0x0001e20000100800 */
[C---:B------:R-:W-:Y:S01]  /*1f150*/  FFMA R54, -R27.reuse, R25, R50 ;  /* 0x000000191b367223 */ /* 0x040fe20000000132 */
[C---:B------:R-:W-:Y:S02]  /*1f160*/  FFMA R55, -R27.reuse, R32, R51 ;  /* 0x000000201b377223 */ /* 0x040fe40000000133 */
[----:B------:R-:W2:Y:S04]  /*1f170*/  LDL.128 R48, [R1+0x10] ;  /* 0x0000100001307983 */ /* 0x000ea80000100c00 */
[----:B------:R0:W-:Y:S04]  /*1f180*/  STL.128 [R1], R52 ;  /* 0x0000003401007387 */ /* 0x0001e80000100c00 */
[----:B------:R-:W2:Y:S04]  /*1f190*/  LDL R11, [R5+0x4] ;  /* 0x00000400050b7983 */ /* 0x000ea80000100800 */
[----:B------:R0:W-:Y:S04]  /*1f1a0*/  STL [R1+0x474], R18 ;  /* 0x0004741201007387 */ /* 0x0001e80000100800 */
[----:B------:R-:W3:Y:S01]  /*1f1b0*/  LDL R20, [R5+0x8] ;  /* 0x0000080005147983 */ /* 0x000ee20000100800 */
[----:B------:R-:W-:-:S05]  /*1f1c0*/  FFMA R46, -R27, R33, R46 ;  /* 0x000000211b2e7223 */ /* 0x000fca000000012e */
[----:B------:R0:W-:Y:S01]  /*1f1d0*/  STL [R1+0x478], R46 ;  /* 0x0004782e01007387 */ /* 0x0001e20000100800 */
[C---:B--2---:R-:W-:Y:S01]  /*1f1e0*/  FFMA R48, -R27.reuse, R11, R48 ;  /* 0x0000000b1b307223 */ /* 0x044fe20000000130 */
[----:B---3--:R-:W-:-:S05]  /*1f1f0*/  FFMA R49, -R27, R20, R49 ;  /* 0x000000141b317223 */ /* 0x008fca0000000131 */
[----:B------:R0:W-:Y:S04]  /*1f200*/  STL.64 [R1+0x10], R48 ;  /* 0x0000103001007387 */ /* 0x0001e80000100a00 */
[----:B------:R-:W2:Y:S01]  /*1f210*/  LDL R11, [R5+0xc] ;  /* 0x00000c00050b7983 */ /* 0x000ea20000100800 */
[----:B------:R-:W-:-:S04]  /*1f220*/  ISETP.NE.U32.AND P0, PT, R0, 0x2, PT ;  /* 0x000000020000780c */ /* 0x000fc80003f05070 */
[----:B------:R-:W-:Y:S01]  /*1f230*/  ISETP.NE.AND.EX P0, PT, R4, RZ, PT, P0 ;  /* 0x000000ff0400720c */ /* 0x000fe20003f05300 */
[----:B--2---:R-:W-:-:S05]  /*1f240*/  FFMA R50, -R27, R11, R50 ;  /* 0x0000000b1b327223 */ /* 0x004fca0000000132 */
[----:B------:R0:W-:Y:S04]  /*1f250*/  STL [R1+0x18], R50 ;  /* 0x0000183201007387 */ /* 0x0001e80000100800 */
[----:B------:R0:W5:Y:S03]  /*1f260*/  LDL R11, [R5+-0xc] ;  /* 0xfffff400050b7983 */ /* 0x0001660000100800 */
[----:B------:R-:W-:Y:S05]  /*1f270*/  @!P0 BRA `(.L_x_715) ;  /* 0x0000000000b48947 */ /* 0x000fea0003800000 */
.L_x_714:
[----:B0-----:R-:W2:Y:S02]  /*1f280*/  LDL R49, [R7+-0x38] ;  /* 0xffffc80007317983 */ /* 0x001ea40000100800 */
[C---:B--2--5:R-:W-:Y:S02]  /*1f290*/  FFMA R18, -R49.reuse, R11, R47 ;  /* 0x0000000b31127223 */ /* 0x064fe4000000012f */
[----:B------:R-:W2:Y:S04]  /*1f2a0*/  LDL.128 R44, [R1+0x480] ;  /* 0x00048000012c7983 */ /* 0x000ea80000100c00 */
[----:B------:R0:W-:Y:S04]  /*1f2b0*/  STL [R1+0x47c], R18 ;  /* 0x00047c1201007387 */ /* 0x0001e80000100800 */
[----:B------:R-:W3:Y:S02]  /*1f2c0*/  LDL R11, [R5+-0xc] ;  /* 0xfffff400050b7983 */ /* 0x000ee40000100800 */
[----:B---3--:R-:W-:-:S05]  /*1f2d0*/  FFMA R20, -R49, R11, R51 ;  /* 0x0000000b31147223 */ /* 0x008fca0000000133 */
[----:B------:R3:W-:Y:S04]  /*1f2e0*/  STL [R1+0x1c], R20 ;  /* 0x00001c1401007387 */ /* 0x0007e80000100800 */
[----:B------:R-:W2:Y:S02]  /*1f2f0*/  LDL R19, [R5+-0x8] ;  /* 0xfffff80005137983 */ /* 0x000ea40000100800 */
[----:B--2---:R-:W-:-:S05]  /*1f300*/  FFMA R44, -R49, R19, R44 ;  /* 0x00000013312c7223 */ /* 0x004fca000000012c */
[----:B------:R-:W-:Y:S04]  /*1f310*/  STL [R1+0x480], R44 ;  /* 0x0004802c01007387 */ /* 0x000fe80000100800 */
[----:B------:R-:W2:Y:S04]  /*1f320*/  LDL R22, [R5+-0x4] ;  /* 0xfffffc0005167983 */ /* 0x000ea80000100800 */
[----:B------:R-:W4:Y:S01]  /*1f330*/  LDL R19, [R5+-0x8] ;  /* 0xfffff80005137983 */ /* 0x000f220000100800 */
[----:B--2---:R-:W-:-:S05]  /*1f340*/  FFMA R22, -R49, R22, R45 ;  /* 0x0000001631167223 */ /* 0x004fca000000012d */
[----:B------:R-:W-:Y:S04]  /*1f350*/  STL [R1+0x484], R22 ;  /* 0x0004841601007387 */ /* 0x000fe80000100800 */
[----:B------:R-:W2:Y:S04]  /*1f360*/  LDL R25, [R5] ;  /* 0x0000000005197983 */ /* 0x000ea80000100800 */
[----:B0-----:R-:W4:Y:S01]  /*1f370*/  LDL R18, [R5+-0x4] ;  /* 0xfffffc0005127983 */ /* 0x001f220000100800 */
[----:B--2---:R-:W-:-:S05]  /*1f380*/  FFMA R26, -R49, R25, R46 ;  /* 0x00000019311a7223 */ /* 0x004fca000000012e */
[----:B------:R0:W-:Y:S04]  /*1f390*/  STL [R1+0x488], R26 ;  /* 0x0004881a01007387 */ /* 0x0001e80000100800 */
[----:B---3--:R-:W2:Y:S04]  /*1f3a0*/  LDL R20, [R5+0x4] ;  /* 0x0000040005147983 */ /* 0x008ea80000100800 */
[----:B------:R-:W3:Y:S04]  /*1f3b0*/  LDL R25, [R5] ;  /* 0x0000000005197983 */ /* 0x000ee80000100800 */
[----:B0-----:R-:W3:Y:S01]  /*1f3c0*/  LDL.64 R26, [R1+0x490] ;  /* 0x00049000011a7983 */ /* 0x001ee20000100a00 */
[----:B--2---:R-:W-:-:S03]  /*1f3d0*/  FFMA R20, -R49, R20, R47 ;  /* 0x0000001431147223 */ /* 0x004fc6000000012f */
[----:B------:R-:W4:Y:S04]  /*1f3e0*/  LDL.128 R44, [R1+0x20] ;  /* 0x00002000012c7983 */ /* 0x000f280000100c00 */
[----:B------:R0:W-:Y:S04]  /*1f3f0*/  STL [R1+0x48c], R20 ;  /* 0x00048c1401007387 */ /* 0x0001e80000100800 */
[----:B------:R-:W2:Y:S01]  /*1f400*/  LDL R32, [R5+0x4] ;  /* 0x0000040005207983 */ /* 0x000ea20000100800 */
[C---:B----4-:R-:W-:Y:S01]  /*1f410*/  FFMA R44, -R49.reuse, R19, R44 ;  /* 0x00000013312c7223 */ /* 0x050fe2000000012c */
[C---:B------:R-:W-:Y:S01]  /*1f420*/  FFMA R45, -R49.reuse, R18, R45 ;  /* 0x00000012312d7223 */ /* 0x040fe2000000012d */
[C---:B---3--:R-:W-:Y:S01]  /*1f430*/  FFMA R46, -R49.reuse, R25, R46 ;  /* 0x00000019312e7223 */ /* 0x048fe2000000012e */
[----:B--2---:R-:W-:-:S02]  /*1f440*/  FFMA R47, -R49, R32, R47 ;  /* 0x00000020312f7223 */ /* 0x004fc4000000012f */
[----:B------:R-:W2:Y:S04]  /*1f450*/  LDL.64 R32, [R1+0x30] ;  /* 0x0000300001207983 */ /* 0x000ea80000100a00 */
[----:B------:R3:W-:Y:S04]  /*1f460*/  STL.128 [R1+0x20], R44 ;  /* 0x0000202c01007387 */ /* 0x0007e80000100c00 */
[----:B------:R-:W4:Y:S02]  /*1f470*/  LDL R19, [R5+0x8] ;  /* 0x0000080005137983 */ /* 0x000f240000100800 */
[----:B----4-:R-:W-:-:S05]  /*1f480*/  FFMA R26, -R49, R19, R26 ;  /* 0x00000013311a7223 */ /* 0x010fca000000011a */
[----:B------:R3:W-:Y:S04]  /*1f490*/  STL [R1+0x490], R26 ;  /* 0x0004901a01007387 */ /* 0x0007e80000100800 */
[----:B------:R-:W4:Y:S04]  /*1f4a0*/  LDL R18, [R5+0xc] ;  /* 0x00000c0005127983 */ /* 0x000f280000100800 */
[----:B------:R-:W2:Y:S01]  /*1f4b0*/  LDL R19, [R5+0x8] ;  /* 0x0000080005137983 */ /* 0x000ea20000100800 */
[----:B----4-:R-:W-:-:S05]  /*1f4c0*/  FFMA R18, -R49, R18, R27 ;  /* 0x0000001231127223 */ /* 0x010fca000000011b */
[----:B------:R3:W-:Y:S04]  /*1f4d0*/  STL [R1+0x494], R18 ;  /* 0x0004941201007387 */ /* 0x0007e80000100800 */
[----:B0-----:R-:W4:Y:S01]  /*1f4e0*/  LDL R20, [R5+0xc] ;  /* 0x00000c0005147983 */ /* 0x001f220000100800 */
[----:B--2---:R-:W-:Y:S01]  /*1f4f0*/  FFMA R32, -R49, R19, R32 ;  /* 0x0000001331207223 */ /* 0x004fe20000000120 */
[----:B------:R-:W-:-:S04]  /*1f500*/  ISETP.NE.U32.AND P0, PT, R0, 0x1, PT ;  /* 0x000000010000780c */ /* 0x000fc80003f05070 */
[----:B------:R-:W-:Y:S01]  /*1f510*/  ISETP.NE.AND.EX P0, PT, R4, RZ, PT, P0 ;  /* 0x000000ff0400720c */ /* 0x000fe20003f05300 */
[----:B----4-:R-:W-:-:S05]  /*1f520*/  FFMA R33, -R49, R20, R33 ;  /* 0x0000001431217223 */ /* 0x010fca0000000121 */
[----:B------:R3:W-:Y:S07]  /*1f530*/  STL.64 [R1+0x30], R32 ;  /* 0x0000302001007387 */ /* 0x0007ee0000100a00 */
[----:B------:R-:W-:Y:S05]  /*1f540*/  @!P0 BRA `(.L_x_716) ;  /* 0x0000000000bc8947 */ /* 0x000fea0003800000 */
.L_x_715:
[----:B---3--:R-:W2:Y:S04]  /*1f550*/  LDL R33, [R7+-0x1c] ;  /* 0xffffe40007217983 */ /* 0x008ea80000100800 */
[----:B0-----:R-:W2:Y:S04]  /*1f560*/  LDL.64 R18, [R1+0x498] ;  /* 0x0004980001127983 */ /* 0x001ea80000100a00 */
[----:B------:R-:W3:Y:S04]  /*1f570*/  LDL.64 R26, [R1+0x38] ;  /* 0x00003800011a7983 */ /* 0x000ee80000100a00 */
[----:B------:R-:W4:Y:S01]  /*1f580*/  LDL.128 R44, [R1+0x4a0] ;  /* 0x0004a000012c7983 */ /* 0x000f220000100c00 */
[----:B--2--5:R-:W-:-:S05]  /*1f590*/  FFMA R18, -R33, R11, R18 ;  /* 0x0000000b21127223 */ /* 0x024fca0000000112 */
[----:B------:R0:W-:Y:S04]  /*1f5a0*/  STL [R1+0x498], R18 ;  /* 0x0004981201007387 */ /* 0x0001e80000100800 */
[----:B------:R-:W2:Y:S04]  /*1f5b0*/  LDL R20, [R5+-0x8] ;  /* 0xfffff80005147983 */ /* 0x000ea80000100800 */
[----:B------:R-:W3:Y:S01]  /*1f5c0*/  LDL R11, [R5+-0xc] ;  /* 0xfffff400050b7983 */ /* 0x000ee20000100800 */
[----:B--2---:R-:W-:-:S05]  /*1f5d0*/  FFMA R20, -R33, R20, R19 ;  /* 0x0000001421147223 */ /* 0x004fca0000000113 */
[----:B------:R2:W-:Y:S04]  /*1f5e0*/  STL [R1+0x49c], R20 ;  /* 0x00049c1401007387 */ /* 0x0005e80000100800 */
[----:B------:R-:W4:Y:S01]  /*1f5f0*/  LDL R22, [R5+-0x8] ;  /* 0xfffff80005167983 */ /* 0x000f220000100800 */
[C---:B---3--:R-:W-:Y:S01]  /*1f600*/  FFMA R26, -R33.reuse, R11, R26 ;  /* 0x0000000b211a7223 */ /* 0x048fe2000000011a */
[----:B----4-:R-:W-:-:S05]  /*1f610*/  FFMA R27, -R33, R22, R27 ;  /* 0x00000016211b7223 */ /* 0x010fca000000011b */
[----:B------:R3:W-:Y:S04]  /*1f620*/  STL.64 [R1+0x38], R26 ;  /* 0x0000381a01007387 */ /* 0x0007e80000100a00 */
[----:B------:R-:W4:Y:S02]  /*1f630*/  LDL R19, [R5+-0x4] ;  /* 0xfffffc0005137983 */ /* 0x000f240000100800 */
[----:B----4-:R-:W-:-:S05]  /*1f640*/  FFMA R44, -R33, R19, R44 ;  /* 0x00000013212c7223 */ /* 0x010fca000000012c */
[----:B------:R4:W-:Y:S04]  /*1f650*/  STL [R1+0x4a0], R44 ;  /* 0x0004a02c01007387 */ /* 0x0009e80000100800 */
[----:B0-----:R-:W2:Y:S04]  /*1f660*/  LDL R18, [R5] ;  /* 0x0000000005127983 */ /* 0x001ea80000100800 */
[----:B------:R-:W4:Y:S01]  /*1f670*/  LDL R19, [R5+-0x4] ;  /* 0xfffffc0005137983 */ /* 0x000f220000100800 */
[----:B--2---:R-:W-:-:S05]  /*1f680*/  FFMA R18, -R33, R18, R45 ;  /* 0x0000001221127223 */ /* 0x004fca000000012d */
[----:B------:R0:W-:Y:S04]  /*1f690*/  STL [R1+0x4a4], R18 ;  /* 0x0004a41201007387 */ /* 0x0001e80000100800 */
[----:B------:R-:W2:Y:S04]  /*1f6a0*/  LDL R25, [R5+0x4] ;  /* 0x0000040005197983 */ /* 0x000ea80000100800 */
[----:B------:R-:W4:Y:S01]  /*1f6b0*/  LDL R20, [R5] ;  /* 0x0000000005147983 */ /* 0x000f220000100800 */
[----:B--2---:R-:W-:-:S05]  /*1f6c0*/  FFMA R22, -R33, R25, R46 ;  /* 0x0000001921167223 */ /* 0x004fca000000012e */
[----:B------:R2:W-:Y:S04]  /*1f6d0*/  STL [R1+0x4a8], R22 ;  /* 0x0004a81601007387 */ /* 0x0005e80000100800 */
[----:B---3--:R-:W3:Y:S04]  /*1f6e0*/  LDL R26, [R5+0x8] ;  /* 0x00000800051a7983 */ /* 0x008ee80000100800 */
[----:B------:R-:W2:Y:S01]  /*1f6f0*/  LDL R25, [R5+0x4] ;  /* 0x0000040005197983 */ /* 0x000ea20000100800 */
[----:B---3--:R-:W-:-:S03]  /*1f700*/  FFMA R26, -R33, R26, R47 ;  /* 0x0000001a211a7223 */ /* 0x008fc6000000012f */
[----:B----4-:R-:W3:Y:S04]  /*1f710*/  LDL.128 R44, [R1+0x40] ;  /* 0x00004000012c7983 */ /* 0x010ee80000100c00 */
[----:B------:R4:W-:Y:S04]  /*1f720*/  STL [R1+0x4ac], R26 ;  /* 0x0004ac1a01007387 */ /* 0x0009e80000100800 */
[----:B------:R-:W4:Y:S01]  /*1f730*/  LDL R32, [R5+0x8] ;  /* 0x0000080005207983 */ /* 0x000f220000100800 */
[C---:B---3--:R-:W-:Y:S01]  /*1f740*/  FFMA R44, -R33.reuse, R19, R44 ;  /* 0x00000013212c7223 */ /* 0x048fe2000000012c */
[C---:B------:R-:W-:Y:S01]  /*1f750*/  FFMA R45, -R33.reuse, R20, R45 ;  /* 0x00000014212d7223 */ /* 0x040fe2000000012d */
[C---:B--2---:R-:W-:Y:S01]  /*1f760*/  FFMA R46, -R33.reuse, R25, R46 ;  /* 0x00000019212e7223 */ /* 0x044fe2000000012e */
[----:B------:R-:W2:Y:S04]  /*1f770*/  LDL R19, [R1+0x4b0] ;  /* 0x0004b00001137983 */ /* 0x000ea80000100800 */
[----:B------:R-:W3:Y:S01]  /*1f780*/  LDL R20, [R1+0x50] ;  /* 0x0000500001147983 */ /* 0x000ee20000100800 */
[----:B----4-:R-:W-:-:S05]  /*1f790*/  FFMA R47, -R33, R32, R47 ;  /* 0x00000020212f7223 */ /* 0x010fca000000012f */
[----:B------:R4:W-:Y:S04]  /*1f7a0*/  STL.128 [R1+0x40], R44 ;  /* 0x0000402c01007387 */ /* 0x0009e80000100c00 */
[----:B0-----:R-:W2:Y:S02]  /*1f7b0*/  LDL R18, [R5+0xc] ;  /* 0x00000c0005127983 */ /* 0x001ea40000100800 */
[----:B--2---:R-:W-:-:S05]  /*1f7c0*/  FFMA R18, -R33, R18, R19 ;  /* 0x0000001221127223 */ /* 0x004fca0000000113 */
[----:B------:R4:W-:Y:S04]  /*1f7d0*/  STL [R1+0x4b0], R18 ;  /* 0x0004b01201007387 */ /* 0x0009e80000100800 */
[----:B------:R-:W3:Y:S01]  /*1f7e0*/  LDL R19, [R5+0xc] ;  /* 0x00000c0005137983 */ /* 0x000ee20000100800 */
[----:B------:R-:W-:-:S04]  /*1f7f0*/  ISETP.NE.U32.AND P0, PT, R0, RZ, PT ;  /* 0x000000ff0000720c */ /* 0x000fc80003f05070 */
[----:B------:R-:W-:Y:S01]  /*1f800*/  ISETP.NE.AND.EX P0, PT, R4, RZ, PT, P0 ;  /* 0x000000ff0400720c */ /* 0x000fe20003f05300 */
[----:B---3--:R-:W-:-:S05]  /*1f810*/  FFMA R20, -R33, R19, R20 ;  /* 0x0000001321147223 */ /* 0x008fca0000000114 */
[----:B------:R4:W-:Y:S07]  /*1f820*/  STL [R1+0x50], R20 ;  /* 0x0000501401007387 */ /* 0x0009ee0000100800 */
[----:B------:R-:W-:Y:S05]  /*1f830*/  @!P0 BRA `(.L_x_717) ;  /* 0x0000000000c88947 */ /* 0x000fea0003800000 */
.L_x_716:
[----:B------:R-:W2:Y:S04]  /*1f840*/  LDL R49, [R7] ;  /* 0x0000000007317983 */ /* 0x000ea80000100800 */
[----:B---34-:R-:W2:Y:S04]  /*1f850*/  LDL R18, [R1+0x4b4] ;  /* 0x0004b40001127983 */ /* 0x018ea80000100800 */
[----:B------:R-:W3:Y:S04]  /*1f860*/  LDL R20, [R1+0x54] ;  /* 0x0000540001147983 */ /* 0x000ee80000100800 */
[----:B------:R-:W4:Y:S04]  /*1f870*/  LDL.64 R26, [R1+0x4b8] ;  /* 0x0004b800011a7983 */ /* 0x000f280000100a00 */
[----:B------:R-:W5:Y:S04]  /*1f880*/  LDL.64 R32, [R1+0x58] ;  /* 0x0000580001207983 */ /* 0x000f680000100a00 */
[----:B------:R-:W5:Y:S01]  /*1f890*/  LDL.128 R44, [R1+0x4c0] ;  /* 0x0004c000012c7983 */ /* 0x000f620000100c00 */
[----:B--2---:R-:W-:-:S05]  /*1f8a0*/  FFMA R18, -R49, R11, R18 ;  /* 0x0000000b31127223 */ /* 0x004fca0000000112 */
[----:B------:R0:W-:Y:S04]  /*1f8b0*/  STL [R1+0x4b4], R18 ;  /* 0x0004b41201007387 */ /* 0x0001e80000100800 */
[----:B------:R-:W3:Y:S02]  /*1f8c0*/  LDL R11, [R5+-0xc] ;  /* 0xfffff400050b7983 */ /* 0x000ee40000100800 */
[----:B---3--:R-:W-:-:S05]  /*1f8d0*/  FFMA R20, -R49, R11, R20 ;  /* 0x0000000b31147223 */ /* 0x008fca0000000114 */
[----:B------:R2:W-:Y:S04]  /*1f8e0*/  STL [R1+0x54], R20 ;  /* 0x0000541401007387 */ /* 0x0005e80000100800 */
[----:B------:R-:W4:Y:S02]  /*1f8f0*/  LDL R19, [R5+-0x8] ;  /* 0xfffff80005137983 */ /* 0x000f240000100800 */
[----:B----4-:R-:W-:-:S05]  /*1f900*/  FFMA R26, -R49, R19, R26 ;  /* 0x00000013311a7223 */ /* 0x010fca000000011a */
[----:B------:R-:W-:Y:S04]  /*1f910*/  STL [R1+0x4b8], R26 ;  /* 0x0004b81a01007387 */ /* 0x000fe80000100800 */
[----:B------:R-:W3:Y:S04]  /*1f920*/  LDL R22, [R5+-0x4] ;  /* 0xfffffc0005167983 */ /* 0x000ee80000100800 */
[----:B------:R-:W5:Y:S01]  /*1f930*/  LDL R19, [R5+-0x8] ;  /* 0xfffff80005137983 */ /* 0x000f620000100800 */
[----:B---3--:R-:W-:-:S05]  /*1f940*/  FFMA R22, -R49, R22, R27 ;  /* 0x0000001631167223 */ /* 0x008fca000000011b */
[----:B------:R3:W-:Y:S04]  /*1f950*/  STL [R1+0x4bc], R22 ;  /* 0x0004bc1601007387 */ /* 0x0007e80000100800 */
[----:B0-----:R-:W4:Y:S01]  /*1f960*/  LDL R18, [R5+-0x4] ;  /* 0xfffffc0005127983 */ /* 0x001f220000100800 */
[C---:B-----5:R-:W-:Y:S01]  /*1f970*/  FFMA R32, -R49.reuse, R19, R32 ;  /* 0x0000001331207223 */ /* 0x060fe20000000120 */
[----:B----4-:R-:W-:-:S05]  /*1f980*/  FFMA R33, -R49, R18, R33 ;  /* 0x0000001231217223 */ /* 0x010fca0000000121 */
[----:B------:R-:W-:Y:S04]  /*1f990*/  STL.64 [R1+0x58], R32 ;  /* 0x0000582001007387 */ /* 0x000fe80000100a00 */
[----:B------:R-:W4:Y:S02]  /*1f9a0*/  LDL R19, [R5] ;  /* 0x0000000005137983 */ /* 0x000f240000100800 */
[----:B----4-:R-:W-:-:S05]  /*1f9b0*/  FFMA R44, -R49, R19, R44 ;  /* 0x00000013312c7223 */ /* 0x010fca000000012c */
[----:B------:R0:W-:Y:S04]  /*1f9c0*/  STL [R1+0x4c0], R44 ;  /* 0x0004c02c01007387 */ /* 0x0001e80000100800 */
[----:B------:R-:W4:Y:S04]  /*1f9d0*/  LDL R18, [R5+0x4] ;  /* 0x0000040005127983 */ /* 0x000f280000100800 */
[----:B------:R-:W5:Y:S01]  /*1f9e0*/  LDL R19, [R5] ;  /* 0x0000000005137983 */ /* 0x000f620000100800 */
[----:B----4-:R-:W-:-:S05]  /*1f9f0*/  FFMA R18, -R49, R18, R45 ;  /* 0x0000001231127223 */ /* 0x010fca000000012d */
[----:B------:R4:W-:Y:S04]  /*1fa00*/  STL [R1+0x4c4], R18 ;  /* 0x0004c41201007387 */ /* 0x0009e80000100800 */
[----:B------:R-:W3:Y:S04]  /*1fa10*/  LDL R25, [R5+0x8] ;  /* 0x0000080005197983 */ /* 0x000ee80000100800 */
[----:B--2---:R-:W2:Y:S01]  /*1fa20*/  LDL R20, [R5+0x4] ;  /* 0x0000040005147983 */ /* 0x004ea20000100800 */
[----:B---3--:R-:W-:-:S05]  /*1fa30*/  FFMA R22, -R49, R25, R46 ;  /* 0x0000001931167223 */ /* 0x008fca000000012e */
[----:B------:R4:W-:Y:S04]  /*1fa40*/  STL [R1+0x4c8], R22 ;  /* 0x0004c81601007387 */ /* 0x0009e80000100800 */
[----:B------:R-:W3:Y:S04]  /*1fa50*/  LDL R26, [R5+0xc] ;  /* 0x00000c00051a7983 */ /* 0x000ee80000100800 */
[----:B------:R-:W4:Y:S01]  /*1fa60*/  LDL R25, [R5+0x8] ;  /* 0x0000080005197983 */ /* 0x000f220000100800 */
[----:B---3--:R-:W-:-:S03]  /*1fa70*/  FFMA R26, -R49, R26, R47 ;  /* 0x0000001a311a7223 */ /* 0x008fc6000000012f */
[----:B0-----:R-:W5:Y:S04]  /*1fa80*/  LDL.128 R44, [R1+0x60] ;  /* 0x00006000012c7983 */ /* 0x001f680000100c00 */
[----:B------:R0:W-:Y:S04]  /*1fa90*/  STL [R1+0x4cc], R26 ;  /* 0x0004cc1a01007387 */ /* 0x0001e80000100800 */
[----:B------:R-:W3:Y:S01]  /*1faa0*/  LDL R32, [R5+0xc] ;  /* 0x00000c0005207983 */ /* 0x000ee20000100800 */
[----:B------:R-:W-:-:S04]  /*1fab0*/  ISETP.NE.U32.AND P0, PT, R0, -0x1, PT ;  /* 0xffffffff0000780c */ /* 0x000fc80003f05070 */
[----:B------:R-:W-:Y:S01]  /*1fac0*/  ISETP.NE.AND.EX P0, PT, R4, -0x1, PT, P0 ;  /* 0xffffffff0400780c */ /* 0x000fe20003f05300 */
[C---:B-----5:R-:W-:Y:S01]  /*1fad0*/  FFMA R44, -R49.reuse, R19, R44 ;  /* 0x00000013312c7223 */ /* 0x060fe2000000012c */
[C---:B--2---:R-:W-:Y:S01]  /*1fae0*/  FFMA R45, -R49.reuse, R20, R45 ;  /* 0x00000014312d7223 */ /* 0x044fe2000000012d */
[C---:B----4-:R-:W-:Y:S01]  /*1faf0*/  FFMA R46, -R49.reuse, R25, R46 ;  /* 0x00000019312e7223 */ /* 0x050fe2000000012e */
[----:B---3--:R-:W-:-:S05]  /*1fb00*/  FFMA R47, -R49, R32, R47 ;  /* 0x00000020312f7223 */ /* 0x008fca000000012f */
[----:B------:R0:W-:Y:S04]  /*1fb10*/  STL.128 [R1+0x60], R44 ;  /* 0x0000602c01007387 */ /* 0x0001e80000100c00 */
[----:B------:R-:W-:Y:S05]  /*1fb20*/  @P0 BRA `(.L_x_717) ;  /* 0x00000000000c0947 */ /* 0x000fea0003800000 */
[----:B0-----:R0:W5:Y:S04]  /*1fb30*/  LDL R47, [R1+0x4ec] ;  /* 0x0004ec00012f7983 */ /* 0x0011680000100800 */
[----:B------:R0:W5:Y:S01]  /*1fb40*/  LDL R51, [R1+0x8c] ;  /* 0x00008c0001337983 */ /* 0x0001620000100800 */
[----:B------:R-:W-:Y:S05]  /*1fb50*/  BRA `(.L_x_718) ;  /* 0x0000000000b47947 */ /* 0x000fea0003800000 */
.L_x_717:
[----:B------:R-:W2:Y:S04]  /*1fb60*/  LDL R25, [R7+0x1c] ;  /* 0x00001c0007197983 */ /* 0x000ea80000100800 */
[----:B0---4-:R-:W2:Y:S04]  /*1fb70*/  LDL.128 R44, [R1+0x4d0] ;  /* 0x0004d000012c7983 */ /* 0x011ea80000100c00 */
[----:B------:R-:W3:Y:S01]  /*1fb80*/  LDL.128 R48, [R1+0x80] ;  /* 0x0000800001307983 */ /* 0x000ee20000100c00 */
[----:B--2---:R-:W-:-:S05]  /*1fb90*/  FFMA R18, -R25, R11, R44 ;  /* 0x0000000b19127223 */ /* 0x004fca000000012c */
[----:B------:R0:W-:Y:S04]  /*1fba0*/  STL [R1+0x4d0], R18 ;  /* 0x0004d01201007387 */ /* 0x0001e80000100800 */
[----:B------:R-:W2:Y:S04]  /*1fbb0*/  LDL R20, [R5+-0x8] ;  /* 0xfffff80005147983 */ /* 0x000ea80000100800 */
[----:B------:R-:W4:Y:S01]  /*1fbc0*/  LDL R11, [R5+-0xc] ;  /* 0xfffff400050b7983 */ /* 0x000f220000100800 */
[----:B--2---:R-:W-:-:S05]  /*1fbd0*/  FFMA R20, -R25, R20, R45 ;  /* 0x0000001419147223 */ /* 0x004fca000000012d */
[----:B------:R2:W-:Y:S04]  /*1fbe0*/  STL [R1+0x4d4], R20 ;  /* 0x0004d41401007387 */ /* 0x0005e80000100800 */
[----:B------:R-:W5:Y:S04]  /*1fbf0*/  LDL R19, [R5+-0x4] ;  /* 0xfffffc0005137983 */ /* 0x000f680000100800 */
[----:B------:R-:W3:Y:S01]  /*1fc00*/  LDL R22, [R5+-0x8] ;  /* 0xfffff80005167983 */ /* 0x000ee20000100800 */
[----:B-----5:R-:W-:-:S05]  /*1fc10*/  FFMA R26, -R25, R19, R46 ;  /* 0x00000013191a7223 */ /* 0x020fca000000012e */
[----:B------:R0:W-:Y:S04]  /*1fc20*/  STL [R1+0x4d8], R26 ;  /* 0x0004d81a01007387 */ /* 0x0001e80000100800 */
[----:B------:R-:W5:Y:S04]  /*1fc30*/  LDL R32, [R5] ;  /* 0x0000000005207983 */ /* 0x000f680000100800 */
[----:B------:R-:W4:Y:S01]  /*1fc40*/  LDL R19, [R5+-0x4] ;  /* 0xfffffc0005137983 */ /* 0x000f220000100800 */
[----:B-----5:R-:W-:-:S03]  /*1fc50*/  FFMA R32, -R25, R32, R47 ;  /* 0x0000002019207223 */ /* 0x020fc6000000012f */
[----:B------:R-:W3:Y:S04]  /*1fc60*/  LDL.128 R44, [R1+0x70] ;  /* 0x00007000012c7983 */ /* 0x000ee80000100c00 */
[----:B------:R1:W-:Y:S04]  /*1fc70*/  STL [R1+0x4dc], R32 ;  /* 0x0004dc2001007387 */ /* 0x0003e80000100800 */
[----:B0-----:R-:W5:Y:S01]  /*1fc80*/  LDL R18, [R5] ;  /* 0x0000000005127983 */ /* 0x001f620000100800 */
[C---:B---3--:R-:W-:Y:S01]  /*1fc90*/  FFMA R53, -R25.reuse, R22, R45 ;  /* 0x0000001619357223 */ /* 0x048fe2000000012d */
[C---:B----4-:R-:W-:Y:S01]  /*1fca0*/  FFMA R54, -R25.reuse, R19, R46 ;  /* 0x0000001319367223 */ /* 0x050fe2000000012e */
[C---:B------:R-:W-:Y:S01]  /*1fcb0*/  FFMA R52, -R25.reuse, R11, R44 ;  /* 0x0000000b19347223 */ /* 0x040fe2000000012c */
[----:B-----5:R-:W-:-:S02]  /*1fcc0*/  FFMA R55, -R25, R18, R47 ;  /* 0x0000001219377223 */ /* 0x020fc4000000012f */
[----:B------:R-:W3:Y:S04]  /*1fcd0*/  LDL.128 R44, [R1+0x4e0] ;  /* 0x0004e000012c7983 */ /* 0x000ee80000100c00 */
[----:B------:R1:W-:Y:S04]  /*1fce0*/  STL.128 [R1+0x70], R52 ;  /* 0x0000703401007387 */ /* 0x0003e80000100c00 */
[----:B------:R-:W3:Y:S02]  /*1fcf0*/  LDL R19, [R5+0x4] ;  /* 0x0000040005137983 */ /* 0x000ee40000100800 */
[----:B---3--:R-:W-:-:S05]  /*1fd00*/  FFMA R44, -R25, R19, R44 ;  /* 0x00000013192c7223 */ /* 0x008fca000000012c */
[----:B------:R1:W-:Y:S04]  /*1fd10*/  STL [R1+0x4e0], R44 ;  /* 0x0004e02c01007387 */ /* 0x0003e80000100800 */
[----:B------:R-:W3:Y:S04]  /*1fd20*/  LDL R18, [R5+0x8] ;  /* 0x0000080005127983 */ /* 0x000ee80000100800 */
[----:B------:R-:W4:Y:S01]  /*1fd30*/  LDL R19, [R5+0x4] ;  /* 0x0000040005137983 */ /* 0x000f220000100800 */
[----:B---3--:R-:W-:-:S05]  /*1fd40*/  FFMA R18, -R25, R18, R45 ;  /* 0x0000001219127223 */ /* 0x008fca000000012d */
[----:B------:R1:W-:Y:S04]  /*1fd50*/  STL [R1+0x4e4], R18 ;  /* 0x0004e41201007387 */ /* 0x0003e80000100800 */
[----:B--2---:R-:W2:Y:S01]  /*1fd60*/  LDL R20, [R5+0x8] ;  /* 0x0000080005147983 */ /* 0x004ea20000100800 */
[C---:B----4-:R-:W-:Y:S01]  /*1fd70*/  FFMA R48, -R25.reuse, R19, R48 ;  /* 0x0000001319307223 */ /* 0x050fe20000000130 */
[----:B--2---:R-:W-:-:S05]  /*1fd80*/  FFMA R49, -R25, R20, R49 ;  /* 0x0000001419317223 */ /* 0x004fca0000000131 */
[----:B------:R1:W-:Y:S04]  /*1fd90*/  STL.64 [R1+0x80], R48 ;  /* 0x0000803001007387 */ /* 0x0003e80000100a00 */
[----:B------:R-:W2:Y:S02]  /*1fda0*/  LDL R19, [R5+0xc] ;  /* 0x00000c0005137983 */ /* 0x000ea40000100800 */
[----:B--2---:R-:W-:-:S05]  /*1fdb0*/  FFMA R46, -R25, R19, R46 ;  /* 0x00000013192e7223 */ /* 0x004fca000000012e */
[----:B------:R1:W-:Y:S04]  /*1fdc0*/  STL [R1+0x4e8], R46 ;  /* 0x0004e82e01007387 */ /* 0x0003e80000100800 */
[----:B------:R-:W2:Y:S01]  /*1fdd0*/  LDL R19, [R5+0xc] ;  /* 0x00000c0005137983 */ /* 0x000ea20000100800 */
[----:B------:R-:W-:-:S04]  /*1fde0*/  ISETP.NE.U32.AND P0, PT, R0, -0x2, PT ;  /* 0xfffffffe0000780c */ /* 0x000fc80003f05070 */
[----:B------:R-:W-:Y:S01]  /*1fdf0*/  ISETP.NE.AND.EX P0, PT, R4, -0x1, PT, P0 ;  /* 0xffffffff0400780c */ /* 0x000fe20003f05300 */
[----:B--2---:R-:W-:-:S05]  /*1fe00*/  FFMA R50, -R25, R19, R50 ;  /* 0x0000001319327223 */ /* 0x004fca0000000132 */
[----:B------:R1:W-:Y:S07]  /*1fe10*/  STL [R1+0x88], R50 ;  /* 0x0000883201007387 */ /* 0x0003ee0000100800 */
[----:B------:R-:W-:Y:S05]  /*1fe20*/  @!P0 BRA `(.L_x_719) ;  /* 0x0000000000b48947 */ /* 0x000fea0003800000 */
.L_x_718:
[----:B-1----:R-:W2:Y:S02]  /*1fe30*/  LDL R49, [R7+0x38] ;  /* 0x0000380007317983 */ /* 0x002ea40000100800 */
        /* <DEDUP_REMOVED lines=14> */
[----:B-1----:R-:W4:Y:S01]  /*1ff20*/  LDL R18, [R5+-0x4] ;  /* 0xfffffc0005127983 */ /* 0x002f220000100800 */
[----:B--2---:R-:W-:-:S05]  /*1ff30*/  FFMA R26, -R49, R25, R46 ;  /* 0x00000019311a7223 */ /* 0x004fca000000012e */
[----:B------:R1:W-:Y:S04]  /*1ff40*/  STL [R1+0x4f8], R26 ;  /* 0x0004f81a01007387 */ /* 0x0003e80000100800 */
[----:B---3--:R-:W2:Y:S04]  /*1ff50*/  LDL R20, [R5+0x4] ;  /* 0x0000040005147983 */ /* 0x008ea80000100800 */
[----:B------:R-:W3:Y:S04]  /*1ff60*/  LDL R25, [R5] ;  /* 0x0000000005197983 */ /* 0x000ee80000100800 */
[----:B-1----:R-:W3:Y:S01]  /*1ff70*/  LDL.64 R26, [R1+0x500] ;  /* 0x00050000011a7983 */ /* 0x002ee20000100a00 */
        /* <DEDUP_REMOVED lines=17> */
[----:B-1----:R-:W4:Y:S01]  /*20090*/  LDL R20, [R5+0xc] ;  /* 0x00000c0005147983 */ /* 0x002f220000100800 */
[----:B--2---:R-:W-:Y:S01]  /*200a0*/  FFMA R32, -R49, R19, R32 ;  /* 0x0000001331207223 */ /* 0x004fe20000000120 */
[----:B------:R-:W-:-:S04]  /*200b0*/  ISETP.NE.U32.AND P0, PT, R0, -0x3, PT ;  /* 0xfffffffd0000780c */ /* 0x000fc80003f05070 */
[----:B------:R-:W-:Y:S01]  /*200c0*/  ISETP.NE.AND.EX P0, PT, R4, -0x1, PT, P0 ;  /* 0xffffffff0400780c */ /* 0x000fe20003f05300 */
[----:B----4-:R-:W-:-:S05]  /*200d0*/  FFMA R33, -R49, R20, R33 ;  /* 0x0000001431217223 */ /* 0x010fca0000000121 */
[----:B------:R3:W-:Y:S07]  /*200e0*/  STL.64 [R1+0xa0], R32 ;  /* 0x0000a02001007387 */ /* 0x0007ee0000100a00 */
[----:B------:R-:W-:Y:S05]  /*200f0*/  @!P0 BRA `(.L_x_720) ;  /* 0x0000000000b08947 */ /* 0x000fea0003800000 */
.L_x_719:
[----:B------:R-:W2:Y:S04]  /*20100*/  LDL R25, [R7+0x54] ;  /* 0x0000540007197983 */ /* 0x000ea80000100800 */
[----:B-1-3--:R-:W2:Y:S04]  /*20110*/  LDL.64 R18, [R1+0x508] ;  /* 0x0005080001127983 */ /* 0x00aea80000100a00 */
[----:B------:R-:W3:Y:S04]  /*20120*/  LDL.64 R26, [R1+0xa8] ;  /* 0x0000a800011a7983 */ /* 0x000ee80000100a00 */
[----:B------:R-:W4:Y:S01]  /*20130*/  LDL.128 R44, [R1+0x510] ;  /* 0x00051000012c7983 */ /* 0x000f220000100c00 */
[----:B--2---:R-:W-:-:S05]  /*20140*/  FFMA R18, -R25, R11, R18 ;  /* 0x0000000b19127223 */ /* 0x004fca0000000112 */
[----:B------:R1:W-:Y:S04]  /*20150*/  STL [R1+0x508], R18 ;  /* 0x0005081201007387 */ /* 0x0003e80000100800 */
[----:B------:R-:W2:Y:S04]  /*20160*/  LDL R20, [R5+-0x8] ;  /* 0xfffff80005147983 */ /* 0x000ea80000100800 */
[----:B------:R-:W3:Y:S01]  /*20170*/  LDL R11, [R5+-0xc] ;  /* 0xfffff400050b7983 */ /* 0x000ee20000100800 */
[----:B--2---:R-:W-:-:S05]  /*20180*/  FFMA R20, -R25, R20, R19 ;  /* 0x0000001419147223 */ /* 0x004fca0000000113 */
[----:B------:R2:W-:Y:S04]  /*20190*/  STL [R1+0x50c], R20 ;  /* 0x00050c1401007387 */ /* 0x0005e80000100800 */
[----:B------:R-:W5:Y:S01]  /*201a0*/  LDL R22, [R5+-0x8] ;  /* 0xfffff80005167983 */ /* 0x000f620000100800 */
[C---:B---3--:R-:W-:Y:S01]  /*201b0*/  FFMA R26, -R25.reuse, R11, R26 ;  /* 0x0000000b191a7223 */ /* 0x048fe2000000011a */
[----:B-----5:R-:W-:-:S05]  /*201c0*/  FFMA R27, -R25, R22, R27 ;  /* 0x00000016191b7223 */ /* 0x020fca000000011b */
[----:B------:R-:W-:Y:S04]  /*201d0*/  STL.64 [R1+0xa8], R26 ;  /* 0x0000a81a01007387 */ /* 0x000fe80000100a00 */
[----:B------:R-:W4:Y:S02]  /*201e0*/  LDL R11, [R5+-0x4] ;  /* 0xfffffc00050b7983 */ /* 0x000f240000100800 */
[----:B----4-:R-:W-:-:S05]  /*201f0*/  FFMA R44, -R25, R11, R44 ;  /* 0x0000000b192c7223 */ /* 0x010fca000000012c */
[----:B------:R-:W-:Y:S04]  /*20200*/  STL [R1+0x510], R44 ;  /* 0x0005102c01007387 */ /* 0x000fe80000100800 */
[----:B-1----:R-:W3:Y:S04]  /*20210*/  LDL R18, [R5] ;  /* 0x0000000005127983 */ /* 0x002ee80000100800 */
[----:B------:R-:W4:Y:S01]  /*20220*/  LDL R11, [R5+-0x4] ;  /* 0xfffffc00050b7983 */ /* 0x000f220000100800 */
[----:B---3--:R-:W-:-:S05]  /*20230*/  FFMA R18, -R25, R18, R45 ;  /* 0x0000001219127223 */ /* 0x008fca000000012d */
[----:B------:R1:W-:Y:S04]  /*20240*/  STL [R1+0x514], R18 ;  /* 0x0005141201007387 */ /* 0x0003e80000100800 */
[----:B------:R-:W3:Y:S04]  /*20250*/  LDL R19, [R5+0x4] ;  /* 0x0000040005137983 */ /* 0x000ee80000100800 */
[----:B--2---:R-:W2:Y:S04]  /*20260*/  LDL R20, [R5] ;  /* 0x0000000005147983 */ /* 0x004ea80000100800 */
[----:B-1----:R-:W5:Y:S01]  /*20270*/  LDL R18, [R1+0x520] ;  /* 0x0005200001127983 */ /* 0x002f620000100800 */
[----:B---3--:R-:W-:-:S05]  /*20280*/  FFMA R22, -R25, R19, R46 ;  /* 0x0000001319167223 */ /* 0x008fca000000012e */
[----:B------:R1:W-:Y:S04]  /*20290*/  STL [R1+0x518], R22 ;  /* 0x0005181601007387 */ /* 0x0003e80000100800 */
[----:B------:R-:W3:Y:S04]  /*202a0*/  LDL R26, [R5+0x8] ;  /* 0x00000800051a7983 */ /* 0x000ee80000100800 */
[----:B------:R-:W5:Y:S01]  /*202b0*/  LDL R19, [R5+0x4] ;  /* 0x0000040005137983 */ /* 0x000f620000100800 */
[----:B---3--:R-:W-:-:S03]  /*202c0*/  FFMA R26, -R25, R26, R47 ;  /* 0x0000001a191a7223 */ /* 0x008fc6000000012f */
[----:B------:R-:W4:Y:S04]  /*202d0*/  LDL.128 R44, [R1+0xb0] ;  /* 0x0000b000012c7983 */ /* 0x000f280000100c00 */
[----:B------:R1:W-:Y:S04]  /*202e0*/  STL [R1+0x51c], R26 ;  /* 0x00051c1a01007387 */ /* 0x0003e80000100800 */
[----:B------:R-:W3:Y:S01]  /*202f0*/  LDL R32, [R5+0x8] ;  /* 0x0000080005207983 */ /* 0x000ee20000100800 */
[C---:B----4-:R-:W-:Y:S01]  /*20300*/  FFMA R44, -R25.reuse, R11, R44 ;  /* 0x0000000b192c7223 */ /* 0x050fe2000000012c */
[C---:B--2---:R-:W-:Y:S01]  /*20310*/  FFMA R45, -R25.reuse, R20, R45 ;  /* 0x00000014192d7223 */ /* 0x044fe2000000012d */
[C---:B-----5:R-:W-:Y:S01]  /*20320*/  FFMA R46, -R25.reuse, R19, R46 ;  /* 0x00000013192e7223 */ /* 0x060fe2000000012e */
[----:B------:R-:W2:Y:S01]  /*20330*/  LDL R20, [R1+0xc0] ;  /* 0x0000c00001147983 */ /* 0x000ea20000100800 */
[----:B---3--:R-:W-:-:S05]  /*20340*/  FFMA R47, -R25, R32, R47 ;  /* 0x00000020192f7223 */ /* 0x008fca000000012f */
[----:B------:R1:W-:Y:S04]  /*20350*/  STL.128 [R1+0xb0], R44 ;  /* 0x0000b02c01007387 */ /* 0x0003e80000100c00 */
[----:B------:R-:W3:Y:S02]  /*20360*/  LDL R11, [R5+0xc] ;  /* 0x00000c00050b7983 */ /* 0x000ee40000100800 */
[----:B---3--:R-:W-:-:S05]  /*20370*/  FFMA R18, -R25, R11, R18 ;  /* 0x0000000b19127223 */ /* 0x008fca0000000112 */
[----:B------:R1:W-:Y:S04]  /*20380*/  STL [R1+0x520], R18 ;  /* 0x0005201201007387 */ /* 0x0003e80000100800 */
[----:B------:R-:W2:Y:S02]  /*20390*/  LDL R11, [R5+0xc] ;  /* 0x00000c00050b7983 */ /* 0x000ea40000100800 */
[----:B--2---:R-:W-:-:S05]  /*203a0*/  FFMA R20, -R25, R11, R20 ;  /* 0x0000000b19147223 */ /* 0x004fca0000000114 */
[----:B------:R1:W-:Y:S02]  /*203b0*/  STL [R1+0xc0], R20 ;  /* 0x0000c01401007387 */ /* 0x0003e40000100800 */
.L_x_720:
[----:B------:R-:W-:Y:S02]  /*203c0*/  IADD3 R0, P0, PT, R0, -0x1, RZ ;  /* 0xffffffff00007810 */ /* 0x000fe40007f1e0ff */
[----:B------:R-:W-:Y:S02]  /*203d0*/  IADD3 R9, PT, PT, R9, 0x20, RZ ;  /* 0x0000002009097810 */ /* 0x000fe40007ffe0ff */
[----:B------:R-:W-:Y:S02]  /*203e0*/  IADD3.X R4, PT, PT, R4, -0x1, RZ, P0, !PT ;  /* 0xffffffff04047810 */ /* 0x000fe400007fe4ff */
[----:B------:R-:W-:Y:S02]  /*203f0*/  ISETP.NE.U32.AND P0, PT, R0, -0x4, PT ;  /* 0xfffffffc0000780c */ /* 0x000fe40003f05070 */
[----:B------:R-:W-:Y:S02]  /*20400*/  IADD3 R8, PT, PT, R8, 0x1c, RZ ;  /* 0x0000001c08087810 */ /* 0x000fe40007ffe0ff */
[----:B------:R-:W-:-:S02]  /*20410*/  ISETP.NE.AND.EX P0, PT, R4, -0x1, PT, P0 ;  /* 0xffffffff0400780c */ /* 0x000fc40003f05300 */
[----:B------:R-:W-:Y:S02]  /*20420*/  IADD3 R7, PT, PT, R7, 0x4, RZ ;  /* 0x0000000407077810 */ /* 0x000fe40007ffe0ff */
[----:B------:R-:W-:-:S09]  /*20430*/  IADD3 R5, PT, PT, R5, 0x1c, RZ ;  /* 0x0000001c05057810 */ /* 0x000fd20007ffe0ff */
[----:B------:R-:W-:Y:S05]  /*20440*/  @P0 BRA `(.L_x_721) ;  /* 0xffffffdc00700947 */ /* 0x000fea000383ffff */
[----:B------:R2:W-:Y:S01]  /*20450*/  STG.E desc[UR8][R2.64], R40 ;  /* 0x0000002802007986 */ /* 0x0005e2000c101908 */
[----:B------:R-:W-:-:S03]  /*20460*/  IADD3 R16, PT, PT, R16, 0x1, RZ ;  /* 0x0000000110107810 */ /* 0x000fc60007ffe0ff */
[----:B------:R2:W-:Y:S01]  /*20470*/  STG.E desc[UR8][R2.64+0x4], R41 ;  /* 0x0000042902007986 */ /* 0x0005e2000c101908 */
[----:B------:R-:W-:-:S03]  /*20480*/  ISETP.NE.AND P0, PT, R16, 0x8, PT ;  /* 0x000000081000780c */ /* 0x000fc60003f05270 */
[----:B------:R2:W-:Y:S04]  /*20490*/  STG.E desc[UR8][R2.64+0x8], R42 ;  /* 0x0000082a02007986 */ /* 0x0005e8000c101908 */
[----:B------:R2:W-:Y:S06]  /*204a0*/  STG.E desc[UR8][R2.64+0xc], R43 ;  /* 0x00000c2b02007986 */ /* 0x0005ec000c101908 */
[----:B------:R-:W-:Y:S05]  /*204b0*/  @P0 BRA `(.L_x_722) ;  /* 0xffffffd8004c0947 */ /* 0x000fea000383ffff */
.L_x_542:
[----:B------:R-:W-:Y:S05]  /*204c0*/  BSYNC.RECONVERGENT B0 ;  /* 0x0000000000007941 */ /* 0x000fea0003800200 */
.L_x_468:
[----:B------:R-:W-:Y:S02]  /*204d0*/  PRMT R0, R37, 0x9910, RZ ;  /* 0x0000991025007816 */ /* 0x000fe400000000ff */
[----:B------:R-:W-:-:S04]  /*204e0*/  FSETP.GEU.AND P0, PT, R66, 0.99000000953674316406, PT ;  /* 0x3f7d70a44200780b */ /* 0x000fc80003f0e000 */
[----:B------:R-:W-:-:S13]  /*204f0*/  ISETP.EQ.OR P0, PT, R0, RZ, P0 ;  /* 0x000000ff0000720c */ /* 0x000fda0000702670 */
[----:B------:R-:W-:Y:S05]  /*20500*/  @P0 EXIT ;  /* 0x000000000000094d */ /* 0x000fea0003800000 */
[----:B------:R-:W-:-:S05]  /*20510*/  IMAD.MOV.U32 R19, RZ, RZ, 0x2 ;  /* 0x00000002ff137424 */ /* 0x000fca00078e00ff */
[----:B------:R-:W-:Y:S01]  /*20520*/  STG.E.U8 desc[UR8][R38.64], R19 ;  /* 0x0000001326007986 */ /* 0x000fe2000c101108 */
[----:B------:R-:W-:Y:S05]  /*20530*/  EXIT ;  /* 0x000000000000794d */ /* 0x000fea0003800000 */
.L_x_82:
[----:B------:R-:W1:Y:S01]  /*20540*/  LDCU.64 UR10, c[0x0][0x3d0] ;  /* 0x00007a00ff0a77ac */ /* 0x000e620008000a00 */
[----:B------:R-:W-:Y:S01]  /*20550*/  HFMA2 R4, -RZ, RZ, 0, 5.9604644775390625e-08 ;  /* 0x00000001ff047431 */ /* 0x000fe200000001ff */
[----:B-1----:R-:W-:-:S04]  /*20560*/  IADD3 R8, P0, PT, R8, UR10, RZ ;  /* 0x0000000a08087c10 */ /* 0x002fc8000ff1e0ff */
[----:B------:R-:W-:-:S05]  /*20570*/  IADD3.X R9, PT, PT, R0, UR11, RZ, P0, !PT ;  /* 0x0000000b00097c10 */ /* 0x000fca00087fe4ff */
[----:B------:R-:W-:Y:S01]  /*20580*/  STG.E.U8 desc[UR8][R8.64], R4 ;  /* 0x0000000408007986 */ /* 0x000fe2000c101108 */
[----:B------:R-:W-:Y:S05]  /*20590*/  EXIT ;  /* 0x000000000000794d */ /* 0x000fea0003800000 */
        .weak           $__internal_0_$__cuda_sm20_div_rn_f64_full
        .type           $__internal_0_$__cuda_sm20_div_rn_f64_full,@function
        .size           $__internal_0_$__cuda_sm20_div_rn_f64_full,($__internal_1_$__cuda_sm20_rcp_rn_f32_slowpath - $__internal_0_$__cuda_sm20_div_rn_f64_full)
$__internal_0_$__cuda_sm20_div_rn_f64_full:
[----:B------:R-:W-:Y:S01]  /*205a0*/  LOP3.LUT R23, R39, 0x7ff00000, RZ, 0xc0, !PT ;  /* 0x7ff0000027177812 */ /* 0x000fe200078ec0ff */
[----:B------:R-:W-:Y:S01]  /*205b0*/  BSSY.RECONVERGENT B2, `(.L_x_723) ;  /* 0x000004c000027945 */ /* 0x000fe20003800200 */
[----:B------:R-:W-:Y:S02]  /*205c0*/  MOV R48, 0x1ca00000 ;  /* 0x1ca0000000307802 */ /* 0x000fe40000000f00 */
[----:B------:R-:W-:Y:S02]  /*205d0*/  ISETP.LE.U32.AND P2, PT, R23, 0x40700000, PT ;  /* 0x407000001700780c */ /* 0x000fe40003f43070 */
[C---:B------:R-:W-:Y:S02]  /*205e0*/  LOP3.LUT R24, R39.reuse, 0x800fffff, RZ, 0xc0, !PT ;  /* 0x800fffff27187812 */ /* 0x040fe400078ec0ff */
[----:B------:R-:W-:Y:S02]  /*205f0*/  SEL R35, R48, 0x63400000, !P2 ;  /* 0x6340000030237807 */ /* 0x000fe40005000000 */
[----:B------:R-:W-:-:S02]  /*20600*/  FSETP.GEU.AND P2, PT, |R39|, 1.469367938527859385e-39, PT ;  /* 0x001000002700780b */ /* 0x000fc40003f4e200 */
[-C--:B------:R-:W-:Y:S02]  /*20610*/  MOV R44, R38.reuse ;  /* 0x00000026002c7202 */ /* 0x080fe40000000f00 */
[----:B------:R-:W-:Y:S02]  /*20620*/  MOV R45, R39 ;  /* 0x00000027002d7202 */ /* 0x000fe40000000f00 */
[----:B------:R-:W-:Y:S02]  /*20630*/  LOP3.LUT R25, R24, 0x3ff00000, RZ, 0xfc, !PT ;  /* 0x3ff0000018197812 */ /* 0x000fe400078efcff */
[----:B------:R-:W-:Y:S02]  /*20640*/  MOV R24, R38 ;  /* 0x0000002600187202 */ /* 0x000fe40000000f00 */
[----:B------:R-:W-:Y:S02]  /*20650*/  MOV R26, 0x1 ;  /* 0x00000001001a7802 */ /* 0x000fe40000000f00 */
[----:B------:R-:W-:Y:S01]  /*20660*/  MOV R46, 0x40700000 ;  /* 0x40700000002e7802 */ /* 0x000fe20000000f00 */
[----:B------:R-:W-:-:S06]  /*20670*/  @!P2 DMUL R24, R44, 8.98846567431157953865e+307 ;  /* 0x7fe000002c18a828 */ /* 0x000fcc0000000000 */
[----:B------:R-:W0:Y:S04]  /*20680*/  MUFU.RCP64H R27, R25 ;  /* 0x00000019001b7308 */ /* 0x000e280000001800 */
[----:B------:R-:W-:-:S04]  /*20690*/  @!P2 LOP3.LUT R23, R25, 0x7ff00000, RZ, 0xc0, !PT ;  /* 0x7ff000001917a812 */ /* 0x000fc800078ec0ff */
[----:B------:R-:W-:Y:S01]  /*206a0*/  IADD3 R52, PT, PT, R23, -0x1, RZ ;  /* 0xffffffff17347810 */ /* 0x000fe20007ffe0ff */
[----:B0-----:R-:W-:-:S08]  /*206b0*/  DFMA R32, R26, -R24, 1 ;  /* 0x3ff000001a20742b */ /* 0x001fd00000000818 */
[----:B------:R-:W-:-:S08]  /*206c0*/  DFMA R32, R32, R32, R32 ;  /* 0x000000202020722b */ /* 0x000fd00000000020 */
[----:B------:R-:W-:-:S08]  /*206d0*/  DFMA R32, R26, R32, R26 ;  /* 0x000000201a20722b */ /* 0x000fd0000000001a */
[----:B------:R-:W-:-:S08]  /*206e0*/  DFMA R26, R32, -R24, 1 ;  /* 0x3ff00000201a742b */ /* 0x000fd00000000818 */
[----:B------:R-:W-:Y:S01]  /*206f0*/  DFMA R32, R32, R26, R32 ;  /* 0x0000001a2020722b */ /* 0x000fe20000000020 */
[----:B------:R-:W-:Y:S02]  /*20700*/  LOP3.LUT R27, R35, 0x3b000, RZ, 0xfc, !PT ;  /* 0x0003b000231b7812 */ /* 0x000fe400078efcff */
[----:B------:R-:W-:Y:S02]  /*20710*/  MOV R26, RZ ;  /* 0x000000ff001a7202 */ /* 0x000fe40000000f00 */
[----:B------:R-:W-:-:S04]  /*20720*/  IADD3 R35, PT, PT, R46, -0x1, RZ ;  /* 0xffffffff2e237810 */ /* 0x000fc80007ffe0ff */
[----:B------:R-:W-:Y:S01]  /*20730*/  ISETP.GT.U32.AND P2, PT, R35, 0x7feffffe, PT ;  /* 0x7feffffe2300780c */ /* 0x000fe20003f44070 */
[----:B------:R-:W-:-:S03]  /*20740*/  DMUL R38, R32, R26 ;  /* 0x0000001a20267228 */ /* 0x000fc60000000000 */
[----:B------:R-:W-:-:S05]  /*20750*/  ISETP.GT.U32.OR P2, PT, R52, 0x7feffffe, P2 ;  /* 0x7feffffe3400780c */ /* 0x000fca0001744470 */
[----:B------:R-:W-:-:S08]  /*20760*/  DFMA R40, R38, -R24, R26 ;  /* 0x800000182628722b */ /* 0x000fd0000000001a */
[----:B------:R-:W-:Y:S01]  /*20770*/  DFMA R40, R32, R40, R38 ;  /* 0x000000282028722b */ /* 0x000fe20000000026 */
[----:B------:R-:W-:Y:S10]  /*20780*/  @P2 BRA `(.L_x_724) ;  /* 0x0000000000742947 */ /* 0x000ff40003800000 */
[----:B------:R-:W-:Y:S01]  /*20790*/  LOP3.LUT R23, R45, 0x7ff00000, RZ, 0xc0, !PT ;  /* 0x7ff000002d177812 */ /* 0x000fe200078ec0ff */
[----:B------:R-:W-:-:S03]  /*207a0*/  IMAD.MOV.U32 R33, RZ, RZ, 0x40700000 ;  /* 0x40700000ff217424 */ /* 0x000fc600078e00ff */
[C---:B------:R-:W-:Y:S02]  /*207b0*/  IADD3 R38, PT, PT, -R23.reuse, RZ, RZ ;  /* 0x000000ff17267210 */ /* 0x040fe40007ffe1ff */
[----:B------:R-:W-:Y:S02]  /*207c0*/  ISETP.LE.U32.AND P2, PT, R23, 0x40700000, PT ;  /* 0x407000001700780c */ /* 0x000fe40003f43070 */
[----:B------:R-:W-:Y:S02]  /*207d0*/  VIADDMNMX R23, R38, R33, 0xb9600000, !PT ;  /* 0xb960000026177446 */ /* 0x000fe40007800121 */
[----:B------:R-:W-:Y:S02]  /*207e0*/  SEL R32, R48, 0x63400000, !P2 ;  /* 0x6340000030207807 */ /* 0x000fe40005000000 */
[----:B------:R-:W-:Y:S02]  /*207f0*/  VIMNMX R23, PT, PT, R23, 0x46a00000, PT ;  /* 0x46a0000017177848 */ /* 0x000fe40003fe0100 */
[----:B------:R-:W-:-:S02]  /*20800*/  MOV R38, RZ ;  /* 0x000000ff00267202 */ /* 0x000fc40000000f00 */
[----:B------:R-:W-:-:S04]  /*20810*/  IADD3 R23, PT, PT, R23, -R32, RZ ;  /* 0x8000002017177210 */ /* 0x000fc80007ffe0ff */
[----:B------:R-:W-:-:S06]  /*20820*/  IADD3 R39, PT, PT, R23, 0x7fe00000, RZ ;  /* 0x7fe0000017277810 */ /* 0x000fcc0007ffe0ff */
[----:B------:R-:W-:-:S10]  /*20830*/  DMUL R32, R40, R38 ;  /* 0x0000002628207228 */ /* 0x000fd40000000000 */
[----:B------:R-:W-:-:S13]  /*20840*/  FSETP.GTU.AND P2, PT, |R33|, 1.469367938527859385e-39, PT ;  /* 0x001000002100780b */ /* 0x000fda0003f4c200 */
[----:B------:R-:W-:Y:S05]  /*20850*/  @P2 BRA `(.L_x_725) ;  /* 0x0000000000842947 */ /* 0x000fea0003800000 */
[----:B------:R-:W-:Y:S01]  /*20860*/  DFMA R24, R40, -R24, R26 ;  /* 0x800000182818722b */ /* 0x000fe2000000001a */
[----:B------:R-:W-:-:S09]  /*20870*/  MOV R38, RZ ;  /* 0x000000ff00267202 */ /* 0x000fd20000000f00 */
[C---:B------:R-:W-:Y:S02]  /*20880*/  FSETP.NEU.AND P2, PT, R25.reuse, RZ, PT ;  /* 0x000000ff1900720b */ /* 0x040fe40003f4d000 */
[----:B------:R-:W-:-:S04]  /*20890*/  LOP3.LUT R45, R25, 0x80000000, R45, 0x48, !PT ;  /* 0x80000000192d7812 */ /* 0x000fc800078e482d */
[----:B------:R-:W-:-:S07]  /*208a0*/  LOP3.LUT R39, R45, R39, RZ, 0xfc, !PT ;  /* 0x000000272d277212 */ /* 0x000fce00078efcff */
[----:B------:R-:W-:Y:S05]  /*208b0*/  @!P2 BRA `(.L_x_725) ;  /* 0x00000000006ca947 */ /* 0x000fea0003800000 */
[C---:B------:R-:W-:Y:S01]  /*208c0*/  IADD3 R25, PT, PT, -R23.reuse, RZ, RZ ;  /* 0x000000ff17197210 */ /* 0x040fe20007ffe1ff */
[----:B------:R-:W-:Y:S01]  /*208d0*/  DMUL.RP R38, R40, R38 ;  /* 0x0000002628267228 */ /* 0x000fe20000008000 */
[----:B------:R-:W-:Y:S02]  /*208e0*/  MOV R24, RZ ;  /* 0x000000ff00187202 */ /* 0x000fe40000000f00 */
[----:B------:R-:W-:-:S04]  /*208f0*/  IADD3 R23, PT, PT, -R23, -0x43300000, RZ ;  /* 0xbcd0000017177810 */ /* 0x000fc80007ffe1ff */
[----:B------:R-:W-:-:S03]  /*20900*/  DFMA R24, R32, -R24, R40 ;  /* 0x800000182018722b */ /* 0x000fc60000000028 */
[----:B------:R-:W-:-:S07]  /*20910*/  LOP3.LUT R45, R39, R45, RZ, 0x3c, !PT ;  /* 0x0000002d272d7212 */ /* 0x000fce00078e3cff */
[----:B------:R-:W-:-:S04]  /*20920*/  FSETP.NEU.AND P2, PT, |R25|, R23, PT ;  /* 0x000000171900720b */ /* 0x000fc80003f4d200 */
[----:B------:R-:W-:Y:S02]  /*20930*/  FSEL R32, R38, R32, !P2 ;  /* 0x0000002026207208 */ /* 0x000fe40005000000 */
[----:B------:R-:W-:Y:S01]  /*20940*/  FSEL R33, R45, R33, !P2 ;  /* 0x000000212d217208 */ /* 0x000fe20005000000 */
[----:B------:R-:W-:Y:S06]  /*20950*/  BRA `(.L_x_725) ;  /* 0x0000000000447947 */ /* 0x000fec0003800000 */
.L_x_724:
[----:B------:R-:W-:-:S14]  /*20960*/  DSETP.NAN.AND P2, PT, R44, R44, PT ;  /* 0x0000002c2c00722a */ /* 0x000fdc0003f48000 */
[----:B------:R-:W-:Y:S05]  /*20970*/  @P2 BRA `(.L_x_726) ;  /* 0x0000000000342947 */ /* 0x000fea0003800000 */
[----:B------:R-:W-:Y:S02]  /*20980*/  ISETP.NE.AND P2, PT, R46, R23, PT ;  /* 0x000000172e00720c */ /* 0x000fe40003f45270 */
[----:B------:R-:W-:Y:S02]  /*20990*/  MOV R32, 0x0 ;  /* 0x0000000000207802 */ /* 0x000fe40000000f00 */
[----:B------:R-:W-:-:S09]  /*209a0*/  MOV R33, 0xfff80000 ;  /* 0xfff8000000217802 */ /* 0x000fd20000000f00 */
[----:B------:R-:W-:Y:S05]  /*209b0*/  @!P2 BRA `(.L_x_725) ;  /* 0x00000000002ca947 */ /* 0x000fea0003800000 */
[----:B------:R-:W-:Y:S02]  /*209c0*/  ISETP.NE.AND P2, PT, R46, 0x7ff00000, PT ;  /* 0x7ff000002e00780c */ /* 0x000fe40003f45270 */
[----:B------:R-:W-:Y:S02]  /*209d0*/  LOP3.LUT R44, R45, 0x4073b000, RZ, 0x3c, !PT ;  /* 0x4073b0002d2c7812 */ /* 0x000fe400078e3cff */
[----:B------:R-:W-:Y:S02]  /*209e0*/  ISETP.EQ.OR P2, PT, R23, RZ, !P2 ;  /* 0x000000ff1700720c */ /* 0x000fe40005742670 */
[----:B------:R-:W-:-:S11]  /*209f0*/  LOP3.LUT R33, R44, 0x80000000, RZ, 0xc0, !PT ;  /* 0x800000002c217812 */ /* 0x000fd600078ec0ff */
[----:B------:R-:W-:Y:S02]  /*20a00*/  @P2 LOP3.LUT R23, R33, 0x7ff00000, RZ, 0xfc, !PT ;  /* 0x7ff0000021172812 */ /* 0x000fe400078efcff */
[----:B------:R-:W-:Y:S01]  /*20a10*/  @!P2 MOV R32, RZ ;  /* 0x000000ff0020a202 */ /* 0x000fe20000000f00 */
[----:B------:R-:W-:Y:S01]  /*20a20*/  @P2 IMAD.MOV.U32 R32, RZ, RZ, RZ ;  /* 0x000000ffff202224 */ /* 0x000fe200078e00ff */
[----:B------:R-:W-:Y:S01]  /*20a30*/  @P2 MOV R33, R23 ;  /* 0x0000001700212202 */ /* 0x000fe20000000f00 */
[----:B------:R-:W-:Y:S06]  /*20a40*/  BRA `(.L_x_725) ;  /* 0x0000000000087947 */ /* 0x000fec0003800000 */
.L_x_726:
[----:B------:R-:W-:Y:S02]  /*20a50*/  LOP3.LUT R33, R45, 0x80000, RZ, 0xfc, !PT ;  /* 0x000800002d217812 */ /* 0x000fe400078efcff */
[----:B------:R-:W-:-:S07]  /*20a60*/  MOV R32, R44 ;  /* 0x0000002c00207202 */ /* 0x000fce0000000f00 */
.L_x_725:
[----:B------:R-:W-:Y:S05]  /*20a70*/  BSYNC.RECONVERGENT B2 ;  /* 0x0000000000027941 */ /* 0x000fea0003800200 */
.L_x_723:
[----:B------:R-:W-:Y:S01]  /*20a80*/  HFMA2 R25, -RZ, RZ, 0, 0 ;  /* 0x00000000ff197431 */ /* 0x000fe200000001ff */
[----:B------:R-:W-:-:S04]  /*20a90*/  MOV R24, R47 ;  /* 0x0000002f00187202 */ /* 0x000fc80000000f00 */
[----:B------:R-:W-:Y:S05]  /*20aa0*/  RET.REL.NODEC R24 `(_Z22cuda_node_calc_const_rPfS_PbS_PxPiS1_S2_S1_S2_PcS3_S_S_S2_S_) ;  /* 0xfffffdf418547950 */ /* 0x000fea0003c3ffff */
        .weak           $__internal_1_$__cuda_sm20_rcp_rn_f32_slowpath
        .type           $__internal_1_$__cuda_sm20_rcp_rn_f32_slowpath,@function
        .size           $__internal_1_$__cuda_sm20_rcp_rn_f32_slowpath,($__internal_2_$__cuda_sm20_sqrt_rn_f32_slowpath - $__internal_1_$__cuda_sm20_rcp_rn_f32_slowpath)
$__internal_1_$__cuda_sm20_rcp_rn_f32_slowpath:
[----:B------:R-:W-:Y:S01]  /*20ab0*/  SHF.L.U32 R9, R28, 0x1, RZ ;  /* 0x000000011c097819 */ /* 0x000fe200000006ff */
[----:B------:R-:W-:Y:S03]  /*20ac0*/  BSSY.RECONVERGENT B2, `(.L_x_727) ;  /* 0x0000030000027945 */ /* 0x000fe60003800200 */
[----:B------:R-:W-:-:S04]  /*20ad0*/  SHF.R.U32.HI R22, RZ, 0x18, R9 ;  /* 0x00000018ff167819 */ /* 0x000fc80000011609 */
[----:B------:R-:W-:-:S13]  /*20ae0*/  ISETP.NE.U32.AND P0, PT, R22, RZ, PT ;  /* 0x000000ff1600720c */ /* 0x000fda0003f05070 */
[----:B------:R-:W-:Y:S05]  /*20af0*/  @P0 BRA `(.L_x_728) ;  /* 0x0000000000280947 */ /* 0x000fea0003800000 */
[----:B------:R-:W-:-:S04]  /*20b00*/  SHF.L.U32 R9, R28, 0x1, RZ ;  /* 0x000000011c097819 */ /* 0x000fc800000006ff */
[----:B------:R-:W-:-:S13]  /*20b10*/  ISETP.NE.AND P0, PT, R9, RZ, PT ;  /* 0x000000ff0900720c */ /* 0x000fda0003f05270 */
[----:B------:R-:W-:Y:S01]  /*20b20*/  @P0 FFMA R18, R28, 1.84467440737095516160e+19, RZ ;  /* 0x5f8000001c120823 */ /* 0x000fe200000000ff */
[----:B------:R-:W-:Y:S08]  /*20b30*/  @!P0 MUFU.RCP R16, R28 ;  /* 0x0000001c00108308 */ /* 0x000ff00000001000 */
[----:B------:R-:W0:Y:S02]  /*20b40*/  @P0 MUFU.RCP R9, R18 ;  /* 0x0000001200090308 */ /* 0x000e240000001000 */
[----:B0-----:R-:W-:-:S04]  /*20b50*/  @P0 FFMA R19, R18, R9, -1 ;  /* 0xbf80000012130423 */ /* 0x001fc80000000009 */
[----:B------:R-:W-:-:S04]  /*20b60*/  @P0 FADD.FTZ R22, -R19, -RZ ;  /* 0x800000ff13160221 */ /* 0x000fc80000010100 */
[----:B------:R-:W-:-:S04]  /*20b70*/  @P0 FFMA R9, R9, R22, R9 ;  /* 0x0000001609090223 */ /* 0x000fc80000000009 */
[----:B------:R-:W-:Y:S01]  /*20b80*/  @P0 FFMA R16, R9, 1.84467440737095516160e+19, RZ ;  /* 0x5f80000009100823 */ /* 0x000fe200000000ff */
[----:B------:R-:W-:Y:S06]  /*20b90*/  BRA `(.L_x_729) ;  /* 0x0000000000887947 */ /* 0x000fec0003800000 */
.L_x_728:
[----:B------:R-:W-:-:S04]  /*20ba0*/  IADD3 R40, PT, PT, R22, -0xfd, RZ ;  /* 0xffffff0316287810 */ /* 0x000fc80007ffe0ff */
[----:B------:R-:W-:-:S13]  /*20bb0*/  ISETP.GT.U32.AND P0, PT, R40, 0x1, PT ;  /* 0x000000012800780c */ /* 0x000fda0003f04070 */
[----:B------:R-:W-:Y:S05]  /*20bc0*/  @P0 BRA `(.L_x_730) ;  /* 0x0000000000780947 */ /* 0x000fea0003800000 */
[----:B------:R-:W-:Y:S02]  /*20bd0*/  LOP3.LUT R9, R28, 0x7fffff, RZ, 0xc0, !PT ;  /* 0x007fffff1c097812 */ /* 0x000fe400078ec0ff */
[----:B------:R-:W-:Y:S02]  /*20be0*/  MOV R25, 0x3 ;  /* 0x0000000300197802 */ /* 0x000fe40000000f00 */
[----:B------:R-:W-:Y:S02]  /*20bf0*/  LOP3.LUT R9, R9, 0x3f800000, RZ, 0xfc, !PT ;  /* 0x3f80000009097812 */ /* 0x000fe400078efcff */
[----:B------:R-:W-:Y:S02]  /*20c00*/  SHF.L.U32 R25, R25, R40, RZ ;  /* 0x0000002819197219 */ /* 0x000fe400000006ff */
[----:B------:R-:W0:Y:S02]  /*20c10*/  MUFU.RCP R16, R9 ;  /* 0x0000000900107308 */ /* 0x000e240000001000 */
[----:B0-----:R-:W-:-:S04]  /*20c20*/  FFMA R18, R9, R16, -1 ;  /* 0xbf80000009127423 */ /* 0x001fc80000000010 */
[----:B------:R-:W-:-:S04]  /*20c30*/  FADD.FTZ R19, -R18, -RZ ;  /* 0x800000ff12137221 */ /* 0x000fc80000010100 */
[CCC-:B------:R-:W-:Y:S01]  /*20c40*/  FFMA.RM R18, R16.reuse, R19.reuse, R16.reuse ;  /* 0x0000001310127223 */ /* 0x1c0fe20000004010 */
[----:B------:R-:W-:-:S04]  /*20c50*/  FFMA.RP R19, R16, R19, R16 ;  /* 0x0000001310137223 */ /* 0x000fc80000008010 */
[C---:B------:R-:W-:Y:S02]  /*20c60*/  LOP3.LUT R16, R18.reuse, 0x7fffff, RZ, 0xc0, !PT ;  /* 0x007fffff12107812 */ /* 0x040fe400078ec0ff */
[----:B------:R-:W-:Y:S02]  /*20c70*/  FSETP.NEU.FTZ.AND P0, PT, R18, R19, PT ;  /* 0x000000131200720b */ /* 0x000fe40003f1d000 */
[----:B------:R-:W-:Y:S02]  /*20c80*/  LOP3.LUT R16, R16, 0x800000, RZ, 0xfc, !PT ;  /* 0x0080000010107812 */ /* 0x000fe400078efcff */
[----:B------:R-:W-:Y:S02]  /*20c90*/  SEL R18, RZ, 0xffffffff, !P0 ;  /* 0xffffffffff127807 */ /* 0x000fe40004000000 */
[----:B------:R-:W-:Y:S02]  /*20ca0*/  LOP3.LUT R25, R25, R16, RZ, 0xc0, !PT ;  /* 0x0000001019197212 */ /* 0x000fe400078ec0ff */
[----:B------:R-:W-:-:S02]  /*20cb0*/  IADD3 R9, PT, PT, -R18, RZ, RZ ;  /* 0x000000ff12097210 */ /* 0x000fc40007ffe1ff */
[-C--:B------:R-:W-:Y:S02]  /*20cc0*/  SHF.R.U32.HI R25, RZ, R40.reuse, R25 ;  /* 0x00000028ff197219 */ /* 0x080fe40000011619 */
[----:B------:R-:W-:Y:S02]  /*20cd0*/  LOP3.LUT P1, RZ, R9, R40, R16, 0xf8, !PT ;  /* 0x0000002809ff7212 */ /* 0x000fe4000782f810 */
[C---:B------:R-:W-:Y:S02]  /*20ce0*/  LOP3.LUT P0, RZ, R25.reuse, 0x1, RZ, 0xc0, !PT ;  /* 0x0000000119ff7812 */ /* 0x040fe4000780c0ff */
[----:B------:R-:W-:-:S04]  /*20cf0*/  LOP3.LUT P2, RZ, R25, 0x2, RZ, 0xc0, !PT ;  /* 0x0000000219ff7812 */ /* 0x000fc8000784c0ff */
[----:B------:R-:W-:Y:S02]  /*20d00*/  PLOP3.LUT P0, PT, P0, P1, P2, 0xe0, 0x0 ;  /* 0x000000000000781c */ /* 0x000fe40000703c20 */
[----:B------:R-:W-:Y:S02]  /*20d10*/  LOP3.LUT P1, RZ, R28, 0x7fffff, RZ, 0xc0, !PT ;  /* 0x007fffff1cff7812 */ /* 0x000fe4000782c0ff */
[----:B------:R-:W-:-:S04]  /*20d20*/  SEL R9, RZ, 0x1, !P0 ;  /* 0x00000001ff097807 */ /* 0x000fc80004000000 */
[----:B------:R-:W-:-:S04]  /*20d30*/  IADD3 R9, PT, PT, -R9, RZ, RZ ;  /* 0x000000ff09097210 */ /* 0x000fc80007ffe1ff */
[----:B------:R-:W-:Y:S01]  /*20d40*/  ISETP.GE.AND P0, PT, R9, RZ, PT ;  /* 0x000000ff0900720c */ /* 0x000fe20003f06270 */
[----:B------:R-:W-:-:S05]  /*20d50*/  VIADD R9, R22, 0xffffff04 ;  /* 0xffffff0416097836 */ /* 0x000fca0000000000 */
[----:B------:R-:W-:-:S07]  /*20d60*/  SHF.R.U32.HI R9, RZ, R9, R16 ;  /* 0x00000009ff097219 */ /* 0x000fce0000011610 */
[----:B------:R-:W-:-:S04]  /*20d70*/  @!P0 IADD3 R9, PT, PT, R9, 0x1, RZ ;  /* 0x0000000109098810 */ /* 0x000fc80007ffe0ff */
[----:B------:R-:W-:-:S04]  /*20d80*/  @!P1 SHF.L.U32 R9, R9, 0x1, RZ ;  /* 0x0000000109099819 */ /* 0x000fc800000006ff */
[----:B------:R-:W-:Y:S01]  /*20d90*/  LOP3.LUT R16, R9, 0x80000000, R28, 0xf8, !PT ;  /* 0x8000000009107812 */ /* 0x000fe200078ef81c */
[----:B------:R-:W-:Y:S06]  /*20da0*/  BRA `(.L_x_729) ;  /* 0x0000000000047947 */ /* 0x000fec0003800000 */
.L_x_730:
[----:B------:R0:W1:Y:S02]  /*20db0*/  MUFU.RCP R16, R28 ;  /* 0x0000001c00107308 */ /* 0x0000640000001000 */
.L_x_729:
[----:B------:R-:W-:Y:S05]  /*20dc0*/  BSYNC.RECONVERGENT B2 ;  /* 0x0000000000027941 */ /* 0x000fea0003800200 */
.L_x_727:
[----:B------:R-:W-:Y:S01]  /*20dd0*/  HFMA2 R19, -RZ, RZ, 0, 0 ;  /* 0x00000000ff137431 */ /* 0x000fe200000001ff */
[----:B------:R-:W-:-:S04]  /*20de0*/  MOV R18, R26 ;  /* 0x0000001a00127202 */ /* 0x000fc80000000f00 */
[----:B01----:R-:W-:Y:S05]  /*20df0*/  RET.REL.NODEC R18 `(_Z22cuda_node_calc_const_rPfS_PbS_PxPiS1_S2_S1_S2_PcS3_S_S_S2_S_) ;  /* 0xfffffdf012807950 */ /* 0x003fea0003c3ffff */
        .weak           $__internal_2_$__cuda_sm20_sqrt_rn_f32_slowpath
        .type           $__internal_2_$__cuda_sm20_sqrt_rn_f32_slowpath,@function
        .size           $__internal_2_$__cuda_sm20_sqrt_rn_f32_slowpath,($__internal_3_$__cuda_sm3x_div_rn_noftz_f32_slowpath - $__internal_2_$__cuda_sm20_sqrt_rn_f32_slowpath)
$__internal_2_$__cuda_sm20_sqrt_rn_f32_slowpath:
[----:B------:R-:W-:-:S13]  /*20e00*/  LOP3.LUT P2, RZ, R0, 0x7fffffff, RZ, 0xc0, !PT ;  /* 0x7fffffff00ff7812 */ /* 0x000fda000784c0ff */
[----:B------:R-:W-:Y:S01]  /*20e10*/  @!P2 MOV R21, R0 ;  /* 0x000000000015a202 */ /* 0x000fe20000000f00 */
[----:B------:R-:W-:Y:S06]  /*20e20*/  @!P2 BRA `(.L_x_731) ;  /* 0x000000000040a947 */ /* 0x000fec0003800000 */
[----:B------:R-:W-:-:S13]  /*20e30*/  FSETP.GEU.FTZ.AND P2, PT, R0, RZ, PT ;  /* 0x000000ff0000720b */ /* 0x000fda0003f5e000 */
[----:B------:R-:W-:Y:S01]  /*20e40*/  @!P2 MOV R21, 0x7fffffff ;  /* 0x7fffffff0015a802 */ /* 0x000fe20000000f00 */
[----:B------:R-:W-:Y:S06]  /*20e50*/  @!P2 BRA `(.L_x_731) ;  /* 0x000000000034a947 */ /* 0x000fec0003800000 */
[----:B------:R-:W-:-:S13]  /*20e60*/  FSETP.GTU.FTZ.AND P2, PT, |R0|, +INF , PT ;  /* 0x7f8000000000780b */ /* 0x000fda0003f5c200 */
[----:B------:R-:W-:Y:S01]  /*20e70*/  @P2 FADD.FTZ R21, R0, 1 ;  /* 0x3f80000000152421 */ /* 0x000fe20000010000 */
[----:B------:R-:W-:Y:S06]  /*20e80*/  @P2 BRA `(.L_x_731) ;  /* 0x0000000000282947 */ /* 0x000fec0003800000 */
[----:B------:R-:W-:-:S13]  /*20e90*/  FSETP.NEU.FTZ.AND P2, PT, |R0|, +INF , PT ;  /* 0x7f8000000000780b */ /* 0x000fda0003f5d200 */
[----:B------:R-:W-:-:S04]  /*20ea0*/  @P2 FFMA R22, R0, 1.84467440737095516160e+19, RZ ;  /* 0x5f80000000162823 */ /* 0x000fc800000000ff */
[----:B------:R-:W0:Y:S02]  /*20eb0*/  @P2 MUFU.RSQ R23, R22 ;  /* 0x0000001600172308 */ /* 0x000e240000001400 */
[----:B0-----:R-:W-:Y:S01]  /*20ec0*/  @P2 FMUL.FTZ R17, R22, R23 ;  /* 0x0000001716112220 */ /* 0x001fe20000410000 */
[----:B------:R-:W-:-:S03]  /*20ed0*/  @P2 FMUL.FTZ R18, R23, 0.5 ;  /* 0x3f00000017122820 */ /* 0x000fc60000410000 */
[----:B------:R-:W-:-:S04]  /*20ee0*/  @P2 FADD.FTZ R21, -R17, -RZ ;  /* 0x800000ff11152221 */ /* 0x000fc80000010100 */
[----:B------:R-:W-:Y:S01]  /*20ef0*/  @P2 FFMA R24, R17, R21, R22 ;  /* 0x0000001511182223 */ /* 0x000fe20000000016 */
[----:B------:R-:W-:-:S03]  /*20f00*/  @!P2 MOV R21, R0 ;  /* 0x000000000015a202 */ /* 0x000fc60000000f00 */
[----:B------:R-:W-:-:S04]  /*20f10*/  @P2 FFMA R18, R24, R18, R17 ;  /* 0x0000001218122223 */ /* 0x000fc80000000011 */
[----:B------:R-:W-:-:S07]  /*20f20*/  @P2 FMUL.FTZ R21, R18, 2.3283064365386962891e-10 ;  /* 0x2f80000012152820 */ /* 0x000fce0000410000 */
.L_x_731:
[----:B------:R-:W-:Y:S01]  /*20f30*/  HFMA2 R17, -RZ, RZ, 0, 0 ;  /* 0x00000000ff117431 */ /* 0x000fe200000001ff */
[----:B------:R-:W-:-:S03]  /*20f40*/  MOV R0, R21 ;  /* 0x0000001500007202 */ /* 0x000fc60000000f00 */
[----:B------:R-:W-:Y:S05]  /*20f50*/  RET.REL.NODEC R16 `(_Z22cuda_node_calc_const_rPfS_PbS_PxPiS1_S2_S1_S2_PcS3_S_S_S2_S_) ;  /* 0xfffffdf010287950 */ /* 0x000fea0003c3ffff */
        .weak           $__internal_3_$__cuda_sm3x_div_rn_noftz_f32_slowpath
        .type           $__internal_3_$__cuda_sm3x_div_rn_noftz_f32_slowpath,@function
        .size           $__internal_3_$__cuda_sm3x_div_rn_noftz_f32_slowpath,($_Z22cuda_node_calc_const_rPfS_PbS_PxPiS1_S2_S1_S2_PcS3_S_S_S2_S_$__internal_accurate_pow - $__internal_3_$__cuda_sm3x_div_rn_noftz_f32_slowpath)
$__internal_3_$__cuda_sm3x_div_rn_noftz_f32_slowpath:
[----:B------:R-:W-:Y:S01]  /*20f60*/  SHF.R.U32.HI R48, RZ, 0x17, R26 ;  /* 0x00000017ff307819 */ /* 0x000fe2000001161a */
[----:B------:R-:W-:Y:S01]  /*20f70*/  BSSY.RECONVERGENT B1, `(.L_x_732) ;  /* 0x0000062000017945 */ /* 0x000fe20003800200 */
[----:B------:R-:W-:Y:S02]  /*20f80*/  SHF.R.U32.HI R52, RZ, 0x17, R27 ;  /* 0x00000017ff347819 */ /* 0x000fe4000001161b */
[----:B------:R-:W-:Y:S02]  /*20f90*/  LOP3.LUT R48, R48, 0xff, RZ, 0xc0, !PT ;  /* 0x000000ff30307812 */ /* 0x000fe400078ec0ff */
[----:B------:R-:W-:Y:S02]  /*20fa0*/  LOP3.LUT R52, R52, 0xff, RZ, 0xc0, !PT ;  /* 0x000000ff34347812 */ /* 0x000fe400078ec0ff */
[----:B------:R-:W-:-:S03]  /*20fb0*/  IADD3 R53, PT, PT, R48, -0x1, RZ ;  /* 0xffffffff30357810 */ /* 0x000fc60007ffe0ff */
[----:B------:R-:W-:Y:S01]  /*20fc0*/  VIADD R54, R52, 0xffffffff ;  /* 0xffffffff34367836 */ /* 0x000fe20000000000 */
[----:B------:R-:W-:-:S04]  /*20fd0*/  ISETP.GT.U32.AND P0, PT, R53, 0xfd, PT ;  /* 0x000000fd3500780c */ /* 0x000fc80003f04070 */
[----:B------:R-:W-:-:S13]  /*20fe0*/  ISETP.GT.U32.OR P0, PT, R54, 0xfd, P0 ;  /* 0x000000fd3600780c */ /* 0x000fda0000704470 */
[----:B------:R-:W-:Y:S01]  /*20ff0*/  @!P0 MOV R49, RZ ;  /* 0x000000ff00318202 */ /* 0x000fe20000000f00 */
[----:B------:R-:W-:Y:S06]  /*21000*/  @!P0 BRA `(.L_x_733) ;  /* 0x00000000005c8947 */ /* 0x000fec0003800000 */
[----:B------:R-:W-:Y:S02]  /*21010*/  FSETP.GTU.FTZ.AND P0, PT, |R27|, +INF , PT ;  /* 0x7f8000001b00780b */ /* 0x000fe40003f1c200 */
[----:B------:R-:W-:-:S04]  /*21020*/  FSETP.GTU.FTZ.AND P1, PT, |R26|, +INF , PT ;  /* 0x7f8000001a00780b */ /* 0x000fc80003f3c200 */
[----:B------:R-:W-:-:S13]  /*21030*/  PLOP3.LUT P0, PT, P0, P1, PT, 0xf8, 0x8f ;  /* 0x00000000008f781c */ /* 0x000fda0000703f70 */
[----:B------:R-:W-:Y:S05]  /*21040*/  @P0 BRA `(.L_x_734) ;  /* 0x00000004004c0947 */ /* 0x000fea0003800000 */
[----:B------:R-:W-:-:S13]  /*21050*/  LOP3.LUT P0, RZ, R26, 0x7fffffff, R27, 0xc8, !PT ;  /* 0x7fffffff1aff7812 */ /* 0x000fda000780c81b */
[----:B------:R-:W-:Y:S05]  /*21060*/  @!P0 BRA `(.L_x_735) ;  /* 0x00000004003c8947 */ /* 0x000fea0003800000 */
[C---:B------:R-:W-:Y:S02]  /*21070*/  FSETP.NEU.FTZ.AND P2, PT, |R27|.reuse, +INF , PT ;  /* 0x7f8000001b00780b */ /* 0x040fe40003f5d200 */
[----:B------:R-:W-:Y:S02]  /*21080*/  FSETP.NEU.FTZ.AND P0, PT, |R26|, +INF , PT ;  /* 0x7f8000001a00780b */ /* 0x000fe40003f1d200 */
[----:B------:R-:W-:-:S11]  /*21090*/  FSETP.NEU.FTZ.AND P1, PT, |R27|, +INF , PT ;  /* 0x7f8000001b00780b */ /* 0x000fd60003f3d200 */
[----:B------:R-:W-:Y:S05]  /*210a0*/  @!P0 BRA !P2, `(.L_x_735) ;  /* 0x00000004002c8947 */ /* 0x000fea0005000000 */
[----:B------:R-:W-:-:S04]  /*210b0*/  LOP3.LUT P2, RZ, R27, 0x7fffffff, RZ, 0xc0, !PT ;  /* 0x7fffffff1bff7812 */ /* 0x000fc8000784c0ff */
[----:B------:R-:W-:-:S13]  /*210c0*/  PLOP3.LUT P2, PT, P0, P2, PT, 0x2f, 0xf2 ;  /* 0x0000000000f2781c */ /* 0x000fda0000744577 */
[----:B------:R-:W-:Y:S05]  /*210d0*/  @P2 BRA `(.L_x_736) ;  /* 0x0000000400182947 */ /* 0x000fea0003800000 */
[----:B------:R-:W-:-:S04]  /*210e0*/  LOP3.LUT P0, RZ, R26, 0x7fffffff, RZ, 0xc0, !PT ;  /* 0x7fffffff1aff7812 */ /* 0x000fc8000780c0ff */
[----:B------:R-:W-:-:S13]  /*210f0*/  PLOP3.LUT P0, PT, P1, P0, PT, 0x2f, 0xf2 ;  /* 0x0000000000f2781c */ /* 0x000fda0000f00577 */
[----:B------:R-:W-:Y:S05]  /*21100*/  @P0 BRA `(.L_x_737) ;  /* 0x0000000400000947 */ /* 0x000fea0003800000 */
[----:B------:R-:W-:Y:S02]  /*21110*/  ISETP.GE.AND P0, PT, R54, RZ, PT ;  /* 0x000000ff3600720c */ /* 0x000fe40003f06270 */
[----:B------:R-:W-:-:S11]  /*21120*/  ISETP.GE.AND P1, PT, R53, RZ, PT ;  /* 0x000000ff3500720c */ /* 0x000fd60003f26270 */
[----:B------:R-:W-:Y:S01]  /*21130*/  @P0 MOV R49, RZ ;  /* 0x000000ff00310202 */ /* 0x000fe20000000f00 */
[----:B------:R-:W-:Y:S01]  /*21140*/  @!P0 FFMA R27, R27, 1.84467440737095516160e+19, RZ ;  /* 0x5f8000001b1b8823 */ /* 0x000fe200000000ff */
[----:B------:R-:W-:Y:S01]  /*21150*/  @!P0 MOV R49, 0xffffffc0 ;  /* 0xffffffc000318802 */ /* 0x000fe20000000f00 */
[----:B------:R-:W-:-:S03]  /*21160*/  @!P1 FFMA R26, R26, 1.84467440737095516160e+19, RZ ;  /* 0x5f8000001a1a9823 */ /* 0x000fc600000000ff */
[----:B------:R-:W-:-:S07]  /*21170*/  @!P1 IADD3 R49, PT, PT, R49, 0x40, RZ ;  /* 0x0000004031319810 */ /* 0x000fce0007ffe0ff */
.L_x_733:
[----:B------:R-:W-:Y:S01]  /*21180*/  LEA R53, R48, 0xc0800000, 0x17 ;  /* 0xc080000030357811 */ /* 0x000fe200078eb8ff */
[----:B------:R-:W-:Y:S01]  /*21190*/  BSSY.RECONVERGENT B2, `(.L_x_738) ;  /* 0x0000036000027945 */ /* 0x000fe20003800200 */
[----:B------:R-:W-:Y:S02]  /*211a0*/  IADD3 R52, PT, PT, R52, -0x7f, RZ ;  /* 0xffffff8134347810 */ /* 0x000fe40007ffe0ff */
[----:B------:R-:W-:Y:S02]  /*211b0*/  IADD3 R57, PT, PT, -R53, R26, RZ ;  /* 0x0000001a35397210 */ /* 0x000fe40007ffe1ff */
[C---:B------:R-:W-:Y:S01]  /*211c0*/  IADD3 R48, PT, PT, R52.reuse, 0x7f, -R48 ;  /* 0x0000007f34307810 */ /* 0x040fe20007ffe830 */
[----:B------:R-:W-:Y:S01]  /*211d0*/  IMAD R26, R52, -0x800000, R27 ;  /* 0xff800000341a7824 */ /* 0x000fe200078e021b */
[----:B------:R-:W0:Y:S01]  /*211e0*/  MUFU.RCP R54, R57 ;  /* 0x0000003900367308 */ /* 0x000e220000001000 */
[----:B------:R-:W-:Y:S01]  /*211f0*/  FADD.FTZ R53, -R57, -RZ ;  /* 0x800000ff39357221 */ /* 0x000fe20000010100 */
[----:B------:R-:W-:-:S03]  /*21200*/  IADD3 R49, PT, PT, R48, R49, RZ ;  /* 0x0000003130317210 */ /* 0x000fc60007ffe0ff */
[----:B0-----:R-:W-:-:S04]  /*21210*/  FFMA R55, R54, R53, 1 ;  /* 0x3f80000036377423 */ /* 0x001fc80000000035 */
[----:B------:R-:W-:-:S04]  /*21220*/  FFMA R55, R54, R55, R54 ;  /* 0x0000003736377223 */ /* 0x000fc80000000036 */
[----:B------:R-:W-:-:S04]  /*21230*/  FFMA R54, R26, R55, RZ ;  /* 0x000000371a367223 */ /* 0x000fc800000000ff */
[----:B------:R-:W-:-:S04]  /*21240*/  FFMA R27, R53, R54, R26 ;  /* 0x00000036351b7223 */ /* 0x000fc8000000001a */
[----:B------:R-:W-:-:S04]  /*21250*/  FFMA R54, R55, R27, R54 ;  /* 0x0000001b37367223 */ /* 0x000fc80000000036 */
[----:B------:R-:W-:-:S04]  /*21260*/  FFMA R53, R53, R54, R26 ;  /* 0x0000003635357223 */ /* 0x000fc8000000001a */
[----:B------:R-:W-:-:S05]  /*21270*/  FFMA R26, R55, R53, R54 ;  /* 0x00000035371a7223 */ /* 0x000fca0000000036 */
[----:B------:R-:W-:-:S04]  /*21280*/  SHF.R.U32.HI R27, RZ, 0x17, R26 ;  /* 0x00000017ff1b7819 */ /* 0x000fc8000001161a */
[----:B------:R-:W-:-:S04]  /*21290*/  LOP3.LUT R48, R27, 0xff, RZ, 0xc0, !PT ;  /* 0x000000ff1b307812 */ /* 0x000fc800078ec0ff */
[----:B------:R-:W-:-:S04]  /*212a0*/  IADD3 R27, PT, PT, R48, R49, RZ ;  /* 0x00000031301b7210 */ /* 0x000fc80007ffe0ff */
[----:B------:R-:W-:-:S04]  /*212b0*/  IADD3 R48, PT, PT, R27, -0x1, RZ ;  /* 0xffffffff1b307810 */ /* 0x000fc80007ffe0ff */
[----:B------:R-:W-:-:S13]  /*212c0*/  ISETP.GE.U32.AND P0, PT, R48, 0xfe, PT ;  /* 0x000000fe3000780c */ /* 0x000fda0003f06070 */
[----:B------:R-:W-:Y:S05]  /*212d0*/  @!P0 BRA `(.L_x_739) ;  /* 0x0000000000808947 */ /* 0x000fea0003800000 */
[----:B------:R-:W-:-:S13]  /*212e0*/  ISETP.GT.AND P0, PT, R27, 0xfe, PT ;  /* 0x000000fe1b00780c */ /* 0x000fda0003f04270 */
[----:B------:R-:W-:Y:S05]  /*212f0*/  @P0 BRA `(.L_x_740) ;  /* 0x00000000006c0947 */ /* 0x000fea0003800000 */
[----:B------:R-:W-:-:S13]  /*21300*/  ISETP.GE.AND P0, PT, R27, 0x1, PT ;  /* 0x000000011b00780c */ /* 0x000fda0003f06270 */
[----:B------:R-:W-:Y:S05]  /*21310*/  @P0 BRA `(.L_x_741) ;  /* 0x0000000000740947 */ /* 0x000fea0003800000 */
[----:B------:R-:W-:Y:S02]  /*21320*/  ISETP.GE.AND P0, PT, R27, -0x18, PT ;  /* 0xffffffe81b00780c */ /* 0x000fe40003f06270 */
[----:B------:R-:W-:-:S11]  /*21330*/  LOP3.LUT R26, R26, 0x80000000, RZ, 0xc0, !PT ;  /* 0x800000001a1a7812 */ /* 0x000fd600078ec0ff */
[----:B------:R-:W-:Y:S05]  /*21340*/  @!P0 BRA `(.L_x_741) ;  /* 0x0000000000688947 */ /* 0x000fea0003800000 */
[-CC-:B------:R-:W-:Y:S01]  /*21350*/  FFMA.RZ R49, R55, R53.reuse, R54.reuse ;  /* 0x0000003537317223 */ /* 0x180fe2000000c036 */
[----:B------:R-:W-:Y:S01]  /*21360*/  IADD3 R52, PT, PT, R27, 0x20, RZ ;  /* 0x000000201b347810 */ /* 0x000fe20007ffe0ff */
[CCC-:B------:R-:W-:Y:S01]  /*21370*/  FFMA.RP R48, R55.reuse, R53.reuse, R54.reuse ;  /* 0x0000003537307223 */ /* 0x1c0fe20000008036 */
[----:B------:R-:W-:Y:S01]  /*21380*/  FFMA.RM R53, R55, R53, R54 ;  /* 0x0000003537357223 */ /* 0x000fe20000004036 */
[----:B------:R-:W-:Y:S02]  /*21390*/  ISETP.NE.AND P0, PT, R27, RZ, PT ;  /* 0x000000ff1b00720c */ /* 0x000fe40003f05270 */
[----:B------:R-:W-:Y:S02]  /*213a0*/  LOP3.LUT R49, R49, 0x7fffff, RZ, 0xc0, !PT ;  /* 0x007fffff31317812 */ /* 0x000fe400078ec0ff */
[----:B------:R-:W-:Y:S01]  /*213b0*/  ISETP.NE.AND P1, PT, R27, RZ, PT ;  /* 0x000000ff1b00720c */ /* 0x000fe20003f25270 */
[----:B------:R-:W-:Y:S01]  /*213c0*/  IMAD.MOV R27, RZ, RZ, -R27 ;  /* 0x000000ffff1b7224 */ /* 0x000fe200078e0a1b */
[----:B------:R-:W-:-:S02]  /*213d0*/  LOP3.LUT R49, R49, 0x800000, RZ, 0xfc, !PT ;  /* 0x0080000031317812 */ /* 0x000fc400078efcff */
[----:B------:R-:W-:Y:S02]  /*213e0*/  FSETP.NEU.FTZ.AND P2, PT, R48, R53, PT ;  /* 0x000000353000720b */ /* 0x000fe40003f5d000 */
[----:B------:R-:W-:Y:S02]  /*213f0*/  SHF.L.U32 R52, R49, R52, RZ ;  /* 0x0000003431347219 */ /* 0x000fe400000006ff */
[----:B------:R-:W-:Y:S02]  /*21400*/  SEL R48, R27, RZ, P0 ;  /* 0x000000ff1b307207 */ /* 0x000fe40000000000 */
[----:B------:R-:W-:Y:S02]  /*21410*/  ISETP.NE.AND P1, PT, R52, RZ, P1 ;  /* 0x000000ff3400720c */ /* 0x000fe40000f25270 */
[----:B------:R-:W-:Y:S02]  /*21420*/  SHF.R.U32.HI R48, RZ, R48, R49 ;  /* 0x00000030ff307219 */ /* 0x000fe40000011631 */
[----:B------:R-:W-:-:S02]  /*21430*/  PLOP3.LUT P1, PT, P2, P1, PT, 0xf8, 0x8f ;  /* 0x00000000008f781c */ /* 0x000fc40001723f70 */
[----:B------:R-:W-:Y:S02]  /*21440*/  SHF.R.U32.HI R27, RZ, 0x1, R48 ;  /* 0x00000001ff1b7819 */ /* 0x000fe40000011630 */
[----:B------:R-:W-:-:S04]  /*21450*/  SEL R52, RZ, 0x1, !P1 ;  /* 0x00000001ff347807 */ /* 0x000fc80004800000 */
[----:B------:R-:W-:-:S04]  /*21460*/  LOP3.LUT R49, R52, 0x1, R27, 0xf8, !PT ;  /* 0x0000000134317812 */ /* 0x000fc800078ef81b */
[----:B------:R-:W-:-:S04]  /*21470*/  LOP3.LUT R48, R49, R48, RZ, 0xc0, !PT ;  /* 0x0000003031307212 */ /* 0x000fc800078ec0ff */
[----:B------:R-:W-:-:S04]  /*21480*/  IADD3 R27, PT, PT, R27, R48, RZ ;  /* 0x000000301b1b7210 */ /* 0x000fc80007ffe0ff */
[----:B------:R-:W-:Y:S01]  /*21490*/  LOP3.LUT R26, R27, R26, RZ, 0xfc, !PT ;  /* 0x0000001a1b1a7212 */ /* 0x000fe200078efcff */
[----:B------:R-:W-:Y:S06]  /*214a0*/  BRA `(.L_x_741) ;  /* 0x0000000000107947 */ /* 0x000fec0003800000 */
.L_x_740:
[----:B------:R-:W-:-:S04]  /*214b0*/  LOP3.LUT R26, R26, 0x80000000, RZ, 0xc0, !PT ;  /* 0x800000001a1a7812 */ /* 0x000fc800078ec0ff */
[----:B------:R-:W-:Y:S01]  /*214c0*/  LOP3.LUT R26, R26, 0x7f800000, RZ, 0xfc, !PT ;  /* 0x7f8000001a1a7812 */ /* 0x000fe200078efcff */
[----:B------:R-:W-:Y:S06]  /*214d0*/  BRA `(.L_x_741) ;  /* 0x0000000000047947 */ /* 0x000fec0003800000 */
.L_x_739:
[----:B------:R-:W-:-:S07]  /*214e0*/  LEA R26, R49, R26, 0x17 ;  /* 0x0000001a311a7211 */ /* 0x000fce00078eb8ff */
.L_x_741:
[----:B------:R-:W-:Y:S05]  /*214f0*/  BSYNC.RECONVERGENT B2 ;  /* 0x0000000000027941 */ /* 0x000fea0003800200 */
.L_x_738:
[----:B------:R-:W-:Y:S05]  /*21500*/  BRA `(.L_x_742) ;  /* 0x0000000000207947 */ /* 0x000fea0003800000 */
.L_x_737:
[----:B------:R-:W-:-:S04]  /*21510*/  LOP3.LUT R26, R26, 0x80000000, R27, 0x48, !PT ;  /* 0x800000001a1a7812 */ /* 0x000fc800078e481b */
[----:B------:R-:W-:Y:S01]  /*21520*/  LOP3.LUT R26, R26, 0x7f800000, RZ, 0xfc, !PT ;  /* 0x7f8000001a1a7812 */ /* 0x000fe200078efcff */
[----:B------:R-:W-:Y:S06]  /*21530*/  BRA `(.L_x_742) ;  /* 0x0000000000147947 */ /* 0x000fec0003800000 */
.L_x_736:
[----:B------:R-:W-:Y:S01]  /*21540*/  LOP3.LUT R26, R26, 0x80000000, R27, 0x48, !PT ;  /* 0x800000001a1a7812 */ /* 0x000fe200078e481b */
[----:B------:R-:W-:Y:S06]  /*21550*/  BRA `(.L_x_742) ;  /* 0x00000000000c7947 */ /* 0x000fec0003800000 */
.L_x_735:
[----:B------:R-:W0:Y:S01]  /*21560*/  MUFU.RSQ R26, -QNAN ;  /* 0xffc00000001a7908 */ /* 0x000e220000001400 */
[----:B------:R-:W-:Y:S05]  /*21570*/  BRA `(.L_x_742) ;  /* 0x0000000000047947 */ /* 0x000fea0003800000 */
.L_x_734:
[----:B------:R-:W-:-:S07]  /*21580*/  FADD.FTZ R26, R27, R26 ;  /* 0x0000001a1b1a7221 */ /* 0x000fce0000010000 */
.L_x_742:
[----:B------:R-:W-:Y:S05]  /*21590*/  BSYNC.RECONVERGENT B1 ;  /* 0x0000000000017941 */ /* 0x000fea0003800200 */
.L_x_732:
[----:B------:R-:W-:Y:S01]  /*215a0*/  HFMA2 R27, -RZ, RZ, 0, 0 ;  /* 0x00000000ff1b7431 */ /* 0x000fe200000001ff */
[----:B0-----:R-:W-:Y:S02]  /*215b0*/  MOV R57, R26 ;  /* 0x0000001a00397202 */ /* 0x001fe40000000f00 */
[----:B------:R-:W-:-:S04]  /*215c0*/  MOV R26, R44 ;  /* 0x0000002c001a7202 */ /* 0x000fc80000000f00 */
[----:B------:R-:W-:Y:S05]  /*215d0*/  RET.REL.NODEC R26 `(_Z22cuda_node_calc_const_rPfS_PbS_PxPiS1_S2_S1_S2_PcS3_S_S_S2_S_) ;  /* 0xfffffde81a887950 */ /* 0x000fea0003c3ffff */
        .type           $_Z22cuda_node_calc_const_rPfS_PbS_PxPiS1_S2_S1_S2_PcS3_S_S_S2_S_$__internal_accurate_pow,@function
        .size           $_Z22cuda_node_calc_const_rPfS_PbS_PxPiS1_S2_S1_S2_PcS3_S_S_S2_S_$__internal_accurate_pow,(.L_x_749 - $_Z22cuda_node_calc_const_rPfS_PbS_PxPiS1_S2_S1_S2_PcS3_S_S_S2_S_$__internal_accurate_pow)
$_Z22cuda_node_calc_const_rPfS_PbS_PxPiS1_S2_S1_S2_PcS3_S_S_S2_S_$__internal_accurate_pow:
[----:B------:R-:W-:Y:S01]  /*215e0*/  ISETP.GT.U32.AND P6, PT, R39, 0xfffff, PT ;  /* 0x000fffff2700780c */ /* 0x000fe20003fc4070 */
[----:B------:R-:W-:Y:S01]  /*215f0*/  HFMA2 R63, -RZ, RZ, 1.703125, -23840 ;  /* 0x3ed0f5d2ff3f7431 */ /* 0x000fe200000001ff */
[----:B------:R-:W-:Y:S01]  /*21600*/  MOV R38, R46 ;  /* 0x0000002e00267202 */ /* 0x000fe20000000f00 */
[----:B------:R-:W-:Y:S01]  /*21610*/  UMOV UR10, 0x7d2cafe2 ;  /* 0x7d2cafe2000a7882 */ /* 0x000fe20000000000 */
[----:B------:R-:W-:Y:S01]  /*21620*/  SHF.L.U32 R41, R35, 0x1, RZ ;  /* 0x0000000123297819 */ /* 0x000fe200000006ff */
[----:B------:R-:W-:Y:S01]  /*21630*/  UMOV UR11, 0x3eb0f5ff ;  /* 0x3eb0f5ff000b7882 */ /* 0x000fe20000000000 */
[----:B------:R-:W-:Y:S01]  /*21640*/  SHF.R.U32.HI R40, RZ, 0x14, R39 ;  /* 0x00000014ff287819 */ /* 0x000fe20000011627 */
[----:B------:R-:W-:Y:S01]  /*21650*/  UMOV UR12, 0x3b39803f ;  /* 0x3b39803f000c7882 */ /* 0x000fe20000000000 */
[----:B------:R-:W-:Y:S01]  /*21660*/  MOV R62, 0x41ad3b5a ;  /* 0x41ad3b5a003e7802 */ /* 0x000fe20000000f00 */
[----:B------:R-:W-:-:S04]  /*21670*/  UMOV UR13, 0x3c7abc9e ;  /* 0x3c7abc9e000d7882 */ /* 0x000fc80000000000 */
[----:B------:R-:W-:Y:S01]  /*21680*/  @!P6 DMUL R44, R38, 1.80143985094819840000e+16 ;  /* 0x43500000262ce828 */ /* 0x000fe20000000000 */
[----:B------:R-:W-:Y:S02]  /*21690*/  MOV R38, R39 ;  /* 0x0000002700267202 */ /* 0x000fe40000000f00 */
[----:B------:R-:W-:-:S07]  /*216a0*/  LOP3.LUT R39, R35, 0xff0fffff, RZ, 0xc0, !PT ;  /* 0xff0fffff23277812 */ /* 0x000fce00078ec0ff */
[----:B------:R-:W-:Y:S02]  /*216b0*/  @!P6 MOV R38, R45 ;  /* 0x0000002d0026e202 */ /* 0x000fe40000000f00 */
[----:B------:R-:W-:Y:S02]  /*216c0*/  @!P6 LEA.HI R40, R45, 0xffffffca, RZ, 0xc ;  /* 0xffffffca2d28e811 */ /* 0x000fe400078f60ff */
[----:B------:R-:W-:Y:S02]  /*216d0*/  LOP3.LUT R38, R38, 0x800fffff, RZ, 0xc0, !PT ;  /* 0x800fffff26267812 */ /* 0x000fe400078ec0ff */
[----:B------:R-:W-:Y:S02]  /*216e0*/  @!P6 MOV R46, R44 ;  /* 0x0000002c002ee202 */ /* 0x000fe40000000f00 */
[----:B------:R-:W-:Y:S02]  /*216f0*/  ISETP.GT.U32.AND P6, PT, R41, -0x2000001, PT ;  /* 0xfdffffff2900780c */ /* 0x000fe40003fc4070 */
[----:B------:R-:W-:-:S02]  /*21700*/  LOP3.LUT R47, R38, 0x3ff00000, RZ, 0xfc, !PT ;  /* 0x3ff00000262f7812 */ /* 0x000fc400078efcff */
[----:B------:R-:W-:Y:S01]  /*21710*/  SEL R39, R39, R35, P6 ;  /* 0x0000002327277207 */ /* 0x000fe20003000000 */
[----:B------:R-:W-:Y:S01]  /*21720*/  VIADD R35, R40, 0xfffffc01 ;  /* 0xfffffc0128237836 */ /* 0x000fe20000000000 */
[----:B------:R-:W-:Y:S02]  /*21730*/  ISETP.GE.U32.AND P6, PT, R47, 0x3ff6a09f, PT ;  /* 0x3ff6a09f2f00780c */ /* 0x000fe40003fc6070 */
[----:B------:R-:W-:Y:S02]  /*21740*/  MOV R44, RZ ;  /* 0x000000ff002c7202 */ /* 0x000fe40000000f00 */
[----:B------:R-:W-:-:S09]  /*21750*/  MOV R38, R34 ;  /* 0x0000002200267202 */ /* 0x000fd20000000f00 */
[----:B------:R-:W-:Y:S02]  /*21760*/  @P6 IADD3 R41, PT, PT, R47, -0x100000, RZ ;  /* 0xfff000002f296810 */ /* 0x000fe40007ffe0ff */
[----:B------:R-:W-:Y:S02]  /*21770*/  @P6 IADD3 R35, PT, PT, R40, -0x3fe, RZ ;  /* 0xfffffc0228236810 */ /* 0x000fe40007ffe0ff */
[----:B------:R-:W-:-:S06]  /*21780*/  @P6 MOV R47, R41 ;  /* 0x00000029002f6202 */ /* 0x000fcc0000000f00 */
[C---:B------:R-:W-:Y:S02]  /*21790*/  DADD R48, R46.reuse, 1 ;  /* 0x3ff000002e307429 */ /* 0x040fe40000000000 */
[----:B------:R-:W-:-:S04]  /*217a0*/  DADD R46, R46, -1 ;  /* 0xbff000002e2e7429 */ /* 0x000fc80000000000 */
[----:B------:R-:W0:Y:S02]  /*217b0*/  MUFU.RCP64H R45, R49 ;  /* 0x00000031002d7308 */ /* 0x000e240000001800 */
[----:B0-----:R-:W-:-:S08]  /*217c0*/  DFMA R40, -R48, R44, 1 ;  /* 0x3ff000003028742b */ /* 0x001fd0000000012c */
[----:B------:R-:W-:-:S08]  /*217d0*/  DFMA R40, R40, R40, R40 ;  /* 0x000000282828722b */ /* 0x000fd00000000028 */
[----:B------:R-:W-:-:S08]  /*217e0*/  DFMA R44, R44, R40, R44 ;  /* 0x000000282c2c722b */ /* 0x000fd0000000002c */
[----:B------:R-:W-:-:S08]  /*217f0*/  DMUL R40, R46, R44 ;  /* 0x0000002c2e287228 */ /* 0x000fd00000000000 */
[----:B------:R-:W-:-:S08]  /*21800*/  DFMA R40, R46, R44, R40 ;  /* 0x0000002c2e28722b */ /* 0x000fd00000000028 */
[----:B------:R-:W-:-:S08]  /*21810*/  DMUL R52, R40, R40 ;  /* 0x0000002828347228 */ /* 0x000fd00000000000 */
[----:B------:R-:W-:Y:S01]  /*21820*/  DFMA R48, R52, UR10, R62 ;  /* 0x0000000a34307c2b */ /* 0x000fe2000800003e */
[----:B------:R-:W-:Y:S01]  /*21830*/  UMOV UR10, 0x75488a3f ;  /* 0x75488a3f000a7882 */ /* 0x000fe20000000000 */
[----:B------:R-:W-:Y:S01]  /*21840*/  UMOV UR11, 0x3ef3b20a ;  /* 0x3ef3b20a000b7882 */ /* 0x000fe20000000000 */
[----:B------:R-:W-:-:S05]  /*21850*/  DADD R62, R46, -R40 ;  /* 0x000000002e3e7229 */ /* 0x000fca0000000828 */
[----:B------:R-:W-:Y:S01]  /*21860*/  DFMA R48, R52, R48, UR10 ;  /* 0x0000000a34307e2b */ /* 0x000fe20008000030 */
[----:B------:R-:W-:Y:S01]  /*21870*/  UMOV UR10, 0xe4faecd5 ;  /* 0xe4faecd5000a7882 */ /* 0x000fe20000000000 */
[----:B------:R-:W-:Y:S01]  /*21880*/  UMOV UR11, 0x3f1745cd ;  /* 0x3f1745cd000b7882 */ /* 0x000fe20000000000 */
[----:B------:R-:W-:Y:S02]  /*21890*/  DADD R68, R62, R62 ;  /* 0x000000003e447229 */ /* 0x000fe4000000003e */
[----:B------:R-:W-:-:S03]  /*218a0*/  DMUL R62, R40, R40 ;  /* 0x00000028283e7228 */ /* 0x000fc60000000000 */
[----:B------:R-:W-:Y:S01]  /*218b0*/  DFMA R48, R52, R48, UR10 ;  /* 0x0000000a34307e2b */ /* 0x000fe20008000030 */
[----:B------:R-:W-:Y:S01]  /*218c0*/  UMOV UR10, 0x258a578b ;  /* 0x258a578b000a7882 */ /* 0x000fe20000000000 */
[----:B------:R-:W-:Y:S01]  /*218d0*/  UMOV UR11, 0x3f3c71c7 ;  /* 0x3f3c71c7000b7882 */ /* 0x000fe20000000000 */
[----:B------:R-:W-:Y:S02]  /*218e0*/  DFMA R68, R46, -R40, R68 ;  /* 0x800000282e44722b */ /* 0x000fe40000000044 */
[----:B------:R-:W-:-:S03]  /*218f0*/  DMUL R46, R40, R62 ;  /* 0x0000003e282e7228 */ /* 0x000fc60000000000 */
[----:B------:R-:W-:Y:S01]  /*21900*/  DFMA R48, R52, R48, UR10 ;  /* 0x0000000a34307e2b */ /* 0x000fe20008000030 */
[----:B------:R-:W-:Y:S01]  /*21910*/  UMOV UR10, 0x9242b910 ;  /* 0x9242b910000a7882 */ /* 0x000fe20000000000 */
[----:B------:R-:W-:Y:S01]  /*21920*/  UMOV UR11, 0x3f624924 ;  /* 0x3f624924000b7882 */ /* 0x000fe20000000000 */
[----:B------:R-:W-:Y:S02]  /*21930*/  DMUL R44, R44, R68 ;  /* 0x000000442c2c7228 */ /* 0x000fe40000000000 */
[C---:B------:R-:W-:Y:S02]  /*21940*/  DFMA R72, R40.reuse, R62, -R46 ;  /* 0x0000003e2848722b */ /* 0x040fe4000000082e */
[----:B------:R-:W-:Y:S02]  /*21950*/  DFMA R68, R40, R40, -R62 ;  /* 0x000000282844722b */ /* 0x000fe4000000083e */
[----:B------:R-:W-:Y:S01]  /*21960*/  DFMA R48, R52, R48, UR10 ;  /* 0x0000000a34307e2b */ /* 0x000fe20008000030 */
[----:B------:R-:W-:Y:S01]  /*21970*/  UMOV UR10, 0x99999dfb ;  /* 0x99999dfb000a7882 */ /* 0x000fe20000000000 */
[----:B------:R-:W-:-:S02]  /*21980*/  UMOV UR11, 0x3f899999 ;  /* 0x3f899999000b7882 */ /* 0x000fc40000000000 */
[----:B------:R-:W-:-:S04]  /*21990*/  DFMA R72, R44, R62, R72 ;  /* 0x0000003e2c48722b */ /* 0x000fc80000000048 */
[----:B------:R-:W-:Y:S01]  /*219a0*/  DFMA R66, R52, R48, UR10 ;  /* 0x0000000a34427e2b */ /* 0x000fe20008000030 */
[----:B------:R-:W-:Y:S01]  /*219b0*/  UMOV UR10, 0x55555555 ;  /* 0x55555555000a7882 */ /* 0x000fe20000000000 */
[----:B------:R-:W-:-:S06]  /*219c0*/  UMOV UR11, 0x3fb55555 ;  /* 0x3fb55555000b7882 */ /* 0x000fcc0000000000 */
[----:B------:R-:W-:-:S08]  /*219d0*/  DFMA R48, R52, R66, UR10 ;  /* 0x0000000a34307e2b */ /* 0x000fd00008000042 */
[----:B------:R-:W-:Y:S01]  /*219e0*/  DADD R70, -R48, UR10 ;  /* 0x0000000a30467e29 */ /* 0x000fe20008000100 */
[----:B------:R-:W-:Y:S01]  /*219f0*/  UMOV UR10, 0xb9e7b0 ;  /* 0x00b9e7b0000a7882 */ /* 0x000fe20000000000 */
[----:B------:R-:W-:-:S06]  /*21a00*/  UMOV UR11, 0x3c46a4cb ;  /* 0x3c46a4cb000b7882 */ /* 0x000fcc0000000000 */
[----:B------:R-:W-:Y:S01]  /*21a10*/  DFMA R66, R52, R66, R70 ;  /* 0x000000423442722b */ /* 0x000fe20000000046 */
[----:B------:R-:W-:Y:S02]  /*21a20*/  IADD3 R71, PT, PT, R45, 0x100000, RZ ;  /* 0x001000002d477810 */ /* 0x000fe40007ffe0ff */
[----:B------:R-:W-:-:S05]  /*21a30*/  MOV R70, R44 ;  /* 0x0000002c00467202 */ /* 0x000fca0000000f00 */
[----:B------:R-:W-:Y:S01]  /*21a40*/  DADD R66, R66, -UR10 ;  /* 0x8000000a42427e29 */ /* 0x000fe20008000000 */
[----:B------:R-:W-:Y:S01]  /*21a50*/  UMOV UR10, 0x80000000 ;  /* 0x80000000000a7882 */ /* 0x000fe20000000000 */
[----:B------:R-:W-:Y:S01]  /*21a60*/  DFMA R68, R40, R70, R68 ;  /* 0x000000462844722b */ /* 0x000fe20000000044 */
[----:B------:R-:W-:-:S05]  /*21a70*/  UMOV UR11, 0x43300000 ;  /* 0x43300000000b7882 */ /* 0x000fca0000000000 */
[----:B------:R-:W-:Y:S02]  /*21a80*/  DADD R52, R48, R66 ;  /* 0x0000000030347229 */ /* 0x000fe40000000042 */
[----:B------:R-:W-:-:S06]  /*21a90*/  DFMA R68, R40, R68, R72 ;  /* 0x000000442844722b */ /* 0x000fcc0000000048 */
[----:B------:R-:W-:Y:S02]  /*21aa0*/  DMUL R62, R52, R46 ;  /* 0x0000002e343e7228 */ /* 0x000fe40000000000 */
[----:B------:R-:W-:-:S06]  /*21ab0*/  DADD R48, R48, -R52 ;  /* 0x0000000030307229 */ /* 0x000fcc0000000834 */
[----:B------:R-:W-:Y:S02]  /*21ac0*/  DFMA R70, R52, R46, -R62 ;  /* 0x0000002e3446722b */ /* 0x000fe4000000083e */
[----:B------:R-:W-:-:S06]  /*21ad0*/  DADD R48, R66, R48 ;  /* 0x0000000042307229 */ /* 0x000fcc0000000030 */
[----:B------:R-:W-:-:S08]  /*21ae0*/  DFMA R68, R52, R68, R70 ;  /* 0x000000443444722b */ /* 0x000fd00000000046 */
[----:B------:R-:W-:-:S08]  /*21af0*/  DFMA R48, R48, R46, R68 ;  /* 0x0000002e3030722b */ /* 0x000fd00000000044 */
[----:B------:R-:W-:-:S08]  /*21b00*/  DADD R52, R62, R48 ;  /* 0x000000003e347229 */ /* 0x000fd00000000030 */
[--C-:B------:R-:W-:Y:S02]  /*21b10*/  DADD R46, R40, R52.reuse ;  /* 0x00000000282e7229 */ /* 0x100fe40000000034 */
[----:B------:R-:W-:-:S06]  /*21b20*/  DADD R62, R62, -R52 ;  /* 0x000000003e3e7229 */ /* 0x000fcc0000000834 */
[----:B------:R-:W-:Y:S02]  /*21b30*/  DADD R40, R40, -R46 ;  /* 0x0000000028287229 */ /* 0x000fe4000000082e */
[----:B------:R-:W-:-:S06]  /*21b40*/  DADD R62, R48, R62 ;  /* 0x00000000303e7229 */ /* 0x000fcc000000003e */
[----:B------:R-:W-:-:S08]  /*21b50*/  DADD R40, R52, R40 ;  /* 0x0000000034287229 */ /* 0x000fd00000000028 */
[----:B------:R-:W-:-:S08]  /*21b60*/  DADD R40, R62, R40 ;  /* 0x000000003e287229 */ /* 0x000fd00000000028 */
[----:B------:R-:W-:Y:S01]  /*21b70*/  DADD R40, R44, R40 ;  /* 0x000000002c287229 */ /* 0x000fe20000000028 */
[----:B------:R-:W-:Y:S01]  /*21b80*/  HFMA2 R45, -RZ, RZ, 3.59375, 0 ;  /* 0x43300000ff2d7431 */ /* 0x000fe200000001ff */
[----:B------:R-:W-:-:S06]  /*21b90*/  LOP3.LUT R44, R35, 0x80000000, RZ, 0x3c, !PT ;  /* 0x80000000232c7812 */ /* 0x000fcc00078e3cff */
[----:B------:R-:W-:Y:S01]  /*21ba0*/  DADD R48, R44, -UR10 ;  /* 0x8000000a2c307e29 */ /* 0x000fe20008000000 */
[----:B------:R-:W-:Y:S01]  /*21bb0*/  UMOV UR10, 0xfefa39ef ;  /* 0xfefa39ef000a7882 */ /* 0x000fe20000000000 */
[----:B------:R-:W-:Y:S01]  /*21bc0*/  DADD R44, R46, R40 ;  /* 0x000000002e2c7229 */ /* 0x000fe20000000028 */
[----:B------:R-:W-:-:S07]  /*21bd0*/  UMOV UR11, 0x3fe62e42 ;  /* 0x3fe62e42000b7882 */ /* 0x000fce0000000000 */
[--C-:B------:R-:W-:Y:S02]  /*21be0*/  DFMA R52, R48, UR10, R44.reuse ;  /* 0x0000000a30347c2b */ /* 0x100fe4000800002c */
[----:B------:R-:W-:-:S06]  /*21bf0*/  DADD R46, R46, -R44 ;  /* 0x000000002e2e7229 */ /* 0x000fcc000000082c */
[----:B------:R-:W-:Y:S02]  /*21c00*/  DFMA R62, R48, -UR10, R52 ;  /* 0x8000000a303e7c2b */ /* 0x000fe40008000034 */
[----:B------:R-:W-:-:S06]  /*21c10*/  DADD R46, R40, R46 ;  /* 0x00000000282e7229 */ /* 0x000fcc000000002e */
[----:B------:R-:W-:-:S08]  /*21c20*/  DADD R62, -R44, R62 ;  /* 0x000000002c3e7229 */ /* 0x000fd0000000013e */
[----:B------:R-:W-:-:S08]  /*21c30*/  DADD R46, R46, -R62 ;  /* 0x000000002e2e7229 */ /* 0x000fd0000000083e */
[----:B------:R-:W-:-:S08]  /*21c40*/  DFMA R46, R48, UR12, R46 ;  /* 0x0000000c302e7c2b */ /* 0x000fd0000800002e */
[----:B------:R-:W-:-:S08]  /*21c50*/  DADD R44, R52, R46 ;  /* 0x00000000342c7229 */ /* 0x000fd0000000002e */
[----:B------:R-:W-:Y:S02]  /*21c60*/  DADD R52, R52, -R44 ;  /* 0x0000000034347229 */ /* 0x000fe4000000082c */
[----:B------:R-:W-:-:S06]  /*21c70*/  DMUL R40, R44, R38 ;  /* 0x000000262c287228 */ /* 0x000fcc0000000000 */
[----:B------:R-:W-:Y:S02]  /*21c80*/  DADD R46, R46, R52 ;  /* 0x000000002e2e7229 */ /* 0x000fe40000000034 */
[----:B------:R-:W-:-:S08]  /*21c90*/  DFMA R44, R44, R38, -R40 ;  /* 0x000000262c2c722b */ /* 0x000fd00000000828 */
[----:B------:R-:W-:Y:S01]  /*21ca0*/  DFMA R46, R46, R38, R44 ;  /* 0x000000262e2e722b */ /* 0x000fe2000000002c */
[----:B------:R-:W-:Y:S01]  /*21cb0*/  IMAD.MOV.U32 R44, RZ, RZ, 0x652b82fe ;  /* 0x652b82feff2c7424 */ /* 0x000fe200078e00ff */
[----:B------:R-:W-:-:S06]  /*21cc0*/  MOV R45, 0x3ff71547 ;  /* 0x3ff71547002d7802 */ /* 0x000fcc0000000f00 */
[----:B------:R-:W-:-:S08]  /*21cd0*/  DADD R38, R40, R46 ;  /* 0x0000000028267229 */ /* 0x000fd0000000002e */
[----:B------:R-:W-:Y:S02]  /*21ce0*/  DFMA R44, R38, R44, 6.75539944105574400000e+15 ;  /* 0x43380000262c742b */ /* 0x000fe4000000002c */
[----:B------:R-:W-:Y:S01]  /*21cf0*/  FSETP.GEU.AND P6, PT, |R39|, 4.1917929649353027344, PT ;  /* 0x4086232b2700780b */ /* 0x000fe20003fce200 */
[----:B------:R-:W-:-:S05]  /*21d00*/  DADD R40, R40, -R38 ;  /* 0x0000000028287229 */ /* 0x000fca0000000826 */
[----:B------:R-:W-:-:S03]  /*21d10*/  DADD R48, R44, -6.75539944105574400000e+15 ;  /* 0xc33800002c307429 */ /* 0x000fc60000000000 */
[----:B------:R-:W-:-:S05]  /*21d20*/  DADD R46, R46, R40 ;  /* 0x000000002e2e7229 */ /* 0x000fca0000000028 */
[----:B------:R-:W-:Y:S01]  /*21d30*/  DFMA R52, R48, -UR10, R38 ;  /* 0x8000000a30347c2b */ /* 0x000fe20008000026 */
[----:B------:R-:W-:Y:S01]  /*21d40*/  UMOV UR10, 0x3b39803f ;  /* 0x3b39803f000a7882 */ /* 0x000fe20000000000 */
[----:B------:R-:W-:-:S06]  /*21d50*/  UMOV UR11, 0x3c7abc9e ;  /* 0x3c7abc9e000b7882 */ /* 0x000fcc0000000000 */
[----:B------:R-:W-:Y:S01]  /*21d60*/  DFMA R52, R48, -UR10, R52 ;  /* 0x8000000a30347c2b */ /* 0x000fe20008000034 */
[----:B------:R-:W-:Y:S01]  /*21d70*/  UMOV UR10, 0x69ce2bdf ;  /* 0x69ce2bdf000a7882 */ /* 0x000fe20000000000 */
[----:B------:R-:W-:Y:S01]  /*21d80*/  HFMA2 R49, -RZ, RZ, 1.642578125, -0.00021207332611083984375 ;  /* 0x3e928af3ff317431 */ /* 0x000fe200000001ff */
[----:B------:R-:W-:Y:S01]  /*21d90*/  MOV R48, 0xfca213ea ;  /* 0xfca213ea00307802 */ /* 0x000fe20000000f00 */
[----:B------:R-:W-:-:S05]  /*21da0*/  UMOV UR11, 0x3e5ade15 ;  /* 0x3e5ade15000b7882 */ /* 0x000fca0000000000 */
[----:B------:R-:W-:Y:S01]  /*21db0*/  DFMA R48, R52, UR10, R48 ;  /* 0x0000000a34307c2b */ /* 0x000fe20008000030 */
[----:B------:R-:W-:Y:S01]  /*21dc0*/  UMOV UR10, 0x62401315 ;  /* 0x62401315000a7882 */ /* 0x000fe20000000000 */
[----:B------:R-:W-:-:S06]  /*21dd0*/  UMOV UR11, 0x3ec71dee ;  /* 0x3ec71dee000b7882 */ /* 0x000fcc0000000000 */
[----:B------:R-:W-:Y:S01]  /*21de0*/  DFMA R48, R52, R48, UR10 ;  /* 0x0000000a34307e2b */ /* 0x000fe20008000030 */
        /* <DEDUP_REMOVED lines=20> */
[----:B------:R-:W-:-:S08]  /*21f30*/  DFMA R48, R52, R48, UR10 ;  /* 0x0000000a34307e2b */ /* 0x000fd00008000030 */
[----:B------:R-:W-:-:S08]  /*21f40*/  DFMA R48, R52, R48, 1 ;  /* 0x3ff000003430742b */ /* 0x000fd00000000030 */
[----:B------:R-:W-:-:S10]  /*21f50*/  DFMA R52, R52, R48, 1 ;  /* 0x3ff000003434742b */ /* 0x000fd40000000030 */
[----:B------:R-:W-:Y:S02]  /*21f60*/  LEA R49, R44, R53, 0x14 ;  /* 0x000000352c317211 */ /* 0x000fe400078ea0ff */
[----:B------:R-:W-:Y:S01]  /*21f70*/  MOV R48, R52 ;  /* 0x0000003400307202 */ /* 0x000fe20000000f00 */
[----:B------:R-:W-:Y:S06]  /*21f80*/  @!P6 BRA `(.L_x_743) ;  /* 0x000000000034e947 */ /* 0x000fec0003800000 */
[C---:B------:R-:W-:Y:S02]  /*21f90*/  DADD R40, R38.reuse, +INF ;  /* 0x7ff0000026287429 */ /* 0x040fe40000000000 */
[----:B------:R-:W-:-:S08]  /*21fa0*/  DSETP.GEU.AND P6, PT, R38, RZ, PT ;  /* 0x000000ff2600722a */ /* 0x000fd00003fce000 */
[----:B------:R-:W-:Y:S02]  /*21fb0*/  FSEL R48, R40, RZ, P6 ;  /* 0x000000ff28307208 */ /* 0x000fe40003000000 */
[----:B------:R-:W-:Y:S02]  /*21fc0*/  FSEL R49, R41, RZ, P6 ;  /* 0x000000ff29317208 */ /* 0x000fe40003000000 */
[----:B------:R-:W-:-:S13]  /*21fd0*/  FSETP.GEU.AND P6, PT, |R39|, 4.2275390625, PT ;  /* 0x408748002700780b */ /* 0x000fda0003fce200 */
[----:B------:R-:W-:Y:S02]  /*21fe0*/  @!P6 LEA.HI R35, R44, R44, RZ, 0x1 ;  /* 0x0000002c2c23e211 */ /* 0x000fe400078f08ff */
[----:B------:R-:W-:Y:S02]  /*21ff0*/  @!P6 MOV R38, R52 ;  /* 0x000000340026e202 */ /* 0x000fe40000000f00 */
[----:B------:R-:W-:-:S04]  /*22000*/  @!P6 SHF.R.S32.HI R35, RZ, 0x1, R35 ;  /* 0x00000001ff23e819 */ /* 0x000fc80000011423 */
[----:B------:R-:W-:Y:S02]  /*22010*/  @!P6 IADD3 R40, PT, PT, R44, -R35, RZ ;  /* 0x800000232c28e210 */ /* 0x000fe40007ffe0ff */
[----:B------:R-:W-:Y:S02]  /*22020*/  @!P6 LEA R39, R35, R53, 0x14 ;  /* 0x000000352327e211 */ /* 0x000fe400078ea0ff */
[----:B------:R-:W-:Y:S02]  /*22030*/  @!P6 LEA R41, R40, 0x3ff00000, 0x14 ;  /* 0x3ff000002829e811 */ /* 0x000fe400078ea0ff */
[----:B------:R-:W-:-:S06]  /*22040*/  @!P6 MOV R40, RZ ;  /* 0x000000ff0028e202 */ /* 0x000fcc0000000f00 */
[----:B------:R-:W-:-:S11]  /*22050*/  @!P6 DMUL R48, R38, R40 ;  /* 0x000000282630e228 */ /* 0x000fd60000000000 */
.L_x_743:
[----:B------:R-:W-:Y:S01]  /*22060*/  DFMA R38, R46, R48, R48 ;  /* 0x000000302e26722b */ /* 0x000fe20000000030 */
[----:B------:R-:W-:Y:S01]  /*22070*/  MOV R65, 0x0 ;  /* 0x0000000000417802 */ /* 0x000fe20000000f00 */
[----:B------:R-:W-:-:S08]  /*22080*/  DSETP.NEU.AND P6, PT, |R48|, +INF , PT ;  /* 0x7ff000003000742a */ /* 0x000fd00003fcd200 */
[----:B------:R-:W-:Y:S02]  /*22090*/  FSEL R35, R48, R38, !P6 ;  /* 0x0000002630237208 */ /* 0x000fe40007000000 */
[----:B------:R-:W-:Y:S01]  /*220a0*/  FSEL R48, R49, R39, !P6 ;  /* 0x0000002731307208 */ /* 0x000fe20007000000 */
[----:B------:R-:W-:Y:S06]  /*220b0*/  RET.REL.NODEC R64 `(_Z22cuda_node_calc_const_rPfS_PbS_PxPiS1_S2_S1_S2_PcS3_S_S_S2_S_) ;  /* 0xfffffddc40d07950 */ /* 0x000fec0003c3ffff */
.L_x_744:
[----:B------:R-:W-:-:S00]  /*220c0*/  BRA `(.L_x_744) ;  /* 0xfffffffc00fc7947 */ /* 0x000fc0000383ffff */
[----:B------:R-:W-:-:S00]  /*220d0*/  NOP ;  /* 0x0000000000007918 */ /* 0x000fc00000000000 */
        /* <DEDUP_REMOVED lines=10> */
.L_x_749:


//--------------------- .nv.shared.reserved.0     --------------------------
	.section	.nv.shared.reserved.0,"aw",@nobits
	.weak		__nv_reservedSMEM_offset_0_alias
	.size		__nv_reservedSMEM_offset_0_alias, 0, 64
	.other		__nv_reservedSMEM_offset_0_alias,@"STO_CUDA_RESERVED_SHARED STV_DEFAULT"
__nv_reservedSMEM_offset_0_alias:
	.zero		0
	.zero		64


//--------------------- .nv.constant0._Z22cuda_node_calc_const_rPfS_PbS_PxPiS1_S2_S1_S2_PcS3_S_S_S2_S_ --------------------------
	.section	.nv.constant0._Z22cuda_node_calc_const_rPfS_PbS_PxPiS1_S2_S1_S2_PcS3_S_S_S2_S_,"a",@progbits
	.sectionflags	@""
	.align	4
.nv.constant0._Z22cuda_node_calc_const_rPfS_PbS_PxPiS1_S2_S1_S2_PcS3_S_S_S2_S_:
	.zero		1024


//--------------------- SYMBOLS --------------------------

	.type		.nv.reservedSmem.offset0,@object
	.size		.nv.reservedSmem.offset0,0x4
